	.target	sm_90a

	.elftype	@"ET_EXEC"


//--------------------- .note.nv.tkinfo           --------------------------
	.section	.note.nv.tkinfo,"",@"SHT_NOTE"
	.sectionflags	@"SHF_NOTE_NV_TKINFO"
	.tkinfo
        /*0018*/ 	.word	0x00000002
        /*0030*/ 	.string	""
        /*0030*/ 	.string	"ptxas"
        /*0030*/ 	.string	"Cuda compilation tools, release 13.0, V13.0.88"
        /*0030*/ 	.string	"Build cuda_13.0.r13.0/compiler.36424714_0"
        /*0030*/ 	.string	"-v  -suppress-debug-info  -lineinfo  -arch sm_90a "



//--------------------- .note.nv.cuinfo           --------------------------
	.section	.note.nv.cuinfo,"",@"SHT_NOTE"
	.sectionflags	@"SHF_NOTE_NV_CUINFO"
        /*0018*/ 	.short	0x0002
        /*001a*/ 	.short	0x005a
        /*001c*/ 	.short	0x0082
	.zero		2


//--------------------- .nv.info                  --------------------------
	.section	.nv.info,"",@"SHT_CUDA_INFO"
	.align	4


	//----- nvinfo : EIATTR_REGCOUNT
	.align		4
        /*0000*/ 	.byte	0x04, 0x2f
        /*0002*/ 	.short	(.L_1 - .L_0)
	.align		4
.L_0:
        /*0004*/ 	.word	index@(matmul_kernel)
        /*0008*/ 	.word	0x000000ff


	//----- nvinfo : EIATTR_FRAME_SIZE
	.align		4
.L_1:
        /*000c*/ 	.byte	0x04, 0x11
        /*000e*/ 	.short	(.L_3 - .L_2)
	.align		4
.L_2:
        /*0010*/ 	.word	index@(matmul_kernel)
        /*0014*/ 	.word	0x000005d8


	//----- nvinfo : EIATTR_MIN_STACK_SIZE
	.align		4
.L_3:
        /*0018*/ 	.byte	0x04, 0x12
        /*001a*/ 	.short	(.L_5 - .L_4)
	.align		4
.L_4:
        /*001c*/ 	.word	index@(matmul_kernel)
        /*0020*/ 	.word	0x000005d8
.L_5:


//--------------------- .nv.compat                --------------------------
	.section	.nv.compat,"",@"SHT_CUDA_COMPAT_INFO"
	.align	4
        /*0000*/ 	.byte	0x02, 0x09, 0x01, 0x00, 0x02, 0x02, 0x04, 0x00, 0x02, 0x05, 0x05, 0x00, 0x03, 0x07, 0x01, 0x01
        /*0010*/ 	.byte	0x02, 0x03, 0x00, 0x00, 0x02, 0x06, 0x01, 0x00, 0x04, 0x0b, 0x08, 0x00, 0x00, 0x00, 0x00, 0x00
        /*0020*/ 	.byte	0x00, 0x00, 0x00, 0x00


//--------------------- .nv.info.matmul_kernel    --------------------------
	.section	.nv.info.matmul_kernel,"",@"SHT_CUDA_INFO"
	.sectionflags	@""
	.align	4


	//----- nvinfo : EIATTR_CUDA_API_VERSION
	.align		4
        /*0000*/ 	.byte	0x04, 0x37
        /*0002*/ 	.short	(.L_7 - .L_6)
.L_6:
        /*0004*/ 	.word	0x00000082


	//----- nvinfo : EIATTR_KPARAM_INFO
	.align		4
.L_7:
        /*0008*/ 	.byte	0x04, 0x17
        /*000a*/ 	.short	(.L_9 - .L_8)
.L_8:
        /*000c*/ 	.word	0x00000000
        /*0010*/ 	.short	0x000d
        /*0012*/ 	.short	0x0048
        /*0014*/ 	.byte	0x00, 0xf4, 0x21, 0x00


	//----- nvinfo : EIATTR_KPARAM_INFO
	.align		4
.L_9:
        /*0018*/ 	.byte	0x04, 0x17
        /*001a*/ 	.short	(.L_11 - .L_10)
.L_10:
        /*001c*/ 	.word	0x00000000
        /*0020*/ 	.short	0x000c
        /*0022*/ 	.short	0x0040
        /*0024*/ 	.byte	0x00, 0xf4, 0x21, 0x00


	//----- nvinfo : EIATTR_KPARAM_INFO
	.align		4
.L_11:
        /*0028*/ 	.byte	0x04, 0x17
        /*002a*/ 	.short	(.L_13 - .L_12)
.L_12:
        /*002c*/ 	.word	0x00000000
        /*0030*/ 	.short	0x000b
        /*0032*/ 	.short	0x0038
        /*0034*/ 	.byte	0x00, 0xf0, 0x11, 0x00


	//----- nvinfo : EIATTR_KPARAM_INFO
	.align		4
.L_13:
        /*0038*/ 	.byte	0x04, 0x17
        /*003a*/ 	.short	(.L_15 - .L_14)
.L_14:
        /*003c*/ 	.word	0x00000000
        /*0040*/ 	.short	0x000a
        /*0042*/ 	.short	0x0034
        /*0044*/ 	.byte	0x00, 0xf0, 0x11, 0x00


	//----- nvinfo : EIATTR_KPARAM_INFO
	.align		4
.L_15:
        /*0048*/ 	.byte	0x04, 0x17
        /*004a*/ 	.short	(.L_17 - .L_16)
.L_16:
        /*004c*/ 	.word	0x00000000
        /*0050*/ 	.short	0x0009
        /*0052*/ 	.short	0x0030
        /*0054*/ 	.byte	0x00, 0xf0, 0x11, 0x00


	//----- nvinfo : EIATTR_KPARAM_INFO
	.align		4
.L_17:
        /*0058*/ 	.byte	0x04, 0x17
        /*005a*/ 	.short	(.L_19 - .L_18)
.L_18:
        /*005c*/ 	.word	0x00000000
        /*0060*/ 	.short	0x0008
        /*0062*/ 	.short	0x002c
        /*0064*/ 	.byte	0x00, 0xf0, 0x11, 0x00


	//----- nvinfo : EIATTR_KPARAM_INFO
	.align		4
.L_19:
        /*0068*/ 	.byte	0x04, 0x17
        /*006a*/ 	.short	(.L_21 - .L_20)
.L_20:
        /*006c*/ 	.word	0x00000000
        /*0070*/ 	.short	0x0007
        /*0072*/ 	.short	0x0028
        /*0074*/ 	.byte	0x00, 0xf0, 0x11, 0x00


	//----- nvinfo : EIATTR_KPARAM_INFO
	.align		4
.L_21:
        /*0078*/ 	.byte	0x04, 0x17
        /*007a*/ 	.short	(.L_23 - .L_22)
.L_22:
        /*007c*/ 	.word	0x00000000
        /*0080*/ 	.short	0x0006
        /*0082*/ 	.short	0x0024
        /*0084*/ 	.byte	0x00, 0xf0, 0x11, 0x00


	//----- nvinfo : EIATTR_KPARAM_INFO
	.align		4
.L_23:
        /*0088*/ 	.byte	0x04, 0x17
        /*008a*/ 	.short	(.L_25 - .L_24)
.L_24:
        /*008c*/ 	.word	0x00000000
        /*0090*/ 	.short	0x0005
        /*0092*/ 	.short	0x0020
        /*0094*/ 	.byte	0x00, 0xf0, 0x11, 0x00


	//----- nvinfo : EIATTR_KPARAM_INFO
	.align		4
.L_25:
        /*0098*/ 	.byte	0x04, 0x17
        /*009a*/ 	.short	(.L_27 - .L_26)
.L_26:
        /*009c*/ 	.word	0x00000000
        /*00a0*/ 	.short	0x0004
        /*00a2*/ 	.short	0x001c
        /*00a4*/ 	.byte	0x00, 0xf0, 0x11, 0x00


	//----- nvinfo : EIATTR_KPARAM_INFO
	.align		4
.L_27:
        /*00a8*/ 	.byte	0x04, 0x17
        /*00aa*/ 	.short	(.L_29 - .L_28)
.L_28:
        /*00ac*/ 	.word	0x00000000
        /*00b0*/ 	.short	0x0003
        /*00b2*/ 	.short	0x0018
        /*00b4*/ 	.byte	0x00, 0xf0, 0x11, 0x00


	//----- nvinfo : EIATTR_KPARAM_INFO
	.align		4
.L_29:
        /*00b8*/ 	.byte	0x04, 0x17
        /*00ba*/ 	.short	(.L_31 - .L_30)
.L_30:
        /*00bc*/ 	.word	0x00000000
        /*00c0*/ 	.short	0x0002
        /*00c2*/ 	.short	0x0010
        /*00c4*/ 	.byte	0x00, 0xf4, 0x21, 0x00


	//----- nvinfo : EIATTR_KPARAM_INFO
	.align		4
.L_31:
        /*00c8*/ 	.byte	0x04, 0x17
        /*00ca*/ 	.short	(.L_33 - .L_32)
.L_32:
        /*00cc*/ 	.word	0x00000000
        /*00d0*/ 	.short	0x0001
        /*00d2*/ 	.short	0x0008
        /*00d4*/ 	.byte	0x00, 0xf4, 0x21, 0x00


	//----- nvinfo : EIATTR_KPARAM_INFO
	.align		4
.L_33:
        /*00d8*/ 	.byte	0x04, 0x17
        /*00da*/ 	.short	(.L_35 - .L_34)
.L_34:
        /*00dc*/ 	.word	0x00000000
        /*00e0*/ 	.short	0x0000
        /*00e2*/ 	.short	0x0000
        /*00e4*/ 	.byte	0x00, 0xf4, 0x21, 0x00


	//----- nvinfo : EIATTR_SPARSE_MMA_MASK
	.align		4
.L_35:
        /*00e8*/ 	.byte	0x03, 0x50
        /*00ea*/ 	.short	0x0000


	//----- nvinfo : EIATTR_MAXREG_COUNT
	.align		4
        /*00ec*/ 	.byte	0x03, 0x1b
        /*00ee*/ 	.short	0x00ff


	//----- nvinfo : EIATTR_NUM_BARRIERS
	.align		4
        /*00f0*/ 	.byte	0x02, 0x4c
        /*00f2*/ 	.byte	0x01
	.zero		1


	//----- nvinfo : EIATTR_ANNOTATIONS
	.align		4
        /*00f4*/ 	.byte	0x04, 0x55
        /*00f6*/ 	.short	(.L_37 - .L_36)


	//   ....[0]....
.L_36:
        /*00f8*/ 	.word	0x00000001
        /*00fc*/ 	.byte	0xd0, 0x00, 0x00, 0x00, 0x01, 0x00, 0x00, 0x00, 0x60, 0x06, 0x00, 0x00, 0x01, 0x00, 0x00, 0x00
        /* <DEDUP_REMOVED lines=506> */
        /*20ac*/ 	.byte	0x20, 0x1a, 0x01, 0x00, 0x01, 0x00, 0x00, 0x00, 0x40, 0x1a, 0x01, 0x00


	//----- nvinfo : EIATTR_MERCURY_ISA_VERSION
	.align		4
.L_37:
        /*20b8*/ 	.byte	0x03, 0x5f
        /*20ba*/ 	.short	0x0101


	//----- nvinfo : EIATTR_EXIT_INSTR_OFFSETS
	.align		4
        /*20bc*/ 	.byte	0x04, 0x1c
        /*20be*/ 	.short	(.L_39 - .L_38)


	//   ....[0]....
.L_38:
        /*20c0*/ 	.word	0x00015950


	//   ....[1]....
        /*20c4*/ 	.word	0x00015970


	//----- nvinfo : EIATTR_REQNTID
	.align		4
.L_39:
        /*20c8*/ 	.byte	0x04, 0x10
        /*20ca*/ 	.short	(.L_41 - .L_40)
.L_40:
        /*20cc*/ 	.word	0x00000080
        /*20d0*/ 	.word	0x00000001
        /*20d4*/ 	.word	0x00000001


	//----- nvinfo : EIATTR_CBANK_PARAM_SIZE
	.align		4
.L_41:
        /*20d8*/ 	.byte	0x03, 0x19
        /*20da*/ 	.short	0x0050


	//----- nvinfo : EIATTR_PARAM_CBANK
	.align		4
        /*20dc*/ 	.byte	0x04, 0x0a
        /*20de*/ 	.short	(.L_43 - .L_42)
	.align		4
.L_42:
        /*20e0*/ 	.word	index@(.nv.constant0.matmul_kernel)
        /*20e4*/ 	.short	0x0210
        /*20e6*/ 	.short	0x0050


	//----- nvinfo : EIATTR_SW_WAR
	.align		4
.L_43:
        /*20e8*/ 	.byte	0x04, 0x36
        /*20ea*/ 	.short	(.L_45 - .L_44)
.L_44:
        /*20ec*/ 	.word	0x00000008
.L_45:


//--------------------- .nv.callgraph             --------------------------
	.section	.nv.callgraph,"",@"SHT_CUDA_CALLGRAPH"
	.align	4
	.sectionentsize	8
	.align		4
        /*0000*/ 	.word	0x00000000
	.align		4
        /*0004*/ 	.word	0xffffffff
	.align		4
        /*0008*/ 	.word	0x00000000
	.align		4
        /*000c*/ 	.word	0xfffffffe
	.align		4
        /*0010*/ 	.word	0x00000000
	.align		4
        /*0014*/ 	.word	0xfffffffd
	.align		4
        /*0018*/ 	.word	0x00000000
	.align		4
        /*001c*/ 	.word	0xfffffffc


//--------------------- .text.matmul_kernel       --------------------------
	.section	.text.matmul_kernel,"ax",@progbits
	.align	128
        .global         matmul_kernel
        .type           matmul_kernel,@function
        .size           matmul_kernel,(.L_x_3 - matmul_kernel)
        .other          matmul_kernel,@"STO_CUDA_ENTRY STV_DEFAULT"
matmul_kernel:
.text.matmul_kernel:
[----:B------:R-:W1:Y:S08]  /*0000*/  LDC R1, c[0x0][0x28] ;  /* 0x00000a00ff017b82 */ /* 0x000e700000000800 */
[----:B------:R-:W2:Y:S01]  /*0010*/  LDC.64 R2, c[0x0][0x228] ;  /* 0x00008a00ff027b82 */ /* 0x000ea20000000a00 */
[----:B-1----:R-:W-:Y:S01]  /*0020*/  VIADD R1, R1, 0xfffffa28 ;  /* 0xfffffa2801017836 */ /* 0x002fe20000000000 */
[----:B------:R-:W1:Y:S01]  /*0030*/  S2R R5, SR_CTAID.X ;  /* 0x0000000000057919 */ /* 0x000e620000002500 */
[----:B------:R-:W-:Y:S01]  /*0040*/  ULDC UR5, c[0x0][0x240] ;  /* 0x0000900000057ab9 */ /* 0x000fe20000000800 */
[----:B------:R-:W-:Y:S01]  /*0050*/  ULDC.64 UR8, c[0x0][0x218] ;  /* 0x0000860000087ab9 */ /* 0x000fe20000000a00 */
[----:B------:R-:W-:Y:S01]  /*0060*/  ULDC.64 UR6, c[0x0][0x210] ;  /* 0x0000840000067ab9 */ /* 0x000fe20000000a00 */
[----:B------:R-:W3:Y:S01]  /*0070*/  S2R R42, SR_TID.X ;  /* 0x00000000002a7919 */ /* 0x000ee20000002100 */
[----:B------:R-:W-:Y:S01]  /*0080*/  UMOV UR12, 0x400 ;  /* 0x00000400000c7882 */ /* 0x000fe20000000000 */
[----:B------:R-:W4:Y:S01]  /*0090*/  LDC.64 R222, c[0x0][0x230] ;  /* 0x00008c00ffde7b82 */ /* 0x000f220000000a00 */
[----:B------:R-:W-:-:S07]  /*00a0*/  ULDC.64 UR16, c[0x0][0x208] ;  /* 0x0000820000107ab9 */ /* 0x000fce0000000a00 */
[----:B------:R-:W3:Y:S01]  /*00b0*/  S2UR UR4, SR_CgaCtaId ;  /* 0x00000000000479c3 */ /* 0x000ee20000008800 */
[----:B--2---:R-:W-:Y:S01]  /*00c0*/  IMAD.MOV.U32 R44, RZ, RZ, R3 ;  /* 0x000000ffff2c7224 */ /* 0x004fe200078e0003 */
[----:B------:R2:W-:Y:S01]  /*00d0*/  STL.64 [R1+0x4e8], R2 ;  /* 0x0004e80201007387 */ /* 0x0005e20000100a00 */
[----:B------:R-:W-:-:S05]  /*00e0*/  IMAD.MOV.U32 R43, RZ, RZ, R2 ;  /* 0x000000ffff2b7224 */ /* 0x000fca00078e0002 */
[----:B------:R-:W3:Y:S01]  /*00f0*/  LDC R198, c[0x0][0x230] ;  /* 0x00008c00ffc67b82 */ /* 0x000ee20000000800 */
[----:B------:R-:W-:Y:S01]  /*0100*/  VIADD R0, R44, 0x3f ;  /* 0x0000003f2c007836 */ /* 0x000fe20000000000 */
[----:B------:R-:W-:Y:S02]  /*0110*/  IABS R32, R44 ;  /* 0x0000002c00207213 */ /* 0x000fe40000000000 */
[----:B------:R-:W-:Y:S01]  /*0120*/  IABS R29, R43 ;  /* 0x0000002b001d7213 */ /* 0x000fe20000000000 */
[C---:B----4-:R-:W-:Y:S01]  /*0130*/  VIADD R252, R222.reuse, 0x1f ;  /* 0x0000001fdefc7836 */ /* 0x050fe20000000000 */
[----:B------:R-:W-:Y:S02]  /*0140*/  IADD3 R247, R222, -0x20, RZ ;  /* 0xffffffe0def77810 */ /* 0x000fe40007ffe0ff */
[----:B-1----:R-:W-:Y:S01]  /*0150*/  IABS R8, R5 ;  /* 0x0000000500087213 */ /* 0x002fe20000000000 */
[----:B------:R-:W1:Y:S01]  /*0160*/  LDC R218, c[0x0][0x230] ;  /* 0x00008c00ffda7b82 */ /* 0x000e620000000800 */
[----:B--2---:R-:W-:-:S02]  /*0170*/  SHF.R.S32.HI R3, RZ, 0x1f, R0 ;  /* 0x0000001fff037819 */ /* 0x004fc40000011400 */
[----:B---3--:R-:W-:Y:S01]  /*0180*/  LOP3.LUT R175, R42, 0x1f, RZ, 0xc0, !PT ;  /* 0x0000001f2aaf7812 */ /* 0x008fe200078ec0ff */
[----:B------:R-:W-:Y:S01]  /*0190*/  ULEA UR12, UR4, UR12, 0x18 ;  /* 0x0000000c040c7291 */ /* 0x000fe2000f8ec03f */
[----:B------:R-:W-:-:S04]  /*01a0*/  LEA.HI R3, R3, R0, RZ, 0x6 ;  /* 0x0000000003037211 */ /* 0x000fc800078f30ff */
[----:B------:R-:W-:-:S05]  /*01b0*/  SHF.R.S32.HI R3, RZ, 0x6, R3 ;  /* 0x00000006ff037819 */ /* 0x000fca0000011403 */
[----:B------:R-:W-:-:S05]  /*01c0*/  IMAD.SHL.U32 R4, R3, 0x4, RZ ;  /* 0x0000000403047824 */ /* 0x000fca00078e00ff */
[-C--:B------:R-:W-:Y:S02]  /*01d0*/  IABS R7, R4.reuse ;  /* 0x0000000400077213 */ /* 0x080fe40000000000 */
[----:B------:R-:W-:Y:S02]  /*01e0*/  IABS R10, R4 ;  /* 0x00000004000a7213 */ /* 0x000fe40000000000 */
[----:B------:R-:W2:Y:S08]  /*01f0*/  I2F.RP R0, R7 ;  /* 0x0000000700007306 */ /* 0x000eb00000209400 */
[----:B--2---:R-:W2:Y:S02]  /*0200*/  MUFU.RCP R0, R0 ;  /* 0x0000000000007308 */ /* 0x004ea40000001000 */
[----:B--2---:R-:W-:-:S02]  /*0210*/  VIADD R2, R0, 0xffffffe ;  /* 0x0ffffffe00027836 */ /* 0x004fc40000000000 */
[----:B------:R-:W-:-:S04]  /*0220*/  IMAD.MOV R0, RZ, RZ, -R10 ;  /* 0x000000ffff007224 */ /* 0x000fc800078e0a0a */
[----:B------:R2:W3:Y:S02]  /*0230*/  F2I.FTZ.U32.TRUNC.NTZ R3, R2 ;  /* 0x0000000200037305 */ /* 0x0004e4000021f000 */
[----:B--2---:R-:W-:Y:S02]  /*0240*/  IMAD.MOV.U32 R2, RZ, RZ, RZ ;  /* 0x000000ffff027224 */ /* 0x004fe400078e00ff */
[----:B---3--:R-:W-:-:S04]  /*0250*/  IMAD.MOV R6, RZ, RZ, -R3 ;  /* 0x000000ffff067224 */ /* 0x008fc800078e0a03 */
[----:B------:R-:W-:Y:S02]  /*0260*/  IMAD R9, R6, R7, RZ ;  /* 0x0000000706097224 */ /* 0x000fe400078e02ff */
[----:B------:R-:W-:Y:S02]  /*0270*/  IMAD.MOV.U32 R6, RZ, RZ, R8 ;  /* 0x000000ffff067224 */ /* 0x000fe400078e0008 */
[----:B------:R-:W-:-:S06]  /*0280*/  IMAD.HI.U32 R3, R3, R9, R2 ;  /* 0x0000000903037227 */ /* 0x000fcc00078e0002 */
[----:B------:R-:W-:-:S04]  /*0290*/  IMAD.HI.U32 R3, R3, R6, RZ ;  /* 0x0000000603037227 */ /* 0x000fc800078e00ff */
[----:B------:R-:W-:-:S05]  /*02a0*/  IMAD R0, R3, R0, R6 ;  /* 0x0000000003007224 */ /* 0x000fca00078e0206 */
[----:B------:R-:W-:-:S13]  /*02b0*/  ISETP.GT.U32.AND P1, PT, R7, R0, PT ;  /* 0x000000000700720c */ /* 0x000fda0003f24070 */
[----:B------:R-:W-:Y:S02]  /*02c0*/  @!P1 IMAD.IADD R0, R0, 0x1, -R7 ;  /* 0x0000000100009824 */ /* 0x000fe400078e0a07 */
[----:B------:R-:W-:Y:S01]  /*02d0*/  @!P1 VIADD R3, R3, 0x1 ;  /* 0x0000000103039836 */ /* 0x000fe20000000000 */
[----:B------:R-:W-:Y:S02]  /*02e0*/  ISETP.NE.AND P1, PT, R4, RZ, PT ;  /* 0x000000ff0400720c */ /* 0x000fe40003f25270 */
[----:B------:R-:W-:Y:S02]  /*02f0*/  ISETP.GE.U32.AND P0, PT, R0, R7, PT ;  /* 0x000000070000720c */ /* 0x000fe40003f06070 */
[----:B------:R-:W-:-:S04]  /*0300*/  LOP3.LUT R0, R5, R4, RZ, 0x3c, !PT ;  /* 0x0000000405007212 */ /* 0x000fc800078e3cff */
[----:B------:R-:W-:Y:S02]  /*0310*/  ISETP.GE.AND P2, PT, R0, RZ, PT ;  /* 0x000000ff0000720c */ /* 0x000fe40003f46270 */
[----:B------:R-:W-:-:S05]  /*0320*/  IADD3 R0, R43, 0x1ff, RZ ;  /* 0x000001ff2b007810 */ /* 0x000fca0007ffe0ff */
[----:B------:R-:W-:-:S04]  /*0330*/  @P0 VIADD R3, R3, 0x1 ;  /* 0x0000000103030836 */ /* 0x000fc80000000000 */
[----:B------:R-:W-:Y:S01]  /*0340*/  IMAD.MOV.U32 R2, RZ, RZ, R3 ;  /* 0x000000ffff027224 */ /* 0x000fe200078e0003 */
[----:B------:R-:W-:-:S03]  /*0350*/  SHF.R.S32.HI R3, RZ, 0x1f, R0 ;  /* 0x0000001fff037819 */ /* 0x000fc60000011400 */
[----:B------:R-:W-:Y:S01]  /*0360*/  @!P2 IMAD.MOV R2, RZ, RZ, -R2 ;  /* 0x000000ffff02a224 */ /* 0x000fe200078e0a02 */
[----:B------:R-:W-:Y:S02]  /*0370*/  @!P1 LOP3.LUT R2, RZ, R4, RZ, 0x33, !PT ;  /* 0x00000004ff029212 */ /* 0x000fe400078e33ff */
[----:B------:R-:W-:-:S03]  /*0380*/  LEA.HI R3, R3, R0, RZ, 0x9 ;  /* 0x0000000003037211 */ /* 0x000fc600078f48ff */
[----:B------:R-:W-:Y:S02]  /*0390*/  IMAD.SHL.U32 R15, R2, 0x4, RZ ;  /* 0x00000004020f7824 */ /* 0x000fe400078e00ff */
[----:B------:R-:W-:-:S03]  /*03a0*/  IMAD.MOV R2, RZ, RZ, -R2 ;  /* 0x000000ffff027224 */ /* 0x000fc600078e0a02 */
[----:B------:R-:W-:Y:S01]  /*03b0*/  LEA.HI.SX32 R3, R3, -R15, 0x17 ;  /* 0x8000000f03037211 */ /* 0x000fe200078fbaff */
[----:B------:R-:W-:-:S03]  /*03c0*/  IMAD R12, R4, R2, R5 ;  /* 0x00000002040c7224 */ /* 0x000fc600078e0205 */
[----:B------:R-:W-:Y:S02]  /*03d0*/  VIMNMX R17, R3, 0x4, PT ;  /* 0x0000000403117848 */ /* 0x000fe40003fe0100 */
[----:B------:R-:W-:Y:S02]  /*03e0*/  IABS R9, R12 ;  /* 0x0000000c00097213 */ /* 0x000fe40000000000 */
[-C--:B------:R-:W-:Y:S02]  /*03f0*/  IABS R7, R17.reuse ;  /* 0x0000001100077213 */ /* 0x080fe40000000000 */
[----:B------:R-:W-:Y:S02]  /*0400*/  IABS R4, R17 ;  /* 0x0000001100047213 */ /* 0x000fe40000000000 */
[----:B------:R-:W2:Y:S08]  /*0410*/  I2F.RP R0, R7 ;  /* 0x0000000700007306 */ /* 0x000eb00000209400 */
[----:B--2---:R-:W2:Y:S02]  /*0420*/  MUFU.RCP R0, R0 ;  /* 0x0000000000007308 */ /* 0x004ea40000001000 */
[----:B--2---:R-:W-:-:S02]  /*0430*/  VIADD R3, R0, 0xffffffe ;  /* 0x0ffffffe00037836 */ /* 0x004fc40000000000 */
[----:B------:R-:W-:-:S04]  /*0440*/  IMAD.MOV R0, RZ, RZ, -R4 ;  /* 0x000000ffff007224 */ /* 0x000fc800078e0a04 */
[----:B------:R-:W2:Y:S02]  /*0450*/  F2I.FTZ.U32.TRUNC.NTZ R3, R3 ;  /* 0x0000000300037305 */ /* 0x000ea4000021f000 */
[----:B--2---:R-:W-:-:S04]  /*0460*/  IMAD.MOV R6, RZ, RZ, -R3 ;  /* 0x000000ffff067224 */ /* 0x004fc800078e0a03 */
[----:B------:R-:W-:-:S04]  /*0470*/  IMAD.MOV.U32 R2, RZ, RZ, R6 ;  /* 0x000000ffff027224 */ /* 0x000fc800078e0006 */
[----:B------:R-:W-:Y:S02]  /*0480*/  IMAD R5, R2, R7, RZ ;  /* 0x0000000702057224 */ /* 0x000fe400078e02ff */
[----:B------:R-:W-:-:S04]  /*0490*/  IMAD.MOV.U32 R2, RZ, RZ, RZ ;  /* 0x000000ffff027224 */ /* 0x000fc800078e00ff */
[----:B------:R-:W-:Y:S01]  /*04a0*/  IMAD.HI.U32 R2, R3, R5, R2 ;  /* 0x0000000503027227 */ /* 0x000fe200078e0002 */
[----:B------:R-:W-:Y:S01]  /*04b0*/  LOP3.LUT R5, R42, 0x7f, RZ, 0xc0, !PT ;  /* 0x0000007f2a057812 */ /* 0x000fe200078ec0ff */
[----:B------:R-:W2:Y:S04]  /*04c0*/  I2F.RP R3, R32 ;  /* 0x0000002000037306 */ /* 0x000ea80000209400 */
[----:B------:R-:W-:-:S04]  /*04d0*/  IMAD.HI.U32 R2, R2, R9, RZ ;  /* 0x0000000902027227 */ /* 0x000fc800078e00ff */
[----:B------:R-:W-:-:S05]  /*04e0*/  IMAD R0, R2, R0, R9 ;  /* 0x0000000002007224 */ /* 0x000fca00078e0209 */
[----:B------:R-:W-:Y:S01]  /*04f0*/  ISETP.GT.U32.AND P1, PT, R7, R0, PT ;  /* 0x000000000700720c */ /* 0x000fe20003f24070 */
[----:B--2---:R-:W2:-:S12]  /*0500*/  MUFU.RCP R3, R3 ;  /* 0x0000000300037308 */ /* 0x004e980000001000 */
[----:B------:R-:W-:Y:S02]  /*0510*/  @!P1 IMAD.IADD R0, R0, 0x1, -R7 ;  /* 0x0000000100009824 */ /* 0x000fe400078e0a07 */
[----:B------:R-:W-:Y:S01]  /*0520*/  @!P1 VIADD R2, R2, 0x1 ;  /* 0x0000000102029836 */ /* 0x000fe20000000000 */
[----:B------:R-:W-:Y:S02]  /*0530*/  ISETP.NE.AND P1, PT, R17, RZ, PT ;  /* 0x000000ff1100720c */ /* 0x000fe40003f25270 */
[----:B------:R-:W-:Y:S01]  /*0540*/  ISETP.GE.U32.AND P0, PT, R0, R7, PT ;  /* 0x000000070000720c */ /* 0x000fe20003f06070 */
[----:B--2---:R-:W-:Y:S01]  /*0550*/  VIADD R4, R3, 0xffffffe ;  /* 0x0ffffffe03047836 */ /* 0x004fe20000000000 */
[----:B------:R-:W-:-:S03]  /*0560*/  LOP3.LUT R0, R12, R17, RZ, 0x3c, !PT ;  /* 0x000000110c007212 */ /* 0x000fc600078e3cff */
[----:B------:R-:W2:Y:S01]  /*0570*/  F2I.FTZ.U32.TRUNC.NTZ R3, R4 ;  /* 0x0000000400037305 */ /* 0x000ea2000021f000 */
[----:B------:R-:W-:-:S07]  /*0580*/  ISETP.GE.AND P2, PT, R0, RZ, PT ;  /* 0x000000ff0000720c */ /* 0x000fce0003f46270 */
[----:B------:R-:W3:Y:S01]  /*0590*/  I2F.RP R0, R29 ;  /* 0x0000001d00007306 */ /* 0x000ee20000209400 */
[----:B------:R-:W-:-:S04]  /*05a0*/  @P0 VIADD R2, R2, 0x1 ;  /* 0x0000000102020836 */ /* 0x000fc80000000000 */
[----:B------:R-:W-:Y:S01]  /*05b0*/  IMAD.MOV.U32 R14, RZ, RZ, R2 ;  /* 0x000000ffff0e7224 */ /* 0x000fe200078e0002 */
[----:B------:R-:W-:Y:S01]  /*05c0*/  SHF.R.U32.HI R2, RZ, 0x5, R42 ;  /* 0x00000005ff027819 */ /* 0x000fe2000001162a */
[--C-:B--2---:R-:W-:Y:S02]  /*05d0*/  IMAD.MOV R7, RZ, RZ, -R3.reuse ;  /* 0x000000ffff077224 */ /* 0x104fe400078e0a03 */
[----:B------:R-:W-:Y:S01]  /*05e0*/  @!P2 IMAD.MOV R14, RZ, RZ, -R14 ;  /* 0x000000ffff0ea224 */ /* 0x000fe200078e0a0e */
[----:B------:R-:W-:Y:S01]  /*05f0*/  @!P1 LOP3.LUT R14, RZ, R17, RZ, 0x33, !PT ;  /* 0x00000011ff0e9212 */ /* 0x000fe200078e33ff */
[----:B------:R-:W-:Y:S01]  /*0600*/  IMAD R7, R7, R32, RZ ;  /* 0x0000002007077224 */ /* 0x000fe200078e02ff */
[----:B------:R-:W-:Y:S02]  /*0610*/  SGXT.U32 R2, R2, 0x2 ;  /* 0x000000020202781a */ /* 0x000fe40000000000 */
[----:B------:R-:W-:Y:S01]  /*0620*/  SHF.L.U32 R13, R14, 0x6, RZ ;  /* 0x000000060e0d7819 */ /* 0x000fe200000006ff */
[----:B---3--:R-:W2:Y:S03]  /*0630*/  MUFU.RCP R0, R0 ;  /* 0x0000000000007308 */ /* 0x008ea60000001000 */
[----:B------:R-:W-:Y:S01]  /*0640*/  LOP3.LUT R6, R13, R2, RZ, 0xfc, !PT ;  /* 0x000000020d067212 */ /* 0x000fe200078efcff */
[----:B------:R-:W-:Y:S01]  /*0650*/  IMAD.MOV.U32 R2, RZ, RZ, RZ ;  /* 0x000000ffff027224 */ /* 0x000fe200078e00ff */
[----:B------:R-:W-:Y:S02]  /*0660*/  STL [R1+0x510], R13 ;  /* 0x0005100d01007387 */ /* 0x000fe40000100800 */
[----:B------:R-:W-:Y:S01]  /*0670*/  LOP3.LUT R16, R6, 0x3c, RZ, 0xfc, !PT ;  /* 0x0000003c06107812 */ /* 0x000fe200078efcff */
[----:B------:R-:W-:Y:S01]  /*0680*/  IMAD.HI.U32 R7, R3, R7, R2 ;  /* 0x0000000703077227 */ /* 0x000fe200078e0002 */
[----:B------:R-:W-:-:S02]  /*0690*/  IABS R8, R6 ;  /* 0x0000000600087213 */ /* 0x000fc40000000000 */
[----:B------:R-:W-:Y:S02]  /*06a0*/  IABS R10, R16 ;  /* 0x00000010000a7213 */ /* 0x000fe40000000000 */
[C---:B------:R-:W-:Y:S02]  /*06b0*/  LOP3.LUT R19, R6.reuse, 0x4, RZ, 0xfc, !PT ;  /* 0x0000000406137812 */ /* 0x040fe400078efcff */
[----:B------:R-:W-:Y:S01]  /*06c0*/  LOP3.LUT R20, R6, 0x8, RZ, 0xfc, !PT ;  /* 0x0000000806147812 */ /* 0x000fe200078efcff */
[----:B------:R-:W-:Y:S01]  /*06d0*/  IMAD.HI.U32 R2, R7, R10, RZ ;  /* 0x0000000a07027227 */ /* 0x000fe200078e00ff */
[----:B------:R-:W-:Y:S02]  /*06e0*/  ISETP.GE.AND P3, PT, R16, RZ, PT ;  /* 0x000000ff1000720c */ /* 0x000fe40003f66270 */
[----:B------:R-:W-:Y:S01]  /*06f0*/  ISETP.GE.AND P1, PT, R6, RZ, PT ;  /* 0x000000ff0600720c */ /* 0x000fe20003f26270 */
[----:B--2---:R-:W-:Y:S01]  /*0700*/  VIADD R4, R0, 0xffffffe ;  /* 0x0ffffffe00047836 */ /* 0x004fe20000000000 */
[----:B------:R-:W-:Y:S01]  /*0710*/  LOP3.LUT R0, R42, 0x60, RZ, 0xc0, !PT ;  /* 0x000000602a007812 */ /* 0x000fe200078ec0ff */
[----:B------:R-:W-:Y:S01]  /*0720*/  IMAD.MOV R11, RZ, RZ, -R2 ;  /* 0x000000ffff0b7224 */ /* 0x000fe200078e0a02 */
[----:B------:R-:W-:Y:S01]  /*0730*/  LOP3.LUT R35, R6, 0x1c, RZ, 0xfc, !PT ;  /* 0x0000001c06237812 */ /* 0x000fe200078efcff */
[----:B------:R2:W3:Y:S01]  /*0740*/  F2I.FTZ.U32.TRUNC.NTZ R3, R4 ;  /* 0x0000000400037305 */ /* 0x0004e2000021f000 */
[----:B------:R-:W-:Y:S01]  /*0750*/  SHF.R.U32.HI R9, RZ, 0x1, R0 ;  /* 0x00000001ff097819 */ /* 0x000fe20000011600 */
[----:B------:R-:W-:Y:S01]  /*0760*/  IMAD.SHL.U32 R0, R5, 0x4, RZ ;  /* 0x0000000405007824 */ /* 0x000fe200078e00ff */
[----:B------:R-:W-:Y:S01]  /*0770*/  ISETP.GE.AND P2, PT, R20, RZ, PT ;  /* 0x000000ff1400720c */ /* 0x000fe20003f46270 */
[----:B------:R-:W-:Y:S01]  /*0780*/  IMAD R10, R32, R11, R10 ;  /* 0x0000000b200a7224 */ /* 0x000fe200078e020a */
[----:B------:R-:W-:Y:S01]  /*0790*/  LOP3.LUT R36, R6, 0x20, RZ, 0xfc, !PT ;  /* 0x0000002006247812 */ /* 0x000fe200078efcff */
[----:B------:R-:W-:Y:S01]  /*07a0*/  IMAD.MOV R2, RZ, RZ, -R14 ;  /* 0x000000ffff027224 */ /* 0x000fe200078e0a0e */
[----:B------:R-:W-:-:S02]  /*07b0*/  LOP3.LUT R0, R0, R9, RZ, 0x3c, !PT ;  /* 0x0000000900007212 */ /* 0x000fc400078e3cff */
[----:B--2---:R-:W-:Y:S02]  /*07c0*/  IABS R4, R19 ;  /* 0x0000001300047213 */ /* 0x004fe40000000000 */
[----:B------:R-:W-:Y:S01]  /*07d0*/  ISETP.GT.U32.AND P0, PT, R32, R10, PT ;  /* 0x0000000a2000720c */ /* 0x000fe20003f04070 */
[----:B------:R2:W-:Y:S01]  /*07e0*/  STL [R1+0xf8], R0 ;  /* 0x0000f80001007387 */ /* 0x0005e20000100800 */
[----:B------:R-:W-:Y:S01]  /*07f0*/  IABS R14, R20 ;  /* 0x00000014000e7213 */ /* 0x000fe20000000000 */
[----:B---3--:R-:W-:Y:S01]  /*0800*/  IMAD.MOV R18, RZ, RZ, -R3 ;  /* 0x000000ffff127224 */ /* 0x008fe200078e0a03 */
[----:B------:R-:W-:Y:S02]  /*0810*/  IABS R20, R35 ;  /* 0x0000002300147213 */ /* 0x000fe40000000000 */
[----:B------:R-:W-:Y:S01]  /*0820*/  LOP3.LUT R37, R6, 0x24, RZ, 0xfc, !PT ;  /* 0x0000002406257812 */ /* 0x000fe200078efcff */
[----:B------:R-:W-:Y:S01]  /*0830*/  IMAD R11, R18, R29, RZ ;  /* 0x0000001d120b7224 */ /* 0x000fe200078e02ff */
[----:B------:R-:W-:Y:S01]  /*0840*/  IABS R21, R36 ;  /* 0x0000002400157213 */ /* 0x000fe20000000000 */
[----:B--2---:R-:W-:Y:S01]  /*0850*/  IMAD.HI.U32 R0, R7, R8, RZ ;  /* 0x0000000807007227 */ /* 0x004fe200078e00ff */
[----:B------:R-:W-:-:S02]  /*0860*/  IABS R22, R37 ;  /* 0x0000002500167213 */ /* 0x000fc40000000000 */
[C---:B------:R-:W-:Y:S01]  /*0870*/  LOP3.LUT R38, R6.reuse, 0x28, RZ, 0xfc, !PT ;  /* 0x0000002806267812 */ /* 0x040fe200078efcff */
[----:B------:R-:W-:Y:S01]  /*0880*/  IMAD.MOV R9, RZ, RZ, -R0 ;  /* 0x000000ffff097224 */ /* 0x000fe200078e0a00 */
[----:B------:R-:W-:Y:S01]  /*0890*/  LOP3.LUT R39, R6, 0x2c, RZ, 0xfc, !PT ;  /* 0x0000002c06277812 */ /* 0x000fe200078efcff */
[----:B------:R-:W-:Y:S01]  /*08a0*/  IMAD R0, R17, R2, R12 ;  /* 0x0000000211007224 */ /* 0x000fe200078e020c */
[----:B------:R-:W-:Y:S01]  /*08b0*/  IABS R23, R38 ;  /* 0x0000002600177213 */ /* 0x000fe20000000000 */
[----:B------:R-:W-:Y:S01]  /*08c0*/  IMAD.MOV.U32 R12, RZ, RZ, R4 ;  /* 0x000000ffff0c7224 */ /* 0x000fe200078e0004 */
[----:B------:R-:W-:Y:S01]  /*08d0*/  IABS R24, R39 ;  /* 0x0000002700187213 */ /* 0x000fe20000000000 */
[----:B------:R-:W-:Y:S01]  /*08e0*/  IMAD R4, R32, R9, R8 ;  /* 0x0000000920047224 */ /* 0x000fe200078e0208 */
[C---:B------:R-:W-:Y:S01]  /*08f0*/  LOP3.LUT R40, R6.reuse, 0x30, RZ, 0xfc, !PT ;  /* 0x0000003006287812 */ /* 0x040fe200078efcff */
[----:B------:R-:W-:Y:S01]  /*0900*/  IMAD.MOV.U32 R2, RZ, RZ, RZ ;  /* 0x000000ffff027224 */ /* 0x000fe200078e00ff */
[----:B------:R-:W-:Y:S01]  /*0910*/  LOP3.LUT R41, R6, 0x34, RZ, 0xfc, !PT ;  /* 0x0000003406297812 */ /* 0x000fe200078efcff */
[----:B------:R-:W-:Y:S01]  /*0920*/  IMAD.HI.U32 R8, R7, R12, RZ ;  /* 0x0000000c07087227 */ /* 0x000fe200078e00ff */
[----:B------:R-:W-:-:S02]  /*0930*/  ISETP.GT.U32.AND P4, PT, R32, R4, PT ;  /* 0x000000042000720c */ /* 0x000fc40003f84070 */
[----:B------:R-:W-:Y:S01]  /*0940*/  IABS R25, R40 ;  /* 0x0000002800197213 */ /* 0x000fe20000000000 */
[----:B------:R-:W-:Y:S01]  /*0950*/  @!P0 IMAD.IADD R10, R10, 0x1, -R32 ;  /* 0x000000010a0a8824 */ /* 0x000fe200078e0a20 */
[----:B------:R-:W-:Y:S01]  /*0960*/  ISETP.GE.AND P0, PT, R19, RZ, PT ;  /* 0x000000ff1300720c */ /* 0x000fe20003f06270 */
[----:B------:R-:W-:Y:S01]  /*0970*/  IMAD.HI.U32 R2, R3, R11, R2 ;  /* 0x0000000b03027227 */ /* 0x000fe200078e0002 */
[----:B------:R-:W-:Y:S02]  /*0980*/  LOP3.LUT R11, R6, 0xc, RZ, 0xfc, !PT ;  /* 0x0000000c060b7812 */ /* 0x000fe400078efcff */
[----:B------:R-:W-:Y:S01]  /*0990*/  ISETP.GT.U32.AND P5, PT, R32, R10, PT ;  /* 0x0000000a2000720c */ /* 0x000fe20003fa4070 */
[----:B------:R-:W-:Y:S01]  /*09a0*/  IMAD.MOV R3, RZ, RZ, -R8 ;  /* 0x000000ffff037224 */ /* 0x000fe200078e0a08 */
[----:B------:R-:W-:Y:S01]  /*09b0*/  SHF.L.U32 R8, R42, 0x4, RZ ;  /* 0x000000042a087819 */ /* 0x000fe200000006ff */
[----:B------:R-:W-:Y:S01]  /*09c0*/  IMAD.HI.U32 R9, R7, R14, RZ ;  /* 0x0000000e07097227 */ /* 0x000fe200078e00ff */
[----:B------:R-:W-:-:S02]  /*09d0*/  IABS R26, R41 ;  /* 0x00000029001a7213 */ /* 0x000fc40000000000 */
[----:B------:R-:W-:Y:S01]  /*09e0*/  LOP3.LUT R31, R6, 0x38, RZ, 0xfc, !PT ;  /* 0x00000038061f7812 */ /* 0x000fe200078efcff */
[----:B------:R-:W-:Y:S01]  /*09f0*/  IMAD R3, R32, R3, R12 ;  /* 0x0000000320037224 */ /* 0x000fe200078e020c */
[----:B------:R-:W-:Y:S01]  /*0a00*/  LOP3.LUT R12, R6, 0x10, RZ, 0xfc, !PT ;  /* 0x00000010060c7812 */ /* 0x000fe200078efcff */
[--C-:B------:R-:W-:Y:S01]  /*0a10*/  @!P4 IMAD.IADD R4, R4, 0x1, -R32.reuse ;  /* 0x000000010404c824 */ /* 0x100fe200078e0a20 */
[----:B------:R-:W-:Y:S01]  /*0a20*/  IABS R27, R31 ;  /* 0x0000001f001b7213 */ /* 0x000fe20000000000 */
[----:B------:R-:W-:Y:S01]  /*0a30*/  IMAD.MOV R9, RZ, RZ, -R9 ;  /* 0x000000ffff097224 */ /* 0x000fe200078e0a09 */
[----:B------:R-:W-:Y:S01]  /*0a40*/  ISETP.GT.U32.AND P6, PT, R32, R3, PT ;  /* 0x000000032000720c */ /* 0x000fe20003fc4070 */
[----:B------:R-:W-:Y:S01]  /*0a50*/  @!P5 IMAD.IADD R10, R10, 0x1, -R32 ;  /* 0x000000010a0ad824 */ /* 0x000fe200078e0a20 */
[C---:B------:R-:W-:Y:S01]  /*0a60*/  ISETP.GT.U32.AND P4, PT, R32.reuse, R4, PT ;  /* 0x000000042000720c */ /* 0x040fe20003f84070 */
[----:B------:R-:W-:Y:S01]  /*0a70*/  IMAD R9, R32, R9, R14 ;  /* 0x0000000920097224 */ /* 0x000fe200078e020e */
[----:B------:R-:W-:Y:S01]  /*0a80*/  IABS R16, R12 ;  /* 0x0000000c00107213 */ /* 0x000fe20000000000 */
[----:B------:R-:W-:Y:S01]  /*0a90*/  IMAD.MOV.U32 R28, RZ, RZ, R10 ;  /* 0x000000ffff1c7224 */ /* 0x000fe200078e000a */
[----:B------:R-:W-:Y:S01]  /*0aa0*/  LOP3.LUT R14, R6, 0x14, RZ, 0xfc, !PT ;  /* 0x00000014060e7812 */ /* 0x000fe200078efcff */
[----:B------:R-:W-:Y:S01]  /*0ab0*/  IMAD.IADD R0, R15, 0x1, R0 ;  /* 0x000000010f007824 */ /* 0x000fe200078e0200 */
[----:B------:R-:W-:Y:S01]  /*0ac0*/  IABS R15, R11 ;  /* 0x0000000b000f7213 */ /* 0x000fe20000000000 */
[----:B------:R-:W-:Y:S01]  /*0ad0*/  @!P3 IMAD.MOV R28, RZ, RZ, -R28 ;  /* 0x000000ffff1cb224 */ /* 0x000fe200078e0a1c */
[----:B------:R-:W-:Y:S01]  /*0ae0*/  ISETP.GE.AND P3, PT, R12, RZ, PT ;  /* 0x000000ff0c00720c */ /* 0x000fe20003f66270 */
[----:B------:R-:W-:Y:S01]  /*0af0*/  IMAD.HI.U32 R10, R7, R16, RZ ;  /* 0x00000010070a7227 */ /* 0x000fe200078e00ff */
[----:B------:R-:W-:-:S02]  /*0b00*/  LOP3.LUT R12, R8, 0x70, RZ, 0xc0, !PT ;  /* 0x00000070080c7812 */ /* 0x000fc400078ec0ff */
[----:B------:R-:W-:Y:S01]  /*0b10*/  IABS R18, R14 ;  /* 0x0000000e00127213 */ /* 0x000fe20000000000 */
[--C-:B------:R-:W-:Y:S01]  /*0b20*/  @!P6 IMAD.IADD R3, R3, 0x1, -R32.reuse ;  /* 0x000000010303e824 */ /* 0x100fe200078e0a20 */
[----:B------:R-:W-:Y:S01]  /*0b30*/  ISETP.GE.AND P5, PT, R11, RZ, PT ;  /* 0x000000ff0b00720c */ /* 0x000fe20003fa6270 */
[----:B------:R-:W-:Y:S01]  /*0b40*/  @!P4 IMAD.IADD R4, R4, 0x1, -R32 ;  /* 0x000000010404c824 */ /* 0x000fe200078e0a20 */
[C---:B------:R-:W-:Y:S01]  /*0b50*/  ISETP.GT.U32.AND P4, PT, R32.reuse, R9, PT ;  /* 0x000000092000720c */ /* 0x040fe20003f84070 */
[----:B------:R-:W-:Y:S01]  /*0b60*/  IMAD R12, R5, 0x80, R12 ;  /* 0x00000080050c7824 */ /* 0x000fe200078e020c */
[----:B------:R-:W-:Y:S01]  /*0b70*/  ISETP.GT.U32.AND P6, PT, R32, R3, PT ;  /* 0x000000032000720c */ /* 0x000fe20003fc4070 */
[----:B------:R-:W-:Y:S02]  /*0b80*/  IMAD.MOV.U32 R8, RZ, RZ, R4 ;  /* 0x000000ffff087224 */ /* 0x000fe400078e0004 */
[----:B------:R-:W-:Y:S01]  /*0b90*/  IMAD.HI.U32 R4, R7, R15, RZ ;  /* 0x0000000f07047227 */ /* 0x000fe200078e00ff */
[----:B------:R-:W-:-:S02]  /*0ba0*/  LOP3.LUT R241, R12, 0x10, RZ, 0x3c, !PT ;  /* 0x000000100cf17812 */ /* 0x000fc400078e3cff */
[C---:B------:R-:W-:Y:S01]  /*0bb0*/  LOP3.LUT R242, R12.reuse, 0x30, RZ, 0x3c, !PT ;  /* 0x000000300cf27812 */ /* 0x040fe200078e3cff */
[----:B------:R-:W-:Y:S01]  /*0bc0*/  IMAD.MOV R4, RZ, RZ, -R4 ;  /* 0x000000ffff047224 */ /* 0x000fe200078e0a04 */
[----:B------:R-:W-:Y:S01]  /*0bd0*/  LOP3.LUT R243, R12, 0x40, RZ, 0x3c, !PT ;  /* 0x000000400cf37812 */ /* 0x000fe200078e3cff */
[----:B------:R-:W-:Y:S01]  /*0be0*/  @!P1 IMAD.MOV R8, RZ, RZ, -R8 ;  /* 0x000000ffff089224 */ /* 0x000fe200078e0a08 */
[----:B------:R-:W-:Y:S01]  /*0bf0*/  ISETP.GE.AND P1, PT, R14, RZ, PT ;  /* 0x000000ff0e00720c */ /* 0x000fe20003f26270 */
[----:B------:R-:W-:Y:S01]  /*0c00*/  IMAD R14, R0, 0x200, R5 ;  /* 0x00000200000e7824 */ /* 0x000fe200078e0205 */
[----:B------:R-:W-:Y:S01]  /*0c10*/  LOP3.LUT R0, R6, 0x18, RZ, 0xfc, !PT ;  /* 0x0000001806007812 */ /* 0x000fe200078efcff */
[----:B------:R-:W-:Y:S01]  /*0c20*/  IMAD R5, R32, R4, R15 ;  /* 0x0000000420057224 */ /* 0x000fe200078e020f */
[C---:B------:R-:W-:Y:S01]  /*0c30*/  LOP3.LUT R244, R12.reuse, 0x50, RZ, 0x3c, !PT ;  /* 0x000000500cf47812 */ /* 0x040fe200078e3cff */
[--C-:B------:R-:W-:Y:S01]  /*0c40*/  @!P4 IMAD.IADD R9, R9, 0x1, -R32.reuse ;  /* 0x000000010909c824 */ /* 0x100fe200078e0a20 */
[----:B------:R-:W-:Y:S01]  /*0c50*/  LOP3.LUT R174, R12, 0x60, RZ, 0x3c, !PT ;  /* 0x000000600cae7812 */ /* 0x000fe200078e3cff */
[----:B------:R-:W-:Y:S01]  /*0c60*/  @!P6 IMAD.IADD R3, R3, 0x1, -R32 ;  /* 0x000000010303e824 */ /* 0x000fe200078e0a20 */
[C---:B------:R-:W-:Y:S01]  /*0c70*/  ISETP.GT.U32.AND P6, PT, R32.reuse, R5, PT ;  /* 0x000000052000720c */ /* 0x040fe20003fc4070 */
[----:B------:R-:W-:Y:S01]  /*0c80*/  IMAD.HI.U32 R11, R7, R18, RZ ;  /* 0x00000012070b7227 */ /* 0x000fe200078e00ff */
[----:B------:R-:W-:-:S03]  /*0c90*/  ISETP.GT.U32.AND P4, PT, R32, R9, PT ;  /* 0x000000092000720c */ /* 0x000fc60003f84070 */
[----:B------:R-:W-:Y:S01]  /*0ca0*/  IMAD.MOV R17, RZ, RZ, -R10 ;  /* 0x000000ffff117224 */ /* 0x000fe200078e0a0a */
[----:B------:R-:W-:Y:S01]  /*0cb0*/  IADD3 R19, -R11, RZ, RZ ;  /* 0x000000ff0b137210 */ /* 0x000fe20007ffe1ff */
[----:B------:R-:W-:Y:S02]  /*0cc0*/  IMAD.MOV.U32 R10, RZ, RZ, R3 ;  /* 0x000000ffff0a7224 */ /* 0x000fe400078e0003 */
[C---:B------:R-:W-:Y:S02]  /*0cd0*/  IMAD R11, R32.reuse, R17, R16 ;  /* 0x00000011200b7224 */ /* 0x040fe400078e0210 */
[C---:B------:R-:W-:Y:S01]  /*0ce0*/  IMAD R18, R32.reuse, R19, R18 ;  /* 0x0000001320127224 */ /* 0x040fe200078e0212 */
[----:B------:R-:W-:Y:S01]  /*0cf0*/  IABS R19, R0 ;  /* 0x0000000000137213 */ /* 0x000fe20000000000 */
[--C-:B------:R-:W-:Y:S02]  /*0d00*/  @!P6 IMAD.IADD R5, R5, 0x1, -R32.reuse ;  /* 0x000000010505e824 */ /* 0x100fe400078e0a20 */
[----:B------:R-:W-:Y:S01]  /*0d10*/  @!P4 IMAD.IADD R9, R9, 0x1, -R32 ;  /* 0x000000010909c824 */ /* 0x000fe200078e0a20 */
[C---:B------:R-:W-:Y:S01]  /*0d20*/  ISETP.GT.U32.AND P4, PT, R32.reuse, R11, PT ;  /* 0x0000000b2000720c */ /* 0x040fe20003f84070 */
[----:B------:R-:W-:Y:S01]  /*0d30*/  @!P0 IMAD.MOV R10, RZ, RZ, -R10 ;  /* 0x000000ffff0a8224 */ /* 0x000fe200078e0a0a */
[----:B------:R-:W-:Y:S01]  /*0d40*/  ISETP.GT.U32.AND P6, PT, R32, R5, PT ;  /* 0x000000052000720c */ /* 0x000fe20003fc4070 */
[----:B------:R-:W-:Y:S01]  /*0d50*/  IMAD.HI.U32 R3, R7, R20, RZ ;  /* 0x0000001407037227 */ /* 0x000fe200078e00ff */
[----:B------:R-:W-:-:S03]  /*0d60*/  ISETP.GE.AND P0, PT, R0, RZ, PT ;  /* 0x000000ff0000720c */ /* 0x000fc60003f06270 */
[----:B------:R-:W-:-:S04]  /*0d70*/  IMAD.HI.U32 R0, R7, R19, RZ ;  /* 0x0000001307007227 */ /* 0x000fc800078e00ff */
[----:B------:R-:W-:Y:S02]  /*0d80*/  IMAD.MOV R15, RZ, RZ, -R0 ;  /* 0x000000ffff0f7224 */ /* 0x000fe400078e0a00 */
[--C-:B------:R-:W-:Y:S02]  /*0d90*/  @!P4 IMAD.IADD R11, R11, 0x1, -R32.reuse ;  /* 0x000000010b0bc824 */ /* 0x100fe400078e0a20 */
[----:B------:R-:W-:Y:S01]  /*0da0*/  @!P6 IMAD.IADD R5, R5, 0x1, -R32 ;  /* 0x000000010505e824 */ /* 0x000fe200078e0a20 */
[C---:B------:R-:W-:Y:S01]  /*0db0*/  ISETP.GT.U32.AND P6, PT, R32.reuse, R18, PT ;  /* 0x000000122000720c */ /* 0x040fe20003fc4070 */
[C---:B------:R-:W-:Y:S01]  /*0dc0*/  IMAD R19, R32.reuse, R15, R19 ;  /* 0x0000000f20137224 */ /* 0x040fe200078e0213 */
[----:B------:R-:W-:Y:S01]  /*0dd0*/  ISETP.GT.U32.AND P4, PT, R32, R11, PT ;  /* 0x0000000b2000720c */ /* 0x000fe20003f84070 */
[----:B------:R-:W-:Y:S02]  /*0de0*/  IMAD.MOV R3, RZ, RZ, -R3 ;  /* 0x000000ffff037224 */ /* 0x000fe400078e0a03 */
[----:B------:R-:W-:-:S04]  /*0df0*/  IMAD.HI.U32 R0, R7, R21, RZ ;  /* 0x0000001507007227 */ /* 0x000fc800078e00ff */
[----:B------:R-:W-:Y:S02]  /*0e00*/  IMAD R20, R32, R3, R20 ;  /* 0x0000000320147224 */ /* 0x000fe400078e0214 */
[----:B------:R-:W-:-:S04]  /*0e10*/  IMAD.HI.U32 R4, R7, R22, RZ ;  /* 0x0000001607047227 */ /* 0x000fc800078e00ff */
[--C-:B------:R-:W-:Y:S02]  /*0e20*/  @!P6 IMAD.IADD R18, R18, 0x1, -R32.reuse ;  /* 0x000000011212e824 */ /* 0x100fe400078e0a20 */
[----:B------:R-:W-:Y:S01]  /*0e30*/  @!P4 IMAD.IADD R11, R11, 0x1, -R32 ;  /* 0x000000010b0bc824 */ /* 0x000fe200078e0a20 */
[C---:B------:R-:W-:Y:S01]  /*0e40*/  ISETP.GT.U32.AND P4, PT, R32.reuse, R19, PT ;  /* 0x000000132000720c */ /* 0x040fe20003f84070 */
[----:B------:R-:W-:Y:S01]  /*0e50*/  IMAD.MOV R0, RZ, RZ, -R0 ;  /* 0x000000ffff007224 */ /* 0x000fe200078e0a00 */
[C---:B------:R-:W-:Y:S01]  /*0e60*/  ISETP.GT.U32.AND P6, PT, R32.reuse, R18, PT ;  /* 0x000000122000720c */ /* 0x040fe20003fc4070 */
[----:B------:R-:W-:Y:S02]  /*0e70*/  IMAD.MOV R15, RZ, RZ, -R4 ;  /* 0x000000ffff0f7224 */ /* 0x000fe400078e0a04 */
[C---:B------:R-:W-:Y:S02]  /*0e80*/  IMAD R21, R32.reuse, R0, R21 ;  /* 0x0000000020157224 */ /* 0x040fe400078e0215 */
[----:B------:R-:W-:-:S02]  /*0e90*/  IMAD R22, R32, R15, R22 ;  /* 0x0000000f20167224 */ /* 0x000fc400078e0216 */
[----:B------:R-:W-:-:S04]  /*0ea0*/  IMAD.HI.U32 R0, R7, R23, RZ ;  /* 0x0000001707007227 */ /* 0x000fc800078e00ff */
[----:B------:R-:W-:Y:S01]  /*0eb0*/  @!P4 IADD3 R19, R19, -R32, RZ ;  /* 0x800000201313c210 */ /* 0x000fe20007ffe0ff */
[----:B------:R-:W-:-:S03]  /*0ec0*/  IMAD.HI.U32 R3, R7, R24, RZ ;  /* 0x0000001807037227 */ /* 0x000fc600078e00ff */
[----:B------:R-:W-:Y:S01]  /*0ed0*/  ISETP.GT.U32.AND P4, PT, R32, R19, PT ;  /* 0x000000132000720c */ /* 0x000fe20003f84070 */
[----:B------:R-:W-:Y:S01]  /*0ee0*/  @!P6 IMAD.IADD R18, R18, 0x1, -R32 ;  /* 0x000000011212e824 */ /* 0x000fe200078e0a20 */
[----:B------:R-:W-:Y:S01]  /*0ef0*/  ISETP.GT.U32.AND P6, PT, R32, R20, PT ;  /* 0x000000142000720c */ /* 0x000fe20003fc4070 */
[----:B------:R-:W-:Y:S02]  /*0f00*/  IMAD.MOV R0, RZ, RZ, -R0 ;  /* 0x000000ffff007224 */ /* 0x000fe400078e0a00 */
[----:B------:R-:W-:Y:S02]  /*0f10*/  IMAD.MOV R3, RZ, RZ, -R3 ;  /* 0x000000ffff037224 */ /* 0x000fe400078e0a03 */
[----:B------:R-:W-:-:S04]  /*0f20*/  IMAD.HI.U32 R4, R7, R25, RZ ;  /* 0x0000001907047227 */ /* 0x000fc800078e00ff */
[C---:B------:R-:W-:Y:S02]  /*0f30*/  IMAD R23, R32.reuse, R0, R23 ;  /* 0x0000000020177224 */ /* 0x040fe400078e0217 */
[--C-:B------:R-:W-:Y:S01]  /*0f40*/  @!P4 IMAD.IADD R19, R19, 0x1, -R32.reuse ;  /* 0x000000011313c824 */ /* 0x100fe200078e0a20 */
[----:B------:R-:W-:Y:S01]  /*0f50*/  ISETP.GT.U32.AND P4, PT, R32, R21, PT ;  /* 0x000000152000720c */ /* 0x000fe20003f84070 */
[----:B------:R-:W-:Y:S01]  /*0f60*/  @!P6 IMAD.IADD R20, R20, 0x1, -R32 ;  /* 0x000000011414e824 */ /* 0x000fe200078e0a20 */
[C---:B------:R-:W-:Y:S01]  /*0f70*/  ISETP.GT.U32.AND P6, PT, R32.reuse, R22, PT ;  /* 0x000000162000720c */ /* 0x040fe20003fc4070 */
[----:B------:R-:W-:Y:S02]  /*0f80*/  IMAD R24, R32, R3, R24 ;  /* 0x0000000320187224 */ /* 0x000fe400078e0218 */
[----:B------:R-:W-:Y:S02]  /*0f90*/  IMAD.MOV R4, RZ, RZ, -R4 ;  /* 0x000000ffff047224 */ /* 0x000fe400078e0a04 */
[----:B------:R-:W-:-:S04]  /*0fa0*/  IMAD.HI.U32 R6, R7, R26, RZ ;  /* 0x0000001a07067227 */ /* 0x000fc800078e00ff */
[----:B------:R-:W-:Y:S02]  /*0fb0*/  VIADD R17, R14, 0x80 ;  /* 0x000000800e117836 */ /* 0x000fe40000000000 */
[----:B------:R-:W-:Y:S01]  /*0fc0*/  @!P4 IMAD.IADD R21, R21, 0x1, -R32 ;  /* 0x000000011515c824 */ /* 0x000fe200078e0a20 */
[C---:B------:R-:W-:Y:S01]  /*0fd0*/  ISETP.GT.U32.AND P4, PT, R32.reuse, R23, PT ;  /* 0x000000172000720c */ /* 0x040fe20003f84070 */
[----:B------:R-:W-:Y:S01]  /*0fe0*/  IMAD R25, R32, R4, R25 ;  /* 0x0000000420197224 */ /* 0x000fe200078e0219 */
[----:B------:R-:W-:Y:S01]  /*0ff0*/  @!P6 IADD3 R22, R22, -R32, RZ ;  /* 0x800000201616e210 */ /* 0x000fe20007ffe0ff */
[----:B------:R-:W-:Y:S01]  /*1000*/  IMAD.MOV R15, RZ, RZ, -R6 ;  /* 0x000000ffff0f7224 */ /* 0x000fe200078e0a06 */
[----:B------:R-:W-:Y:S01]  /*1010*/  ISETP.GT.U32.AND P6, PT, R32, R24, PT ;  /* 0x000000182000720c */ /* 0x000fe20003fc4070 */
[----:B------:R-:W-:Y:S01]  /*1020*/  VIADD R16, R14, 0x100 ;  /* 0x000001000e107836 */ /* 0x000fe20000000000 */
[----:B------:R-:W-:Y:S01]  /*1030*/  IABS R4, R14 ;  /* 0x0000000e00047213 */ /* 0x000fe20000000000 */
[----:B------:R-:W-:Y:S01]  /*1040*/  @!P2 IMAD.MOV R9, RZ, RZ, -R9 ;  /* 0x000000ffff09a224 */ /* 0x000fe200078e0a09 */
[----:B------:R-:W-:Y:S01]  /*1050*/  IABS R6, R17 ;  /* 0x0000001100067213 */ /* 0x000fe20000000000 */
[C---:B------:R-:W-:Y:S01]  /*1060*/  IMAD R26, R32.reuse, R15, R26 ;  /* 0x0000000f201a7224 */ /* 0x040fe200078e021a */
[----:B------:R-:W-:Y:S01]  /*1070*/  ISETP.GT.U32.AND P2, PT, R32, R20, PT ;  /* 0x000000142000720c */ /* 0x000fe20003f44070 */
[----:B------:R-:W-:Y:S01]  /*1080*/  VIADD R15, R14, 0x180 ;  /* 0x000001800e0f7836 */ /* 0x000fe20000000000 */
[----:B------:R-:W-:Y:S01]  /*1090*/  IABS R33, R16 ;  /* 0x0000001000217213 */ /* 0x000fe20000000000 */
[C---:B------:R-:W-:Y:S01]  /*10a0*/  IMAD.HI.U32 R0, R2.reuse, R4, RZ ;  /* 0x0000000402007227 */ /* 0x040fe200078e00ff */
[----:B------:R2:W-:Y:S02]  /*10b0*/  STL.64 [R1+0x500], R16 ;  /* 0x0005001001007387 */ /* 0x0005e40000100a00 */
[----:B------:R-:W-:Y:S01]  /*10c0*/  IABS R34, R15 ;  /* 0x0000000f00227213 */ /* 0x000fe20000000000 */
[----:B------:R-:W-:Y:S01]  /*10d0*/  IMAD.HI.U32 R7, R7, R27, RZ ;  /* 0x0000001b07077227 */ /* 0x000fe200078e00ff */
[----:B------:R3:W-:Y:S03]  /*10e0*/  STL.64 [R1+0x508], R14 ;  /* 0x0005080e01007387 */ /* 0x0007e60000100a00 */
[----:B------:R-:W-:-:S04]  /*10f0*/  IMAD.HI.U32 R3, R2, R6, RZ ;  /* 0x0000000602037227 */ /* 0x000fc800078e00ff */
[----:B------:R-:W-:Y:S02]  /*1100*/  IMAD.MOV R0, RZ, RZ, -R0 ;  /* 0x000000ffff007224 */ /* 0x000fe400078e0a00 */
[--C-:B------:R-:W-:Y:S01]  /*1110*/  @!P4 IMAD.IADD R23, R23, 0x1, -R32.reuse ;  /* 0x000000011717c824 */ /* 0x100fe200078e0a20 */
[----:B------:R-:W-:Y:S01]  /*1120*/  ISETP.GT.U32.AND P4, PT, R32, R25, PT ;  /* 0x000000192000720c */ /* 0x000fe20003f84070 */
[----:B------:R-:W-:Y:S01]  /*1130*/  @!P6 IMAD.IADD R24, R24, 0x1, -R32 ;  /* 0x000000011818e824 */ /* 0x000fe200078e0a20 */
[----:B------:R-:W-:Y:S01]  /*1140*/  ISETP.GT.U32.AND P6, PT, R32, R22, PT ;  /* 0x000000162000720c */ /* 0x000fe20003fc4070 */
[----:B------:R-:W-:Y:S02]  /*1150*/  IMAD.MOV R30, RZ, RZ, -R7 ;  /* 0x000000ffff1e7224 */ /* 0x000fe400078e0a07 */
[----:B------:R-:W-:Y:S02]  /*1160*/  IMAD.MOV R3, RZ, RZ, -R3 ;  /* 0x000000ffff037224 */ /* 0x000fe400078e0a03 */
[----:B------:R-:W-:-:S02]  /*1170*/  IMAD.MOV.U32 R7, RZ, RZ, R33 ;  /* 0x000000ffff077224 */ /* 0x000fc400078e0021 */
[C---:B------:R-:W-:Y:S02]  /*1180*/  IMAD R0, R29.reuse, R0, R4 ;  /* 0x000000001d007224 */ /* 0x040fe400078e0204 */
[----:B------:R-:W-:Y:S01]  /*1190*/  @!P5 IMAD.MOV R5, RZ, RZ, -R5 ;  /* 0x000000ffff05d224 */ /* 0x000fe200078e0a05 */
[C---:B------:R-:W-:Y:S01]  /*11a0*/  ISETP.GT.U32.AND P5, PT, R32.reuse, R21, PT ;  /* 0x000000152000720c */ /* 0x040fe20003fa4070 */
[----:B------:R-:W-:Y:S01]  /*11b0*/  @!P3 IMAD.MOV R11, RZ, RZ, -R11 ;  /* 0x000000ffff0bb224 */ /* 0x000fe200078e0a0b */
[C---:B------:R-:W-:Y:S01]  /*11c0*/  ISETP.GT.U32.AND P3, PT, R32.reuse, R23, PT ;  /* 0x000000172000720c */ /* 0x040fe20003f64070 */
[----:B------:R-:W-:Y:S01]  /*11d0*/  @!P1 IMAD.MOV R18, RZ, RZ, -R18 ;  /* 0x000000ffff129224 */ /* 0x000fe200078e0a12 */
[C---:B------:R-:W-:Y:S01]  /*11e0*/  ISETP.GT.U32.AND P1, PT, R32.reuse, R24, PT ;  /* 0x000000182000720c */ /* 0x040fe20003f24070 */
[----:B------:R-:W-:Y:S02]  /*11f0*/  IMAD R27, R32, R30, R27 ;  /* 0x0000001e201b7224 */ /* 0x000fe400078e021b */
[----:B------:R-:W-:-:S02]  /*1200*/  IMAD R4, R29, R3, R6 ;  /* 0x000000031d047224 */ /* 0x000fc400078e0206 */
[----:B------:R-:W-:Y:S02]  /*1210*/  IMAD.MOV.U32 R30, RZ, RZ, R34 ;  /* 0x000000ffff1e7224 */ /* 0x000fe400078e0022 */
[----:B------:R-:W-:Y:S02]  /*1220*/  IMAD.HI.U32 R3, R2, R7, RZ ;  /* 0x0000000702037227 */ /* 0x000fe400078e00ff */
[----:B------:R-:W-:Y:S02]  /*1230*/  @!P5 IADD3 R21, R21, -R32, RZ ;  /* 0x800000201515d210 */ /* 0x000fe40007ffe0ff */
[----:B------:R-:W-:Y:S01]  /*1240*/  @!P2 IMAD.IADD R20, R20, 0x1, -R32 ;  /* 0x000000011414a824 */ /* 0x000fe200078e0a20 */
[----:B------:R-:W-:Y:S01]  /*1250*/  ISETP.GT.U32.AND P2, PT, R32, R26, PT ;  /* 0x0000001a2000720c */ /* 0x000fe20003f44070 */
[----:B------:R-:W-:Y:S01]  /*1260*/  IMAD.HI.U32 R2, R2, R30, RZ ;  /* 0x0000001e02027227 */ /* 0x000fe200078e00ff */
[----:B------:R-:W-:-:S03]  /*1270*/  ISETP.GT.U32.AND P5, PT, R32, R27, PT ;  /* 0x0000001b2000720c */ /* 0x000fc60003fa4070 */
[----:B------:R-:W-:Y:S01]  /*1280*/  IMAD.MOV R6, RZ, RZ, -R3 ;  /* 0x000000ffff067224 */ /* 0x000fe200078e0a03 */
[----:B------:R-:W-:Y:S01]  /*1290*/  LOP3.LUT R3, RZ, R44, RZ, 0x33, !PT ;  /* 0x0000002cff037212 */ /* 0x000fe200078e33ff */
[----:B------:R-:W-:Y:S02]  /*12a0*/  IMAD.MOV R2, RZ, RZ, -R2 ;  /* 0x000000ffff027224 */ /* 0x000fe400078e0a02 */
[----:B------:R-:W-:Y:S02]  /*12b0*/  IMAD R6, R29, R6, R7 ;  /* 0x000000061d067224 */ /* 0x000fe400078e0207 */
[--C-:B------:R-:W-:Y:S02]  /*12c0*/  @!P4 IMAD.IADD R25, R25, 0x1, -R32.reuse ;  /* 0x000000011919c824 */ /* 0x100fe400078e0a20 */
[----:B------:R-:W-:Y:S01]  /*12d0*/  @!P6 IMAD.IADD R22, R22, 0x1, -R32 ;  /* 0x000000011616e824 */ /* 0x000fe200078e0a20 */
[C---:B------:R-:W-:Y:S01]  /*12e0*/  ISETP.GT.U32.AND P6, PT, R29.reuse, R0, PT ;  /* 0x000000001d00720c */ /* 0x040fe20003fc4070 */
[----:B------:R-:W-:Y:S01]  /*12f0*/  IMAD R7, R29, R2, R30 ;  /* 0x000000021d077224 */ /* 0x000fe200078e021e */
[----:B------:R-:W-:Y:S01]  /*1300*/  ISETP.GT.U32.AND P4, PT, R32, R25, PT ;  /* 0x000000192000720c */ /* 0x000fe20003f84070 */
[--C-:B------:R-:W-:Y:S01]  /*1310*/  @!P3 IMAD.IADD R23, R23, 0x1, -R32.reuse ;  /* 0x000000011717b824 */ /* 0x100fe200078e0a20 */
[C---:B------:R-:W-:Y:S01]  /*1320*/  ISETP.GT.U32.AND P3, PT, R29.reuse, R4, PT ;  /* 0x000000041d00720c */ /* 0x040fe20003f64070 */
[--C-:B------:R-:W-:Y:S01]  /*1330*/  @!P1 IMAD.IADD R24, R24, 0x1, -R32.reuse ;  /* 0x0000000118189824 */ /* 0x100fe200078e0a20 */
[C---:B------:R-:W-:Y:S01]  /*1340*/  ISETP.GT.U32.AND P1, PT, R29.reuse, R6, PT ;  /* 0x000000061d00720c */ /* 0x040fe20003f24070 */
[--C-:B------:R-:W-:Y:S01]  /*1350*/  @!P2 IMAD.IADD R26, R26, 0x1, -R32.reuse ;  /* 0x000000011a1aa824 */ /* 0x100fe200078e0a20 */
[----:B------:R-:W-:Y:S01]  /*1360*/  ISETP.GT.U32.AND P2, PT, R29, R7, PT ;  /* 0x000000071d00720c */ /* 0x000fe20003f44070 */
[----:B------:R-:W-:Y:S01]  /*1370*/  @!P5 IMAD.IADD R27, R27, 0x1, -R32 ;  /* 0x000000011b1bd824 */ /* 0x000fe200078e0a20 */
[----:B------:R-:W-:Y:S01]  /*1380*/  ISETP.GE.AND P5, PT, R36, RZ, PT ;  /* 0x000000ff2400720c */ /* 0x000fe20003fa6270 */
[----:B------:R-:W-:-:S02]  /*1390*/  @!P0 IMAD.MOV R19, RZ, RZ, -R19 ;  /* 0x000000ffff138224 */ /* 0x000fc400078e0a13 */
[--C-:B------:R-:W-:Y:S01]  /*13a0*/  @!P6 IMAD.IADD R0, R0, 0x1, -R29.reuse ;  /* 0x000000010000e824 */ /* 0x100fe200078e0a1d */
[----:B------:R-:W-:Y:S01]  /*13b0*/  ISETP.GT.U32.AND P6, PT, R32, R26, PT ;  /* 0x0000001a2000720c */ /* 0x000fe20003fc4070 */
[----:B------:R-:W-:Y:S01]  /*13c0*/  @!P4 IMAD.IADD R25, R25, 0x1, -R32 ;  /* 0x000000011919c824 */ /* 0x000fe200078e0a20 */
[----:B------:R-:W-:Y:S01]  /*13d0*/  ISETP.GE.AND P4, PT, R35, RZ, PT ;  /* 0x000000ff2300720c */ /* 0x000fe20003f86270 */
[--C-:B------:R-:W-:Y:S01]  /*13e0*/  @!P3 IMAD.IADD R4, R4, 0x1, -R29.reuse ;  /* 0x000000010404b824 */ /* 0x100fe200078e0a1d */
[----:B------:R-:W-:Y:S01]  /*13f0*/  ISETP.GT.U32.AND P0, PT, R32, R27, PT ;  /* 0x0000001b2000720c */ /* 0x000fe20003f04070 */
[--C-:B------:R-:W-:Y:S01]  /*1400*/  @!P1 IMAD.IADD R6, R6, 0x1, -R29.reuse ;  /* 0x0000000106069824 */ /* 0x100fe200078e0a1d */
[----:B------:R-:W-:Y:S01]  /*1410*/  ISETP.GT.U32.AND P3, PT, R29, R0, PT ;  /* 0x000000001d00720c */ /* 0x000fe20003f64070 */
[----:B------:R-:W-:Y:S01]  /*1420*/  @!P2 IMAD.IADD R7, R7, 0x1, -R29 ;  /* 0x000000010707a824 */ /* 0x000fe200078e0a1d */
[C---:B------:R-:W-:Y:S01]  /*1430*/  ISETP.GT.U32.AND P1, PT, R29.reuse, R4, PT ;  /* 0x000000041d00720c */ /* 0x040fe20003f24070 */
[----:B------:R-:W-:Y:S01]  /*1440*/  @!P5 IMAD.MOV R21, RZ, RZ, -R21 ;  /* 0x000000ffff15d224 */ /* 0x000fe200078e0a15 */
[----:B------:R-:W-:Y:S01]  /*1450*/  ISETP.GT.U32.AND P2, PT, R29, R6, PT ;  /* 0x000000061d00720c */ /* 0x000fe20003f44070 */
[----:B------:R-:W-:Y:S01]  /*1460*/  VIADD R240, R12, UR12 ;  /* 0x0000000c0cf07c36 */ /* 0x000fe20008000000 */
[----:B------:R-:W-:Y:S01]  /*1470*/  ISETP.GE.AND P5, PT, R37, RZ, PT ;  /* 0x000000ff2500720c */ /* 0x000fe20003fa6270 */
[----:B------:R-:W-:Y:S01]  /*1480*/  VIADD R241, R241, UR12 ;  /* 0x0000000cf1f17c36 */ /* 0x000fe20008000000 */
[----:B------:R-:W-:Y:S01]  /*1490*/  @!P6 IADD3 R26, R26, -R32, RZ ;  /* 0x800000201a1ae210 */ /* 0x000fe20007ffe0ff */
[----:B------:R-:W-:Y:S01]  /*14a0*/  @!P4 IMAD.MOV R20, RZ, RZ, -R20 ;  /* 0x000000ffff14c224 */ /* 0x000fe200078e0a14 */
[----:B------:R-:W-:Y:S01]  /*14b0*/  ISETP.GT.U32.AND P4, PT, R29, R7, PT ;  /* 0x000000071d00720c */ /* 0x000fe20003f84070 */
[----:B------:R-:W-:Y:S01]  /*14c0*/  @!P0 IMAD.IADD R27, R27, 0x1, -R32 ;  /* 0x000000011b1b8824 */ /* 0x000fe200078e0a20 */
[----:B------:R-:W-:Y:S01]  /*14d0*/  ISETP.GE.AND P6, PT, R38, RZ, PT ;  /* 0x000000ff2600720c */ /* 0x000fe20003fc6270 */
[--C-:B------:R-:W-:Y:S01]  /*14e0*/  @!P3 IMAD.IADD R0, R0, 0x1, -R29.reuse ;  /* 0x000000010000b824 */ /* 0x100fe200078e0a1d */
[----:B------:R-:W-:Y:S01]  /*14f0*/  ISETP.GE.AND P0, PT, R39, RZ, PT ;  /* 0x000000ff2700720c */ /* 0x000fe20003f06270 */
[--C-:B------:R-:W-:Y:S01]  /*1500*/  @!P1 IMAD.IADD R4, R4, 0x1, -R29.reuse ;  /* 0x0000000104049824 */ /* 0x100fe200078e0a1d */
[----:B------:R-:W-:Y:S01]  /*1510*/  ISETP.GE.AND P3, PT, R40, RZ, PT ;  /* 0x000000ff2800720c */ /* 0x000fe20003f66270 */
[----:B------:R-:W-:Y:S01]  /*1520*/  @!P2 IMAD.IADD R6, R6, 0x1, -R29 ;  /* 0x000000010606a824 */ /* 0x000fe200078e0a1d */
[----:B------:R-:W-:Y:S01]  /*1530*/  ISETP.GE.AND P1, PT, R41, RZ, PT ;  /* 0x000000ff2900720c */ /* 0x000fe20003f26270 */
[----:B------:R-:W-:Y:S01]  /*1540*/  @!P5 IMAD.MOV R22, RZ, RZ, -R22 ;  /* 0x000000ffff16d224 */ /* 0x000fe200078e0a16 */
[----:B------:R-:W-:Y:S01]  /*1550*/  ISETP.GE.AND P2, PT, R31, RZ, PT ;  /* 0x000000ff1f00720c */ /* 0x000fe20003f46270 */
[----:B------:R-:W-:-:S02]  /*1560*/  VIADD R242, R242, UR12 ;  /* 0x0000000cf2f27c36 */ /* 0x000fc40008000000 */
[----:B------:R-:W-:Y:S01]  /*1570*/  @!P4 IMAD.IADD R7, R7, 0x1, -R29 ;  /* 0x000000010707c824 */ /* 0x000fe200078e0a1d */
[----:B------:R-:W-:Y:S01]  /*1580*/  ISETP.NE.AND P4, PT, R44, RZ, PT ;  /* 0x000000ff2c00720c */ /* 0x000fe20003f85270 */
[----:B------:R-:W-:Y:S02]  /*1590*/  @!P6 IMAD.MOV R23, RZ, RZ, -R23 ;  /* 0x000000ffff17e224 */ /* 0x000fe400078e0a17 */
[----:B------:R-:W-:Y:S01]  /*15a0*/  @!P0 IMAD.MOV R24, RZ, RZ, -R24 ;  /* 0x000000ffff188224 */ /* 0x000fe200078e0a18 */
[C---:B------:R-:W-:Y:S01]  /*15b0*/  SEL R29, R3.reuse, R8, !P4 ;  /* 0x00000008031d7207 */ /* 0x040fe20006000000 */
[----:B------:R-:W-:Y:S01]  /*15c0*/  @!P3 IMAD.MOV R25, RZ, RZ, -R25 ;  /* 0x000000ffff19b224 */ /* 0x000fe200078e0a19 */
[C---:B------:R-:W-:Y:S01]  /*15d0*/  SEL R30, R3.reuse, R10, !P4 ;  /* 0x0000000a031e7207 */ /* 0x040fe20006000000 */
[----:B------:R-:W-:Y:S01]  /*15e0*/  @!P1 IMAD.MOV R26, RZ, RZ, -R26 ;  /* 0x000000ffff1a9224 */ /* 0x000fe200078e0a1a */
[C---:B------:R-:W-:Y:S01]  /*15f0*/  SEL R9, R3.reuse, R9, !P4 ;  /* 0x0000000903097207 */ /* 0x040fe20006000000 */
[----:B------:R-:W-:Y:S01]  /*1600*/  @!P2 IMAD.MOV R27, RZ, RZ, -R27 ;  /* 0x000000ffff1ba224 */ /* 0x000fe200078e0a1b */
[C---:B------:R-:W-:Y:S01]  /*1610*/  SEL R31, R3.reuse, R5, !P4 ;  /* 0x00000005031f7207 */ /* 0x040fe20006000000 */
[----:B------:R-:W-:Y:S01]  /*1620*/  VIADD R10, R222, 0xffffffff ;  /* 0xffffffffde0a7836 */ /* 0x000fe20000000000 */
[----:B------:R-:W-:Y:S01]  /*1630*/  SEL R11, R3, R11, !P4 ;  /* 0x0000000b030b7207 */ /* 0x000fe20006000000 */
[----:B------:R-:W-:Y:S01]  /*1640*/  VIADD R243, R243, UR12 ;  /* 0x0000000cf3f37c36 */ /* 0x000fe20008000000 */
[C---:B------:R-:W-:Y:S01]  /*1650*/  SEL R32, R3.reuse, R18, !P4 ;  /* 0x0000001203207207 */ /* 0x040fe20006000000 */
[----:B------:R-:W-:Y:S01]  /*1660*/  VIADD R244, R244, UR12 ;  /* 0x0000000cf4f47c36 */ /* 0x000fe20008000000 */
[----:B------:R-:W-:Y:S01]  /*1670*/  SEL R19, R3, R19, !P4 ;  /* 0x0000001303137207 */ /* 0x000fe20006000000 */
[----:B------:R-:W-:Y:S01]  /*1680*/  IMAD R11, R11, UR5, RZ ;  /* 0x000000050b0b7c24 */ /* 0x000fe2000f8e02ff */
[C---:B------:R-:W-:Y:S01]  /*1690*/  SEL R20, R3.reuse, R20, !P4 ;  /* 0x0000001403147207 */ /* 0x040fe20006000000 */
[----:B------:R-:W-:Y:S01]  /*16a0*/  IMAD R35, R32, UR5, RZ ;  /* 0x0000000520237c24 */ /* 0x000fe2000f8e02ff */
[----:B------:R-:W-:Y:S01]  /*16b0*/  SEL R21, R3, R21, !P4 ;  /* 0x0000001503157207 */ /* 0x000fe20006000000 */
[----:B------:R-:W-:Y:S01]  /*16c0*/  IMAD R19, R19, UR5, RZ ;  /* 0x0000000513137c24 */ /* 0x000fe2000f8e02ff */
[C---:B------:R-:W-:Y:S01]  /*16d0*/  SEL R22, R3.reuse, R22, !P4 ;  /* 0x0000001603167207 */ /* 0x040fe20006000000 */
[----:B------:R-:W-:Y:S01]  /*16e0*/  IMAD R20, R20, UR5, RZ ;  /* 0x0000000514147c24 */ /* 0x000fe2000f8e02ff */
[----:B------:R-:W-:Y:S01]  /*16f0*/  SEL R23, R3, R23, !P4 ;  /* 0x0000001703177207 */ /* 0x000fe20006000000 */
[----:B------:R-:W-:Y:S01]  /*1700*/  IMAD R21, R21, UR5, RZ ;  /* 0x0000000515157c24 */ /* 0x000fe2000f8e02ff */
[C---:B------:R-:W-:Y:S01]  /*1710*/  SEL R24, R3.reuse, R24, !P4 ;  /* 0x0000001803187207 */ /* 0x040fe20006000000 */
[----:B------:R-:W-:Y:S01]  /*1720*/  VIADD R245, R174, UR12 ;  /* 0x0000000caef57c36 */ /* 0x000fe20008000000 */
[----:B------:R-:W-:-:S02]  /*1730*/  SEL R25, R3, R25, !P4 ;  /* 0x0000001903197207 */ /* 0x000fc40006000000 */
[C---:B------:R-:W-:Y:S01]  /*1740*/  SEL R33, R3.reuse, R26, !P4 ;  /* 0x0000001a03217207 */ /* 0x040fe20006000000 */
[----:B------:R-:W-:Y:S01]  /*1750*/  VIADD R26, R222, 0xfffffffe ;  /* 0xfffffffede1a7836 */ /* 0x000fe20000000000 */
[----:B------:R-:W-:Y:S01]  /*1760*/  SEL R34, R3, R27, !P4 ;  /* 0x0000001b03227207 */ /* 0x000fe20006000000 */
[----:B------:R-:W-:Y:S01]  /*1770*/  IMAD R32, R25, UR5, RZ ;  /* 0x0000000519207c24 */ /* 0x000fe2000f8e02ff */
[----:B------:R-:W-:Y:S02]  /*1780*/  SEL R8, R3, R28, !P4 ;  /* 0x0000001c03087207 */ /* 0x000fe40006000000 */
[----:B------:R-:W2:Y:S01]  /*1790*/  LDC.64 R2, c[0x0][0x238] ;  /* 0x00008e00ff027b82 */ /* 0x000ea20000000a00 */
[----:B------:R-:W-:Y:S02]  /*17a0*/  ISETP.GE.AND P2, PT, R17, RZ, PT ;  /* 0x000000ff1100720c */ /* 0x000fe40003f46270 */
[----:B------:R-:W-:Y:S02]  /*17b0*/  ISETP.GE.AND P3, PT, R16, RZ, PT ;  /* 0x000000ff1000720c */ /* 0x000fe40003f66270 */
[----:B------:R-:W-:-:S02]  /*17c0*/  ISETP.GE.AND P4, PT, R15, RZ, PT ;  /* 0x000000ff0f00720c */ /* 0x000fc40003f86270 */
[----:B------:R-:W-:Y:S02]  /*17d0*/  ISETP.GE.AND P1, PT, R14, RZ, PT ;  /* 0x000000ff0e00720c */ /* 0x000fe40003f26270 */
[----:B------:R-:W-:Y:S02]  /*17e0*/  ISETP.NE.AND P0, PT, R43, RZ, PT ;  /* 0x000000ff2b00720c */ /* 0x000fe40003f05270 */
[----:B------:R-:W-:-:S03]  /*17f0*/  LOP3.LUT R5, RZ, R43, RZ, 0x33, !PT ;  /* 0x0000002bff057212 */ /* 0x000fc600078e33ff */
[----:B------:R-:W-:Y:S02]  /*1800*/  @!P2 IMAD.MOV R4, RZ, RZ, -R4 ;  /* 0x000000ffff04a224 */ /* 0x000fe400078e0a04 */
[----:B------:R-:W-:Y:S01]  /*1810*/  @!P3 IMAD.MOV R6, RZ, RZ, -R6 ;  /* 0x000000ffff06b224 */ /* 0x000fe200078e0a06 */
[----:B------:R-:W-:Y:S01]  /*1820*/  ISETP.GE.U32.AND P3, PT, R10, 0x7fffffe0, PT ;  /* 0x7fffffe00a00780c */ /* 0x000fe20003f66070 */
[----:B------:R-:W-:Y:S01]  /*1830*/  @!P4 IMAD.MOV R7, RZ, RZ, -R7 ;  /* 0x000000ffff07c224 */ /* 0x000fe200078e0a07 */
[C---:B------:R-:W-:Y:S01]  /*1840*/  SEL R4, R5.reuse, R4, !P0 ;  /* 0x0000000405047207 */ /* 0x040fe20004000000 */
[----:B------:R-:W-:Y:S01]  /*1850*/  VIADD R10, R222, 0xfffffffb ;  /* 0xfffffffbde0a7836 */ /* 0x000fe20000000000 */
[----:B------:R-:W-:Y:S02]  /*1860*/  @!P1 IADD3 R0, -R0, RZ, RZ ;  /* 0x000000ff00009210 */ /* 0x000fe40007ffe1ff */
[----:B------:R-:W-:Y:S01]  /*1870*/  SEL R6, R5, R6, !P0 ;  /* 0x0000000605067207 */ /* 0x000fe20004000000 */
[----:B--2---:R-:W-:Y:S01]  /*1880*/  IMAD R17, R175, R3, RZ ;  /* 0x00000003af117224 */ /* 0x004fe200078e02ff */
[C---:B------:R-:W-:Y:S01]  /*1890*/  SEL R0, R5.reuse, R0, !P0 ;  /* 0x0000000005007207 */ /* 0x040fe20004000000 */
[----:B---3--:R-:W-:Y:S01]  /*18a0*/  IMAD R15, R4, R223, RZ ;  /* 0x000000df040f7224 */ /* 0x008fe200078e02ff */
[----:B------:R-:W-:Y:S01]  /*18b0*/  SEL R18, R5, R7, !P0 ;  /* 0x0000000705127207 */ /* 0x000fe20004000000 */
[----:B------:R-:W-:Y:S01]  /*18c0*/  VIADD R5, R222, 0xfffffffd ;  /* 0xfffffffdde057836 */ /* 0x000fe20000000000 */
[----:B------:R-:W-:Y:S01]  /*18d0*/  ISETP.GE.U32.AND P6, PT, R10, 0x7fffffdc, PT ;  /* 0x7fffffdc0a00780c */ /* 0x000fe20003fc6070 */
[----:B------:R-:W-:Y:S01]  /*18e0*/  VIADD R7, R222, 0xfffffffc ;  /* 0xfffffffcde077836 */ /* 0x000fe20000000000 */
[----:B------:R-:W-:Y:S01]  /*18f0*/  ISETP.GE.U32.AND P4, PT, R26, 0x7fffffdf, PT ;  /* 0x7fffffdf1a00780c */ /* 0x000fe20003f86070 */
[-C--:B------:R-:W-:Y:S01]  /*1900*/  IMAD R16, R0, R223.reuse, RZ ;  /* 0x000000df00107224 */ /* 0x080fe200078e02ff */
[----:B------:R-:W-:Y:S01]  /*1910*/  ISETP.GE.U32.AND P0, PT, R5, 0x7fffffde, PT ;  /* 0x7fffffde0500780c */ /* 0x000fe20003f06070 */
[----:B------:R-:W-:Y:S01]  /*1920*/  IMAD.SHL.U32 R5, R17, 0x4, RZ ;  /* 0x0000000411057824 */ /* 0x000fe200078e00ff */
[----:B------:R-:W-:Y:S01]  /*1930*/  ISETP.GE.U32.AND P5, PT, R7, 0x7fffffdd, PT ;  /* 0x7fffffdd0700780c */ /* 0x000fe20003fa6070 */
[----:B------:R-:W-:Y:S01]  /*1940*/  IMAD R7, R29, UR5, RZ ;  /* 0x000000051d077c24 */ /* 0x000fe2000f8e02ff */
[----:B------:R2:W-:Y:S01]  /*1950*/  STL [R1+0xfc], R17 ;  /* 0x0000fc1101007387 */ /* 0x0005e20000100800 */
[----:B------:R-:W-:Y:S01]  /*1960*/  IMAD R4, R30, UR5, RZ ;  /* 0x000000051e047c24 */ /* 0x000fe2000f8e02ff */
[----:B------:R-:W-:Y:S01]  /*1970*/  IADD3 R10, P1, R5, UR8, RZ ;  /* 0x00000008050a7c10 */ /* 0x000fe2000ff3e0ff */
[-C--:B------:R-:W-:Y:S01]  /*1980*/  IMAD R14, R6, R223.reuse, RZ ;  /* 0x000000df060e7224 */ /* 0x080fe200078e02ff */
[----:B------:R-:W-:Y:S01]  /*1990*/  STL [R1+0x140], R16 ;  /* 0x0001401001007387 */ /* 0x000fe20000100800 */
[----:B------:R-:W-:Y:S01]  /*19a0*/  IMAD R6, R9, UR5, RZ ;  /* 0x0000000509067c24 */ /* 0x000fe2000f8e02ff */
[----:B------:R-:W-:Y:S01]  /*19b0*/  LEA.HI.X.SX32 R0, R17, UR9, 0x2, P1 ;  /* 0x0000000911007c11 */ /* 0x000fe200088f16ff */
[----:B------:R-:W-:Y:S01]  /*19c0*/  IMAD R13, R18, R223, RZ ;  /* 0x000000df120d7224 */ /* 0x000fe200078e02ff */
[-C--:B------:R-:W-:Y:S01]  /*19d0*/  LEA R44, P2, R7, R10.reuse, 0x2 ;  /* 0x0000000a072c7211 */ /* 0x080fe200078410ff */
[----:B------:R-:W-:Y:S01]  /*19e0*/  IMAD R26, R31, UR5, RZ ;  /* 0x000000051f1a7c24 */ /* 0x000fe2000f8e02ff */
[----:B------:R-:W-:Y:S01]  /*19f0*/  LEA R30, P1, R4, R10, 0x2 ;  /* 0x0000000a041e7211 */ /* 0x000fe200078210ff */
[----:B------:R-:W-:Y:S01]  /*1a00*/  STL [R1+0x144], R15 ;  /* 0x0001440f01007387 */ /* 0x000fe20000100800 */
[----:B------:R-:W-:Y:S01]  /*1a10*/  LEA.HI.X.SX32 R45, R7, R0, 0x2, P2 ;  /* 0x00000000072d7211 */ /* 0x000fe200010f16ff */
[----:B--2---:R-:W-:Y:S01]  /*1a20*/  IMAD R17, R22, UR5, RZ ;  /* 0x0000000516117c24 */ /* 0x004fe2000f8e02ff */
[----:B------:R-:W-:Y:S01]  /*1a30*/  LEA R42, P2, R6, R10, 0x2 ;  /* 0x0000000a062a7211 */ /* 0x000fe200078410ff */
[----:B------:R-:W-:Y:S01]  /*1a40*/  STL [R1+0x14c], R14 ;  /* 0x00014c0e01007387 */ /* 0x000fe20000100800 */
[----:B------:R-:W-:Y:S01]  /*1a50*/  LEA.HI.X.SX32 R31, R4, R0, 0x2, P1 ;  /* 0x00000000041f7211 */ /* 0x000fe200008f16ff */
[----:B------:R-:W-:Y:S01]  /*1a60*/  IMAD R18, R23, UR5, RZ ;  /* 0x0000000517127c24 */ /* 0x000fe2000f8e02ff */
[----:B------:R-:W-:Y:S01]  /*1a70*/  LEA R28, P1, R26, R10, 0x2 ;  /* 0x0000000a1a1c7211 */ /* 0x000fe200078210ff */
[----:B------:R-:W-:Y:S01]  /*1a80*/  STL [R1+0x148], R13 ;  /* 0x0001480d01007387 */ /* 0x000fe20000100800 */
[-C--:B------:R-:W-:Y:S01]  /*1a90*/  LEA.HI.X.SX32 R43, R6, R0.reuse, 0x2, P2 ;  /* 0x00000000062b7211 */ /* 0x080fe200010f16ff */
[----:B------:R-:W-:Y:S01]  /*1aa0*/  IMAD R9, R34, UR5, RZ ;  /* 0x0000000522097c24 */ /* 0x000fe2000f8e02ff */
[----:B------:R-:W-:Y:S01]  /*1ab0*/  LEA.HI.X.SX32 R29, R26, R0, 0x2, P1 ;  /* 0x000000001a1d7211 */ /* 0x000fe200008f16ff */
[----:B------:R-:W-:Y:S01]  /*1ac0*/  STL [R1+0x13c], R7 ;  /* 0x00013c0701007387 */ /* 0x000fe20000100800 */
[----:B------:R-:W-:-:S02]  /*1ad0*/  IMAD R196, R2, 0x1a, RZ ;  /* 0x0000001a02c47824 */ /* 0x000fc400078e02ff */
[C---:B------:R-:W-:Y:S01]  /*1ae0*/  IMAD R204, R2.reuse, 0x1b, RZ ;  /* 0x0000001b02cc7824 */ /* 0x040fe200078e02ff */
[----:B------:R2:W-:Y:S01]  /*1af0*/  STL [R1+0x138], R4 ;  /* 0x0001380401007387 */ /* 0x0005e20000100800 */
[C---:B------:R-:W-:Y:S02]  /*1b00*/  IMAD R212, R2.reuse, 0x1c, RZ ;  /* 0x0000001c02d47824 */ /* 0x040fe400078e02ff */
[C---:B------:R-:W-:Y:S01]  /*1b10*/  IMAD R220, R2.reuse, 0x1d, RZ ;  /* 0x0000001d02dc7824 */ /* 0x040fe200078e02ff */
[----:B------:R3:W-:Y:S01]  /*1b20*/  STL [R1+0x134], R6 ;  /* 0x0001340601007387 */ /* 0x0007e20000100800 */
[----:B------:R-:W-:-:S03]  /*1b30*/  IMAD R238, R2, 0x1f, RZ ;  /* 0x0000001f02ee7824 */ /* 0x000fc600078e02ff */
[----:B------:R4:W-:Y:S01]  /*1b40*/  STL [R1+0x130], R26 ;  /* 0x0001301a01007387 */ /* 0x0009e20000100800 */
[----:B--2---:R-:W-:-:S03]  /*1b50*/  IMAD R4, R24, UR5, RZ ;  /* 0x0000000518047c24 */ /* 0x004fc6000f8e02ff */
[----:B------:R2:W-:Y:S01]  /*1b60*/  STL [R1+0x12c], R11 ;  /* 0x00012c0b01007387 */ /* 0x0005e20000100800 */
[----:B---3--:R-:W-:-:S03]  /*1b70*/  LEA R6, P2, R11, R10, 0x2 ;  /* 0x0000000a0b067211 */ /* 0x008fc600078410ff */
[----:B------:R-:W-:Y:S01]  /*1b80*/  STL [R1+0x128], R35 ;  /* 0x0001282301007387 */ /* 0x000fe20000100800 */
[----:B----4-:R-:W-:Y:S02]  /*1b90*/  LEA R26, P1, R35, R10, 0x2 ;  /* 0x0000000a231a7211 */ /* 0x010fe400078210ff */
[----:B------:R-:W-:Y:S01]  /*1ba0*/  LEA.HI.X.SX32 R7, R11, R0, 0x2, P2 ;  /* 0x000000000b077211 */ /* 0x000fe200010f16ff */
[----:B------:R-:W-:Y:S01]  /*1bb0*/  STL [R1+0x124], R19 ;  /* 0x0001241301007387 */ /* 0x000fe20000100800 */
[----:B------:R-:W-:Y:S01]  /*1bc0*/  LEA R40, P2, R19, R10, 0x2 ;  /* 0x0000000a13287211 */ /* 0x000fe200078410ff */
[----:B--2---:R-:W-:Y:S01]  /*1bd0*/  IMAD R11, R33, UR5, RZ ;  /* 0x00000005210b7c24 */ /* 0x004fe2000f8e02ff */
[----:B------:R-:W-:Y:S01]  /*1be0*/  LEA.HI.X.SX32 R27, R35, R0, 0x2, P1 ;  /* 0x00000000231b7211 */ /* 0x000fe200008f16ff */
[----:B------:R2:W-:Y:S01]  /*1bf0*/  STL [R1+0x120], R20 ;  /* 0x0001201401007387 */ /* 0x0005e20000100800 */
[----:B------:R-:W-:Y:S02]  /*1c00*/  LEA R24, P1, R20, R10, 0x2 ;  /* 0x0000000a14187211 */ /* 0x000fe400078210ff */
[----:B------:R-:W-:Y:S01]  /*1c10*/  LEA.HI.X.SX32 R41, R19, R0, 0x2, P2 ;  /* 0x0000000013297211 */ /* 0x000fe200010f16ff */
[----:B------:R-:W-:Y:S01]  /*1c20*/  STL [R1+0x11c], R21 ;  /* 0x00011c1501007387 */ /* 0x000fe20000100800 */
[----:B------:R-:W-:-:S02]  /*1c30*/  LEA R38, P2, R21, R10, 0x2 ;  /* 0x0000000a15267211 */ /* 0x000fc400078410ff */
[----:B------:R-:W-:Y:S01]  /*1c40*/  LEA.HI.X.SX32 R25, R20, R0, 0x2, P1 ;  /* 0x0000000014197211 */ /* 0x000fe200008f16ff */
[----:B------:R3:W-:Y:S01]  /*1c50*/  STL [R1+0x118], R17 ;  /* 0x0001181101007387 */ /* 0x0007e20000100800 */
[----:B------:R-:W-:Y:S02]  /*1c60*/  LEA R22, P1, R17, R10, 0x2 ;  /* 0x0000000a11167211 */ /* 0x000fe400078210ff */
[----:B------:R-:W-:Y:S01]  /*1c70*/  LEA.HI.X.SX32 R39, R21, R0, 0x2, P2 ;  /* 0x0000000015277211 */ /* 0x000fe200010f16ff */
[----:B------:R4:W-:Y:S01]  /*1c80*/  STL [R1+0x114], R18 ;  /* 0x0001141201007387 */ /* 0x0009e20000100800 */
[----:B------:R-:W-:Y:S02]  /*1c90*/  LEA R36, P2, R18, R10, 0x2 ;  /* 0x0000000a12247211 */ /* 0x000fe400078410ff */
[----:B------:R-:W-:Y:S01]  /*1ca0*/  LEA.HI.X.SX32 R23, R17, R0, 0x2, P1 ;  /* 0x0000000011177211 */ /* 0x000fe200008f16ff */
[----:B------:R1:W-:Y:S01]  /*1cb0*/  STL [R1+0x110], R4 ;  /* 0x0001100401007387 */ /* 0x0003e20000100800 */
[----:B--2---:R-:W-:Y:S01]  /*1cc0*/  LEA R20, P1, R4, R10, 0x2 ;  /* 0x0000000a04147211 */ /* 0x004fe200078210ff */
[----:B---3--:R-:W-:Y:S01]  /*1cd0*/  IMAD R17, R8, UR5, RZ ;  /* 0x0000000508117c24 */ /* 0x008fe2000f8e02ff */
[----:B------:R-:W-:Y:S01]  /*1ce0*/  LEA.HI.X.SX32 R37, R18, R0, 0x2, P2 ;  /* 0x0000000012257211 */ /* 0x000fe200010f16ff */
[----:B------:R2:W-:Y:S01]  /*1cf0*/  STL [R1+0x10c], R32 ;  /* 0x00010c2001007387 */ /* 0x0005e20000100800 */
[----:B------:R-:W-:Y:S01]  /*1d00*/  LEA R34, P2, R32, R10, 0x2 ;  /* 0x0000000a20227211 */ /* 0x000fe200078410ff */
[----:B------:R-:W-:Y:S01]  /*1d10*/  IMAD.SHL.U32 R8, R16, 0x4, RZ ;  /* 0x0000000410087824 */ /* 0x000fe200078e00ff */
[----:B------:R-:W-:Y:S01]  /*1d20*/  LEA.HI.X.SX32 R21, R4, R0, 0x2, P1 ;  /* 0x0000000004157211 */ /* 0x000fe200008f16ff */
[----:B------:R3:W-:Y:S01]  /*1d30*/  STL [R1+0x108], R11 ;  /* 0x0001080b01007387 */ /* 0x0007e20000100800 */
[C---:B----4-:R-:W-:Y:S01]  /*1d40*/  LEA R18, P1, R11.reuse, R10, 0x2 ;  /* 0x0000000a0b127211 */ /* 0x050fe200078210ff */
[----:B-1----:R-:W-:Y:S01]  /*1d50*/  VIADD R4, R222, 0xfffffffa ;  /* 0xfffffffade047836 */ /* 0x002fe20000000000 */
[-C--:B------:R-:W-:Y:S01]  /*1d60*/  LEA.HI.X.SX32 R35, R32, R0.reuse, 0x2, P2 ;  /* 0x0000000020237211 */ /* 0x080fe200010f16ff */
[----:B------:R1:W-:Y:S01]  /*1d70*/  STL [R1+0x104], R9 ;  /* 0x0001040901007387 */ /* 0x0003e20000100800 */
[----:B------:R-:W-:-:S02]  /*1d80*/  LEA.HI.X.SX32 R19, R11, R0, 0x2, P1 ;  /* 0x000000000b137211 */ /* 0x000fc400008f16ff */
[-C--:B--2---:R-:W-:Y:S01]  /*1d90*/  LEA R32, P2, R9, R10.reuse, 0x2 ;  /* 0x0000000a09207211 */ /* 0x084fe200078410ff */
[----:B------:R-:W-:Y:S01]  /*1da0*/  STL [R1+0x100], R17 ;  /* 0x0001001101007387 */ /* 0x000fe20000100800 */
[----:B------:R-:W-:Y:S02]  /*1db0*/  LEA R10, P1, R17, R10, 0x2 ;  /* 0x0000000a110a7211 */ /* 0x000fe400078210ff */
[-C--:B------:R-:W-:Y:S01]  /*1dc0*/  LEA.HI.X.SX32 R33, R9, R0.reuse, 0x2, P2 ;  /* 0x0000000009217211 */ /* 0x080fe200010f16ff */
[----:B------:R2:W-:Y:S01]  /*1dd0*/  STL [R1+0xe4], R8 ;  /* 0x0000e40801007387 */ /* 0x0005e20000100800 */
[----:B---3--:R-:W-:Y:S01]  /*1de0*/  LEA.HI.X.SX32 R11, R17, R0, 0x2, P1 ;  /* 0x00000000110b7211 */ /* 0x008fe200008f16ff */
[----:B-1----:R-:W-:Y:S01]  /*1df0*/  IMAD.SHL.U32 R9, R15, 0x4, RZ ;  /* 0x000000040f097824 */ /* 0x002fe200078e00ff */
[----:B------:R-:W-:Y:S01]  /*1e00*/  IADD3 R50, P1, R8, UR6, RZ ;  /* 0x0000000608327c10 */ /* 0x000fe2000ff3e0ff */
[----:B------:R-:W-:-:S03]  /*1e10*/  IMAD.SHL.U32 R0, R13, 0x4, RZ ;  /* 0x000000040d007824 */ /* 0x000fc600078e00ff */
[----:B------:R-:W-:Y:S01]  /*1e20*/  IADD3 R48, P2, R9, UR6, RZ ;  /* 0x0000000609307c10 */ /* 0x000fe2000ff5e0ff */
[----:B------:R-:W-:Y:S01]  /*1e30*/  STL [R1+0xe0], R9 ;  /* 0x0000e00901007387 */ /* 0x000fe20000100800 */
[----:B------:R-:W-:Y:S01]  /*1e40*/  LEA.HI.X.SX32 R51, R16, UR7, 0x2, P1 ;  /* 0x0000000710337c11 */ /* 0x000fe200088f16ff */
[----:B--2---:R-:W-:Y:S01]  /*1e50*/  IMAD.SHL.U32 R8, R14, 0x4, RZ ;  /* 0x000000040e087824 */ /* 0x004fe200078e00ff */
[----:B------:R-:W-:Y:S02]  /*1e60*/  LEA.HI.X.SX32 R49, R15, UR7, 0x2, P2 ;  /* 0x000000070f317c11 */ /* 0x000fe400090f16ff */
[----:B------:R-:W-:Y:S01]  /*1e70*/  IADD3 R46, P2, R0, UR6, RZ ;  /* 0x00000006002e7c10 */ /* 0x000fe2000ff5e0ff */
[----:B------:R-:W-:Y:S01]  /*1e80*/  IMAD.WIDE R54, R2, 0x4, R50 ;  /* 0x0000000402367825 */ /* 0x000fe200078e0232 */
[----:B------:R-:W-:Y:S01]  /*1e90*/  IADD3 R52, P1, R8, UR6, RZ ;  /* 0x0000000608347c10 */ /* 0x000fe2000ff3e0ff */
[----:B------:R1:W-:Y:S01]  /*1ea0*/  STL [R1+0xdc], R8 ;  /* 0x0000dc0801007387 */ /* 0x0003e20000100800 */
[----:B------:R-:W-:Y:S01]  /*1eb0*/  LEA.HI.X.SX32 R47, R13, UR7, 0x2, P2 ;  /* 0x000000070d2f7c11 */ /* 0x000fe200090f16ff */
[----:B------:R-:W-:Y:S01]  /*1ec0*/  IMAD.WIDE R16, R2, 0x4, R48 ;  /* 0x0000000402107825 */ /* 0x000fe200078e0230 */
[----:B------:R-:W-:Y:S01]  /*1ed0*/  LEA.HI.X.SX32 R53, R14, UR7, 0x2, P1 ;  /* 0x000000070e357c11 */ /* 0x000fe200088f16ff */
[----:B------:R2:W-:Y:S01]  /*1ee0*/  STL [R1+0xd8], R0 ;  /* 0x0000d80001007387 */ /* 0x0005e20000100800 */
[----:B------:R-:W-:Y:S01]  /*1ef0*/  ISETP.GE.U32.AND P1, PT, R4, 0x7fffffdb, PT ;  /* 0x7fffffdb0400780c */ /* 0x000fe20003f26070 */
[----:B------:R-:W-:-:S02]  /*1f00*/  IMAD.SHL.U32 R4, R2, 0x2, RZ ;  /* 0x0000000202047824 */ /* 0x000fc400078e00ff */
[----:B------:R-:W-:Y:S01]  /*1f10*/  @!PT LDS RZ, [RZ] ;  /* 0x00000000fffff984 */ /* 0x000fe20000000800 */
[----:B------:R-:W-:Y:S01]  /*1f20*/  @!PT LDS RZ, [RZ] ;  /* 0x00000000fffff984 */ /* 0x000fe20000000800 */
[----:B------:R-:W-:Y:S01]  /*1f30*/  @!PT LDS RZ, [RZ] ;  /* 0x00000000fffff984 */ /* 0x000fe20000000800 */
[----:B------:R-:W-:Y:S01]  /*1f40*/  LDGSTS.E [R240], desc[UR16][R50.64], !P3 ;  /* 0x0000000032f07fae */ /* 0x000fe2000d921850 */
[----:B------:R-:W-:-:S03]  /*1f50*/  IMAD.WIDE R14, R2, 0x4, R52 ;  /* 0x00000004020e7825 */ /* 0x000fc600078e0234 */
[----:B------:R-:W-:Y:S01]  /*1f60*/  LDGSTS.E [R240+0x4000], desc[UR16][R48.64], !P3 ;  /* 0x0400000030f07fae */ /* 0x000fe2000d921850 */
[----:B-1----:R-:W-:-:S03]  /*1f70*/  IMAD.WIDE R8, R2, 0x4, R46 ;  /* 0x0000000402087825 */ /* 0x002fc600078e022e */
[----:B------:R-:W-:Y:S01]  /*1f80*/  LDGSTS.E [R240+0x8000], desc[UR16][R52.64], !P3 ;  /* 0x0800000034f07fae */ /* 0x000fe2000d921850 */
[----:B--2---:R-:W-:Y:S02]  /*1f90*/  VIADD R0, R222, 0xfffffff9 ;  /* 0xfffffff9de007836 */ /* 0x004fe40000000000 */
[--C-:B------:R-:W-:Y:S01]  /*1fa0*/  IMAD.WIDE R56, R4, 0x4, R50.reuse ;  /* 0x0000000404387825 */ /* 0x100fe200078e0232 */
[----:B------:R-:W-:Y:S02]  /*1fb0*/  LDGSTS.E [R240+0xc000], desc[UR16][R46.64], !P3 ;  /* 0x0c0000002ef07fae */ /* 0x000fe4000d921850 */
[----:B------:R-:W-:Y:S01]  /*1fc0*/  ISETP.GE.U32.AND P2, PT, R0, 0x7fffffda, PT ;  /* 0x7fffffda0000780c */ /* 0x000fe20003f46070 */
[----:B------:R-:W-:Y:S01]  /*1fd0*/  IMAD R13, R2, 0x18, RZ ;  /* 0x00000018020d7824 */ /* 0x000fe200078e02ff */
[----:B------:R-:W-:Y:S01]  /*1fe0*/  IADD3 R0, R222, -0x8, RZ ;  /* 0xfffffff8de007810 */ /* 0x000fe20007ffe0ff */
[----:B------:R1:W-:Y:S01]  /*1ff0*/  STL.64 [R1+0xf0], R54 ;  /* 0x0000f03601007387 */ /* 0x0003e20000100a00 */
[----:B------:R-:W-:-:S02]  /*2000*/  IMAD.WIDE R190, R196, 0x4, R50 ;  /* 0x00000004c4be7825 */ /* 0x000fc400078e0232 */
[----:B------:R-:W-:Y:S01]  /*2010*/  ISETP.GE.U32.AND P3, PT, R0, 0x7fffffd9, PT ;  /* 0x7fffffd90000780c */ /* 0x000fe20003f66070 */
[----:B------:R1:W-:Y:S01]  /*2020*/  LDGSTS.E [R240+0x4], desc[UR16][R54.64], !P4 ;  /* 0x0000400036f07fae */ /* 0x0003e2000e121850 */
[----:B------:R-:W-:Y:S02]  /*2030*/  VIADD R0, R222, 0xfffffff7 ;  /* 0xfffffff7de007836 */ /* 0x000fe40000000000 */
[C---:B------:R-:W-:Y:S01]  /*2040*/  IMAD.WIDE R176, R13.reuse, 0x4, R48 ;  /* 0x000000040db07825 */ /* 0x040fe200078e0230 */
[----:B------:R2:W-:Y:S03]  /*2050*/  STL.64 [R1+0xe8], R16 ;  /* 0x0000e81001007387 */ /* 0x0005e60000100a00 */
[C---:B------:R-:W-:Y:S01]  /*2060*/  IMAD.WIDE R178, R13.reuse, 0x4, R52 ;  /* 0x000000040db27825 */ /* 0x040fe200078e0234 */
[----:B------:R2:W-:Y:S03]  /*2070*/  LDGSTS.E [R240+0x4004], desc[UR16][R16.64], !P4 ;  /* 0x0400400010f07fae */ /* 0x0005e6000e121850 */
[----:B------:R-:W-:Y:S01]  /*2080*/  IMAD.WIDE R180, R13, 0x4, R46 ;  /* 0x000000040db47825 */ /* 0x000fe200078e022e */
[----:B------:R3:W-:Y:S03]  /*2090*/  STL.64 [R1+0xd0], R14 ;  /* 0x0000d00e01007387 */ /* 0x0007e60000100a00 */
[--C-:B-1----:R-:W-:Y:S01]  /*20a0*/  IMAD.WIDE R54, R4, 0x4, R48.reuse ;  /* 0x0000000404367825 */ /* 0x102fe200078e0230 */
[----:B------:R3:W-:Y:S03]  /*20b0*/  LDGSTS.E [R240+0x8004], desc[UR16][R14.64], !P4 ;  /* 0x080040000ef07fae */ /* 0x0007e6000e121850 */
[----:B------:R-:W-:Y:S01]  /*20c0*/  IMAD.WIDE R192, R196, 0x4, R48 ;  /* 0x00000004c4c07825 */ /* 0x000fe200078e0230 */
[----:B------:R1:W-:Y:S03]  /*20d0*/  STL.64 [R1+0xc8], R8 ;  /* 0x0000c80801007387 */ /* 0x0003e60000100a00 */
[----:B--2---:R-:W-:Y:S01]  /*20e0*/  IMAD.WIDE R16, R4, 0x4, R52 ;  /* 0x0000000404107825 */ /* 0x004fe200078e0234 */
[----:B------:R1:W-:Y:S01]  /*20f0*/  LDGSTS.E [R240+0xc004], desc[UR16][R8.64], !P4 ;  /* 0x0c00400008f07fae */ /* 0x0003e2000e121850 */
[----:B------:R-:W-:-:S02]  /*2100*/  ISETP.GE.U32.AND P4, PT, R0, 0x7fffffd8, PT ;  /* 0x7fffffd80000780c */ /* 0x000fc40003f86070 */
[----:B------:R-:W-:Y:S01]  /*2110*/  VIADD R0, R222, 0xfffffff6 ;  /* 0xfffffff6de007836 */ /* 0x000fe20000000000 */
[----:B------:R2:W-:Y:S01]  /*2120*/  STL [R1+0x1c4], R4 ;  /* 0x0001c40401007387 */ /* 0x0005e20000100800 */
[----:B---3--:R-:W-:-:S03]  /*2130*/  IMAD.WIDE R14, R4, 0x4, R46 ;  /* 0x00000004040e7825 */ /* 0x008fc600078e022e */
[----:B------:R-:W-:Y:S01]  /*2140*/  STL.64 [R1+0xc0], R56 ;  /* 0x0000c03801007387 */ /* 0x000fe20000100a00 */
[----:B------:R-:W-:-:S03]  /*2150*/  IMAD.WIDE R194, R196, 0x4, R52 ;  /* 0x00000004c4c27825 */ /* 0x000fc600078e0234 */
[----:B------:R-:W-:Y:S01]  /*2160*/  LDGSTS.E [R240+0x8], desc[UR16][R56.64], !P0 ;  /* 0x0000800038f07fae */ /* 0x000fe2000c121850 */
[C---:B-1----:R-:W-:Y:S02]  /*2170*/  IMAD R8, R2.reuse, 0x3, RZ ;  /* 0x0000000302087824 */ /* 0x042fe400078e02ff */
[----:B--2---:R-:W-:Y:S01]  /*2180*/  IMAD.SHL.U32 R4, R2, 0x4, RZ ;  /* 0x0000000402047824 */ /* 0x004fe200078e00ff */
[----:B------:R1:W-:Y:S01]  /*2190*/  STL.64 [R1+0xb8], R54 ;  /* 0x0000b83601007387 */ /* 0x0003e20000100a00 */
[----:B------:R-:W-:-:S03]  /*21a0*/  IMAD.WIDE R200, R204, 0x4, R48 ;  /* 0x00000004ccc87825 */ /* 0x000fc600078e0230 */
[----:B------:R1:W-:Y:S01]  /*21b0*/  LDGSTS.E [R240+0x4008], desc[UR16][R54.64], !P0 ;  /* 0x0400800036f07fae */ /* 0x0003e2000c121850 */
[----:B------:R-:W-:-:S03]  /*21c0*/  IMAD.WIDE R202, R204, 0x4, R52 ;  /* 0x00000004ccca7825 */ /* 0x000fc600078e0234 */
[----:B------:R2:W-:Y:S01]  /*21d0*/  STL.64 [R1+0xb0], R16 ;  /* 0x0000b01001007387 */ /* 0x0005e20000100a00 */
[----:B------:R-:W-:-:S03]  /*21e0*/  IMAD.WIDE R206, R212, 0x4, R50 ;  /* 0x00000004d4ce7825 */ /* 0x000fc600078e0232 */
[----:B------:R2:W-:Y:S01]  /*21f0*/  LDGSTS.E [R240+0x8008], desc[UR16][R16.64], !P0 ;  /* 0x0800800010f07fae */ /* 0x0005e2000c121850 */
[----:B------:R-:W-:-:S03]  /*2200*/  IMAD.WIDE R208, R212, 0x4, R48 ;  /* 0x00000004d4d07825 */ /* 0x000fc600078e0230 */
[----:B------:R3:W-:Y:S01]  /*2210*/  STL.64 [R1+0xa8], R14 ;  /* 0x0000a80e01007387 */ /* 0x0007e20000100a00 */
[----:B-1----:R-:W-:-:S03]  /*2220*/  IMAD.WIDE R54, R8, 0x4, R50 ;  /* 0x0000000408367825 */ /* 0x002fc600078e0232 */
[----:B------:R3:W-:Y:S01]  /*2230*/  LDGSTS.E [R240+0xc008], desc[UR16][R14.64], !P0 ;  /* 0x0c0080000ef07fae */ /* 0x0007e2000c121850 */
[----:B------:R-:W-:Y:S01]  /*2240*/  ISETP.GE.U32.AND P0, PT, R0, 0x7fffffd7, PT ;  /* 0x7fffffd70000780c */ /* 0x000fe20003f06070 */
[----:B------:R-:W-:Y:S02]  /*2250*/  VIADD R0, R222, 0xfffffff5 ;  /* 0xfffffff5de007836 */ /* 0x000fe40000000000 */
[----:B--2---:R-:W-:Y:S01]  /*2260*/  IMAD.WIDE R16, R8, 0x4, R48 ;  /* 0x0000000408107825 */ /* 0x004fe200078e0230 */
[----:B------:R1:W-:Y:S03]  /*2270*/  STL [R1+0x1c0], R8 ;  /* 0x0001c00801007387 */ /* 0x0003e60000100800 */
[--C-:B------:R-:W-:Y:S01]  /*2280*/  IMAD.WIDE R210, R212, 0x4, R52.reuse ;  /* 0x00000004d4d27825 */ /* 0x100fe200078e0234 */
[----:B------:R-:W-:Y:S03]  /*2290*/  STL [R1+0x154], R4 ;  /* 0x0001540401007387 */ /* 0x000fe60000100800 */
[C---:B---3--:R-:W-:Y:S01]  /*22a0*/  IMAD.WIDE R14, R8.reuse, 0x4, R52 ;  /* 0x00000004080e7825 */ /* 0x048fe200078e0234 */
[----:B------:R2:W-:Y:S03]  /*22b0*/  STL.64 [R1+0xa0], R54 ;  /* 0x0000a03601007387 */ /* 0x0005e60000100a00 */
[----:B-1----:R-:W-:Y:S01]  /*22c0*/  IMAD.WIDE R8, R8, 0x4, R46 ;  /* 0x0000000408087825 */ /* 0x002fe200078e022e */
[----:B------:R2:W-:Y:S03]  /*22d0*/  LDGSTS.E [R240+0xc], desc[UR16][R54.64], !P5 ;  /* 0x0000c00036f07fae */ /* 0x0005e6000e921850 */
[C---:B------:R-:W-:Y:S01]  /*22e0*/  IMAD.WIDE R214, R220.reuse, 0x4, R50 ;  /* 0x00000004dcd67825 */ /* 0x040fe200078e0232 */
[----:B------:R1:W-:Y:S03]  /*22f0*/  STL.64 [R1+0x98], R16 ;  /* 0x0000981001007387 */ /* 0x0003e60000100a00 */
[----:B------:R-:W-:Y:S01]  /*2300*/  IMAD.WIDE R216, R220, 0x4, R48 ;  /* 0x00000004dcd87825 */ /* 0x000fe200078e0230 */
[----:B------:R1:W-:Y:S03]  /*2310*/  LDGSTS.E [R240+0x400c], desc[UR16][R16.64], !P5 ;  /* 0x0400c00010f07fae */ /* 0x0003e6000e921850 */
[--C-:B------:R-:W-:Y:S01]  /*2320*/  IMAD.WIDE R230, R238, 0x4, R50.reuse ;  /* 0x00000004eee67825 */ /* 0x100fe200078e0232 */
[----:B------:R3:W-:Y:S03]  /*2330*/  STL.64 [R1+0x90], R14 ;  /* 0x0000900e01007387 */ /* 0x0007e60000100a00 */
[----:B--2---:R-:W-:Y:S01]  /*2340*/  IMAD.WIDE R54, R4, 0x4, R50 ;  /* 0x0000000404367825 */ /* 0x004fe200078e0232 */
[----:B------:R3:W-:Y:S03]  /*2350*/  LDGSTS.E [R240+0x800c], desc[UR16][R14.64], !P5 ;  /* 0x0800c0000ef07fae */ /* 0x0007e6000e921850 */
[--C-:B------:R-:W-:Y:S01]  /*2360*/  IMAD.WIDE R232, R238, 0x4, R48.reuse ;  /* 0x00000004eee87825 */ /* 0x100fe200078e0230 */
[----:B------:R2:W-:Y:S03]  /*2370*/  STL.64 [R1+0x88], R8 ;  /* 0x0000880801007387 */ /* 0x0005e60000100a00 */
[----:B-1----:R-:W-:Y:S01]  /*2380*/  IMAD.WIDE R16, R4, 0x4, R48 ;  /* 0x0000000404107825 */ /* 0x002fe200078e0230 */
[----:B------:R2:W-:Y:S01]  /*2390*/  LDGSTS.E [R240+0xc00c], desc[UR16][R8.64], !P5 ;  /* 0x0c00c00008f07fae */ /* 0x0005e2000e921850 */
[----:B------:R-:W-:-:S02]  /*23a0*/  ISETP.GE.U32.AND P5, PT, R0, 0x7fffffd6, PT ;  /* 0x7fffffd60000780c */ /* 0x000fc40003fa6070 */
[----:B------:R-:W-:Y:S01]  /*23b0*/  VIADD R0, R222, 0xfffffff4 ;  /* 0xfffffff4de007836 */ /* 0x000fe20000000000 */
[----:B------:R1:W-:Y:S01]  /*23c0*/  STL.64 [R1+0x80], R54 ;  /* 0x0000803601007387 */ /* 0x0003e20000100a00 */
[----:B---3--:R-:W-:-:S03]  /*23d0*/  IMAD.WIDE R14, R4, 0x4, R52 ;  /* 0x00000004040e7825 */ /* 0x008fc600078e0234 */
[----:B------:R1:W-:Y:S01]  /*23e0*/  LDGSTS.E [R241], desc[UR16][R54.64], !P6 ;  /* 0x0000000036f17fae */ /* 0x0003e2000f121850 */
[----:B------:R-:W-:-:S03]  /*23f0*/  IMAD.WIDE R234, R238, 0x4, R52 ;  /* 0x00000004eeea7825 */ /* 0x000fc600078e0234 */
[----:B------:R3:W-:Y:S01]  /*2400*/  STL.64 [R1+0x78], R16 ;  /* 0x0000781001007387 */ /* 0x0007e20000100a00 */
[----:B--2---:R-:W-:-:S03]  /*2410*/  IMAD.WIDE R8, R4, 0x4, R46 ;  /* 0x0000000404087825 */ /* 0x004fc600078e022e */
[----:B------:R3:W-:Y:S01]  /*2420*/  LDGSTS.E [R241+0x4000], desc[UR16][R16.64], !P6 ;  /* 0x0400000010f17fae */ /* 0x0007e2000f121850 */
[----:B------:R-:W-:-:S03]  /*2430*/  IMAD R4, R2, 0x5, RZ ;  /* 0x0000000502047824 */ /* 0x000fc600078e02ff */
[----:B------:R2:W-:Y:S01]  /*2440*/  STL.64 [R1+0x70], R14 ;  /* 0x0000700e01007387 */ /* 0x0005e20000100a00 */
[----:B-1----:R-:W-:-:S03]  /*2450*/  IMAD.WIDE R54, R4, 0x4, R50 ;  /* 0x0000000404367825 */ /* 0x002fc600078e0232 */
[----:B------:R2:W-:Y:S04]  /*2460*/  LDGSTS.E [R241+0x8000], desc[UR16][R14.64], !P6 ;  /* 0x080000000ef17fae */ /* 0x0005e8000f121850 */
[----:B------:R1:W-:Y:S01]  /*2470*/  STL.64 [R1+0x68], R8 ;  /* 0x0000680801007387 */ /* 0x0003e20000100a00 */
[----:B---3--:R-:W-:-:S03]  /*2480*/  IMAD.WIDE R16, R4, 0x4, R48 ;  /* 0x0000000404107825 */ /* 0x008fc600078e0230 */
[----:B------:R1:W-:Y:S01]  /*2490*/  LDGSTS.E [R241+0xc000], desc[UR16][R8.64], !P6 ;  /* 0x0c00000008f17fae */ /* 0x0003e2000f121850 */
[----:B------:R-:W-:Y:S01]  /*24a0*/  ISETP.GE.U32.AND P6, PT, R0, 0x7fffffd5, PT ;  /* 0x7fffffd50000780c */ /* 0x000fe20003fc6070 */
[----:B------:R-:W-:Y:S02]  /*24b0*/  VIADD R0, R222, 0xfffffff3 ;  /* 0xfffffff3de007836 */ /* 0x000fe40000000000 */
[----:B------:R3:W-:Y:S01]  /*24c0*/  STL [R1+0x1bc], R4 ;  /* 0x0001bc0401007387 */ /* 0x0007e20000100800 */
[----:B--2---:R-:W-:-:S03]  /*24d0*/  IMAD.WIDE R14, R4, 0x4, R52 ;  /* 0x00000004040e7825 */ /* 0x004fc600078e0234 */
[----:B------:R2:W-:Y:S01]  /*24e0*/  STL.64 [R1+0x60], R54 ;  /* 0x0000603601007387 */ /* 0x0005e20000100a00 */
[----:B-1----:R-:W-:-:S03]  /*24f0*/  IMAD.WIDE R8, R4, 0x4, R46 ;  /* 0x0000000404087825 */ /* 0x002fc600078e022e */
[----:B------:R2:W-:Y:S01]  /*2500*/  LDGSTS.E [R241+0x4], desc[UR16][R54.64], !P1 ;  /* 0x0000400036f17fae */ /* 0x0005e2000c921850 */
[----:B---3--:R-:W-:-:S03]  /*2510*/  IMAD R4, R2, 0x6, RZ ;  /* 0x0000000602047824 */ /* 0x008fc600078e02ff */
[----:B------:R1:W-:Y:S01]  /*2520*/  STL.64 [R1+0x58], R16 ;  /* 0x0000581001007387 */ /* 0x0003e20000100a00 */
[----:B------:R-:W-:-:S03]  /*2530*/  IMAD.WIDE R56, R4, 0x4, R50 ;  /* 0x0000000404387825 */ /* 0x000fc600078e0232 */
[----:B------:R1:W-:Y:S04]  /*2540*/  LDGSTS.E [R241+0x4004], desc[UR16][R16.64], !P1 ;  /* 0x0400400010f17fae */ /* 0x0003e8000c921850 */
[----:B------:R3:W-:Y:S01]  /*2550*/  STL.64 [R1+0x50], R14 ;  /* 0x0000500e01007387 */ /* 0x0007e20000100a00 */
[----:B--2---:R-:W-:-:S03]  /*2560*/  IMAD.WIDE R54, R4, 0x4, R48 ;  /* 0x0000000404367825 */ /* 0x004fc600078e0230 */
[----:B------:R3:W-:Y:S04]  /*2570*/  LDGSTS.E [R241+0x8004], desc[UR16][R14.64], !P1 ;  /* 0x080040000ef17fae */ /* 0x0007e8000c921850 */
[----:B------:R2:W-:Y:S01]  /*2580*/  STL.64 [R1+0x48], R8 ;  /* 0x0000480801007387 */ /* 0x0005e20000100a00 */
[----:B-1----:R-:W-:-:S03]  /*2590*/  IMAD.WIDE R16, R4, 0x4, R52 ;  /* 0x0000000404107825 */ /* 0x002fc600078e0234 */
[----:B------:R2:W-:Y:S01]  /*25a0*/  LDGSTS.E [R241+0xc004], desc[UR16][R8.64], !P1 ;  /* 0x0c00400008f17fae */ /* 0x0005e2000c921850 */
[----:B------:R-:W-:Y:S01]  /*25b0*/  ISETP.GE.U32.AND P1, PT, R0, 0x7fffffd4, PT ;  /* 0x7fffffd40000780c */ /* 0x000fe20003f26070 */
[----:B------:R-:W-:Y:S02]  /*25c0*/  VIADD R0, R222, 0xfffffff2 ;  /* 0xfffffff2de007836 */ /* 0x000fe40000000000 */
[----:B---3--:R-:W-:Y:S01]  /*25d0*/  IMAD.WIDE R14, R4, 0x4, R46 ;  /* 0x00000004040e7825 */ /* 0x008fe200078e022e */
[----:B------:R1:W-:Y:S04]  /*25e0*/  STL [R1+0x1b8], R4 ;  /* 0x0001b80401007387 */ /* 0x0003e80000100800 */
[----:B------:R3:W-:Y:S01]  /*25f0*/  STL.64 [R1+0x40], R56 ;  /* 0x0000403801007387 */ /* 0x0007e20000100a00 */
[----:B--2---:R-:W-:-:S03]  /*2600*/  IMAD R8, R2, 0x7, RZ ;  /* 0x0000000702087824 */ /* 0x004fc600078e02ff */
[----:B------:R3:W-:Y:S01]  /*2610*/  LDGSTS.E [R241+0x8], desc[UR16][R56.64], !P2 ;  /* 0x0000800038f17fae */ /* 0x0007e2000d121850 */
[C---:B------:R-:W-:Y:S02]  /*2620*/  IMAD R9, R2.reuse, 0xb, RZ ;  /* 0x0000000b02097824 */ /* 0x040fe400078e02ff */
[----:B-1----:R-:W-:Y:S01]  /*2630*/  IMAD.SHL.U32 R4, R2, 0x8, RZ ;  /* 0x0000000802047824 */ /* 0x002fe200078e00ff */
[----:B------:R1:W-:Y:S01]  /*2640*/  STL.64 [R1+0x38], R54 ;  /* 0x0000383601007387 */ /* 0x0003e20000100a00 */
[----:B------:R-:W-:-:S03]  /*2650*/  IMAD.WIDE R70, R9, 0x4, R50 ;  /* 0x0000000409467825 */ /* 0x000fc600078e0232 */
[----:B------:R1:W-:Y:S01]  /*2660*/  LDGSTS.E [R241+0x4008], desc[UR16][R54.64], !P2 ;  /* 0x0400800036f17fae */ /* 0x0003e2000d121850 */
[----:B------:R-:W-:-:S03]  /*2670*/  IMAD.WIDE R250, R4, 0x4, R48 ;  /* 0x0000000404fa7825 */ /* 0x000fc600078e0230 */
[----:B------:R2:W-:Y:S01]  /*2680*/  STL.64 [R1+0x30], R16 ;  /* 0x0000301001007387 */ /* 0x0005e20000100a00 */
[----:B---3--:R-:W-:-:S03]  /*2690*/  IMAD.WIDE R56, R8, 0x4, R50 ;  /* 0x0000000408387825 */ /* 0x008fc600078e0232 */
        /* <DEDUP_REMOVED lines=11> */
[----:B---3--:R-:W-:Y:S01]  /*2750*/  IMAD.WIDE R14, R8, 0x4, R46 ;  /* 0x00000004080e7825 */ /* 0x008fe200078e022e */
[----:B------:R-:W-:Y:S01]  /*2760*/  STL.64 [R1+0x20], R56 ;  /* 0x0000203801007387 */ /* 0x000fe20000100a00 */
[----:B-1----:R-:W-:-:S02]  /*2770*/  LOP3.LUT R8, R12, 0x20, RZ, 0x3c, !PT ;  /* 0x000000200c087812 */ /* 0x002fc400078e3cff */
[C---:B------:R-:W-:Y:S01]  /*2780*/  IMAD.WIDE R72, R9.reuse, 0x4, R48 ;  /* 0x0000000409487825 */ /* 0x040fe200078e0230 */
[----:B------:R-:W-:Y:S01]  /*2790*/  LDGSTS.E [R241+0xc], desc[UR16][R56.64], !P3 ;  /* 0x0000c00038f17fae */ /* 0x000fe2000d921850 */
[----:B------:R-:W-:Y:S02]  /*27a0*/  IADD3 R8, R8, UR12, RZ ;  /* 0x0000000c08087c10 */ /* 0x000fe4000fffe0ff */
[C---:B------:R-:W-:Y:S01]  /*27b0*/  IMAD.WIDE R74, R9.reuse, 0x4, R52 ;  /* 0x00000004094a7825 */ /* 0x040fe200078e0234 */
[----:B------:R-:W-:Y:S03]  /*27c0*/  STL.64 [R1+0x18], R54 ;  /* 0x0000183601007387 */ /* 0x000fe60000100a00 */
[----:B------:R-:W-:Y:S01]  /*27d0*/  IMAD.WIDE R76, R9, 0x4, R46 ;  /* 0x00000004094c7825 */ /* 0x000fe200078e022e */
[----:B------:R-:W-:Y:S04]  /*27e0*/  LDGSTS.E [R241+0x400c], desc[UR16][R54.64], !P3 ;  /* 0x0400c00036f17fae */ /* 0x000fe8000d921850 */
[----:B------:R1:W-:Y:S04]  /*27f0*/  STL.64 [R1+0x10], R16 ;  /* 0x0000101001007387 */ /* 0x0003e80000100a00 */
[----:B------:R1:W-:Y:S04]  /*2800*/  LDGSTS.E [R241+0x800c], desc[UR16][R16.64], !P3 ;  /* 0x0800c00010f17fae */ /* 0x0003e8000d921850 */
[----:B------:R-:W-:Y:S01]  /*2810*/  LDGSTS.E [R241+0xc00c], desc[UR16][R14.64], !P3 ;  /* 0x0c00c0000ef17fae */ /* 0x000fe2000d921850 */
[----:B------:R-:W-:Y:S01]  /*2820*/  ISETP.GE.U32.AND P3, PT, R0, 0x7fffffd2, PT ;  /* 0x7fffffd20000780c */ /* 0x000fe20003f66070 */
[----:B------:R-:W-:-:S02]  /*2830*/  VIADD R0, R222, 0xfffffff0 ;  /* 0xfffffff0de007836 */ /* 0x000fc40000000000 */
[----:B-1----:R-:W-:-:S04]  /*2840*/  IMAD.WIDE R16, R4, 0x4, R50 ;  /* 0x0000000404107825 */ /* 0x002fc800078e0232 */
[----:B------:R-:W-:Y:S01]  /*2850*/  IMAD R4, R2, 0x9, RZ ;  /* 0x0000000902047824 */ /* 0x000fe200078e02ff */
[----:B------:R-:W-:Y:S03]  /*2860*/  LDGSTS.E [R8], desc[UR16][R16.64], !P4 ;  /* 0x0000000010087fae */ /* 0x000fe6000e121850 */
[C---:B------:R-:W-:Y:S01]  /*2870*/  IMAD.WIDE R54, R4.reuse, 0x4, R50 ;  /* 0x0000000404367825 */ /* 0x040fe200078e0232 */
[----:B------:R-:W-:Y:S03]  /*2880*/  LDGSTS.E [R8+0x4000], desc[UR16][R250.64], !P4 ;  /* 0x04000000fa087fae */ /* 0x000fe6000e121850 */
[C---:B------:R-:W-:Y:S01]  /*2890*/  IMAD.WIDE R56, R4.reuse, 0x4, R48 ;  /* 0x0000000404387825 */ /* 0x040fe200078e0230 */
[----:B------:R-:W-:Y:S03]  /*28a0*/  LDGSTS.E [R8+0x8000], desc[UR16][R248.64], !P4 ;  /* 0x08000000f8087fae */ /* 0x000fe6000e121850 */
[C---:B------:R-:W-:Y:S01]  /*28b0*/  IMAD.WIDE R58, R4.reuse, 0x4, R52 ;  /* 0x00000004043a7825 */ /* 0x040fe200078e0234 */
[----:B------:R1:W-:Y:S03]  /*28c0*/  STL [R1+0x1ac], R4 ;  /* 0x0001ac0401007387 */ /* 0x0003e60000100800 */
[----:B------:R-:W-:Y:S01]  /*28d0*/  IMAD.WIDE R60, R4, 0x4, R46 ;  /* 0x00000004043c7825 */ /* 0x000fe200078e022e */
[----:B------:R-:W-:Y:S01]  /*28e0*/  LDGSTS.E [R8+0xc000], desc[UR16][R236.64], !P4 ;  /* 0x0c000000ec087fae */ /* 0x000fe2000e121850 */
[----:B------:R-:W-:-:S02]  /*28f0*/  ISETP.GE.U32.AND P4, PT, R0, 0x7fffffd1, PT ;  /* 0x7fffffd10000780c */ /* 0x000fc40003f86070 */
[----:B------:R-:W-:Y:S01]  /*2900*/  VIADD R0, R222, 0xffffffef ;  /* 0xffffffefde007836 */ /* 0x000fe20000000000 */
[----:B------:R-:W-:Y:S01]  /*2910*/  LDGSTS.E [R8+0x4], desc[UR16][R54.64], !P0 ;  /* 0x0000400036087fae */ /* 0x000fe2000c121850 */
[----:B-1----:R-:W-:-:S03]  /*2920*/  IMAD R4, R2, 0xa, RZ ;  /* 0x0000000a02047824 */ /* 0x002fc600078e02ff */
[----:B------:R-:W-:Y:S01]  /*2930*/  LDGSTS.E [R8+0x4004], desc[UR16][R56.64], !P0 ;  /* 0x0400400038087fae */ /* 0x000fe2000c121850 */
[----:B------:R-:W-:-:S03]  /*2940*/  IMAD.WIDE R62, R4, 0x4, R50 ;  /* 0x00000004043e7825 */ /* 0x000fc600078e0232 */
[----:B------:R-:W-:Y:S01]  /*2950*/  LDGSTS.E [R8+0x8004], desc[UR16][R58.64], !P0 ;  /* 0x080040003a087fae */ /* 0x000fe2000c121850 */
[----:B------:R-:W-:-:S03]  /*2960*/  IMAD.WIDE R64, R4, 0x4, R48 ;  /* 0x0000000404407825 */ /* 0x000fc600078e0230 */
[----:B------:R-:W-:Y:S01]  /*2970*/  LDGSTS.E [R8+0xc004], desc[UR16][R60.64], !P0 ;  /* 0x0c0040003c087fae */ /* 0x000fe2000c121850 */
[----:B------:R-:W-:Y:S01]  /*2980*/  ISETP.GE.U32.AND P0, PT, R0, 0x7fffffd0, PT ;  /* 0x7fffffd00000780c */ /* 0x000fe20003f06070 */
[C---:B------:R-:W-:Y:S02]  /*2990*/  IMAD.WIDE R66, R4.reuse, 0x4, R52 ;  /* 0x0000000404427825 */ /* 0x040fe400078e0234 */
[----:B------:R-:W-:Y:S02]  /*29a0*/  LDGSTS.E [R8+0x8], desc[UR16][R62.64], !P5 ;  /* 0x000080003e087fae */ /* 0x000fe4000e921850 */
[----:B------:R-:W-:Y:S02]  /*29b0*/  IMAD.WIDE R68, R4, 0x4, R46 ;  /* 0x0000000404447825 */ /* 0x000fe400078e022e */
[----:B------:R-:W-:Y:S02]  /*29c0*/  LDGSTS.E [R8+0x4008], desc[UR16][R64.64], !P5 ;  /* 0x0400800040087fae */ /* 0x000fe4000e921850 */
[----:B------:R-:W-:-:S02]  /*29d0*/  VIADD R0, R222, 0xffffffee ;  /* 0xffffffeede007836 */ /* 0x000fc40000000000 */
[----:B------:R1:W-:Y:S04]  /*29e0*/  STL [R1+0x1a8], R4 ;  /* 0x0001a80401007387 */ /* 0x0003e80000100800 */
[----:B------:R-:W-:Y:S04]  /*29f0*/  LDGSTS.E [R8+0x8008], desc[UR16][R66.64], !P5 ;  /* 0x0800800042087fae */ /* 0x000fe8000e921850 */
[----:B------:R-:W-:Y:S01]  /*2a00*/  LDGSTS.E [R8+0xc008], desc[UR16][R68.64], !P5 ;  /* 0x0c00800044087fae */ /* 0x000fe2000e921850 */
[----:B------:R-:W-:Y:S01]  /*2a10*/  ISETP.GE.U32.AND P5, PT, R0, 0x7fffffcf, PT ;  /* 0x7fffffcf0000780c */ /* 0x000fe20003fa6070 */
[----:B-1----:R-:W-:-:S02]  /*2a20*/  IMAD R4, R2, 0xc, RZ ;  /* 0x0000000c02047824 */ /* 0x002fc400078e02ff */
[----:B------:R-:W-:Y:S01]  /*2a30*/  VIADD R0, R222, 0xffffffed ;  /* 0xffffffedde007836 */ /* 0x000fe20000000000 */
[----:B------:R-:W-:Y:S01]  /*2a40*/  LDGSTS.E [R8+0xc], desc[UR16][R70.64], !P6 ;  /* 0x0000c00046087fae */ /* 0x000fe2000f121850 */
[----:B------:R-:W-:-:S03]  /*2a50*/  IMAD.WIDE R78, R4, 0x4, R50 ;  /* 0x00000004044e7825 */ /* 0x000fc600078e0232 */
[----:B------:R1:W-:Y:S01]  /*2a60*/  STL [R1+0x1a4], R9 ;  /* 0x0001a40901007387 */ /* 0x0003e20000100800 */
[----:B------:R-:W-:-:S03]  /*2a70*/  IMAD.WIDE R80, R4, 0x4, R48 ;  /* 0x0000000404507825 */ /* 0x000fc600078e0230 */
[----:B------:R-:W-:Y:S01]  /*2a80*/  LDGSTS.E [R8+0x400c], desc[UR16][R72.64], !P6 ;  /* 0x0400c00048087fae */ /* 0x000fe2000f121850 */
[----:B------:R-:W-:-:S03]  /*2a90*/  IMAD.WIDE R82, R4, 0x4, R52 ;  /* 0x0000000404527825 */ /* 0x000fc600078e0234 */
[----:B------:R2:W-:Y:S01]  /*2aa0*/  STL [R1+0x1a0], R4 ;  /* 0x0001a00401007387 */ /* 0x0005e20000100800 */
[----:B------:R-:W-:-:S03]  /*2ab0*/  IMAD.WIDE R84, R4, 0x4, R46 ;  /* 0x0000000404547825 */ /* 0x000fc600078e022e */
[----:B------:R-:W-:Y:S01]  /*2ac0*/  LDGSTS.E [R8+0x800c], desc[UR16][R74.64], !P6 ;  /* 0x0800c0004a087fae */ /* 0x000fe2000f121850 */
[----:B-1----:R-:W-:-:S03]  /*2ad0*/  IMAD R9, R2, 0xf, RZ ;  /* 0x0000000f02097824 */ /* 0x002fc600078e02ff */
[----:B------:R-:W-:Y:S01]  /*2ae0*/  LDGSTS.E [R8+0xc00c], desc[UR16][R76.64], !P6 ;  /* 0x0c00c0004c087fae */ /* 0x000fe2000f121850 */
[----:B------:R-:W-:Y:S01]  /*2af0*/  ISETP.GE.U32.AND P6, PT, R0, 0x7fffffce, PT ;  /* 0x7fffffce0000780c */ /* 0x000fe20003fc6070 */
[----:B--2---:R-:W-:Y:S02]  /*2b00*/  IMAD R4, R2, 0xd, RZ ;  /* 0x0000000d02047824 */ /* 0x004fe400078e02ff */
[----:B------:R-:W-:Y:S01]  /*2b10*/  VIADD R0, R222, 0xffffffec ;  /* 0xffffffecde007836 */ /* 0x000fe20000000000 */
[----:B------:R-:W-:Y:S01]  /*2b20*/  LDGSTS.E [R242], desc[UR16][R78.64], !P1 ;  /* 0x000000004ef27fae */ /* 0x000fe2000c921850 */
[----:B------:R-:W-:-:S03]  /*2b30*/  IMAD.WIDE R86, R4, 0x4, R50 ;  /* 0x0000000404567825 */ /* 0x000fc600078e0232 */
[----:B------:R-:W-:Y:S01]  /*2b40*/  LDGSTS.E [R242+0x4000], desc[UR16][R80.64], !P1 ;  /* 0x0400000050f27fae */ /* 0x000fe2000c921850 */
[----:B------:R-:W-:-:S03]  /*2b50*/  IMAD.WIDE R88, R4, 0x4, R48 ;  /* 0x0000000404587825 */ /* 0x000fc600078e0230 */
[----:B------:R-:W-:Y:S01]  /*2b60*/  LDGSTS.E [R242+0x8000], desc[UR16][R82.64], !P1 ;  /* 0x0800000052f27fae */ /* 0x000fe2000c921850 */
[----:B------:R-:W-:-:S03]  /*2b70*/  IMAD.WIDE R90, R4, 0x4, R52 ;  /* 0x00000004045a7825 */ /* 0x000fc600078e0234 */
[----:B------:R1:W-:Y:S01]  /*2b80*/  STL [R1+0x19c], R4 ;  /* 0x00019c0401007387 */ /* 0x0003e20000100800 */
[----:B------:R-:W-:-:S03]  /*2b90*/  IMAD.WIDE R92, R4, 0x4, R46 ;  /* 0x00000004045c7825 */ /* 0x000fc600078e022e */
[----:B------:R-:W-:Y:S01]  /*2ba0*/  LDGSTS.E [R242+0xc000], desc[UR16][R84.64], !P1 ;  /* 0x0c00000054f27fae */ /* 0x000fe2000c921850 */
[----:B------:R-:W-:Y:S01]  /*2bb0*/  ISETP.GE.U32.AND P1, PT, R0, 0x7fffffcd, PT ;  /* 0x7fffffcd0000780c */ /* 0x000fe20003f26070 */
[----:B------:R-:W-:Y:S02]  /*2bc0*/  VIADD R0, R222, 0xffffffeb ;  /* 0xffffffebde007836 */ /* 0x000fe40000000000 */
[----:B------:R-:W-:Y:S01]  /*2bd0*/  LDGSTS.E [R242+0x4], desc[UR16][R86.64], !P2 ;  /* 0x0000400056f27fae */ /* 0x000fe2000d121850 */
[----:B------:R-:W-:-:S03]  /*2be0*/  IMAD.WIDE R102, R9, 0x4, R50 ;  /* 0x0000000409667825 */ /* 0x000fc600078e0232 */
[----:B------:R-:W-:Y:S01]  /*2bf0*/  LDGSTS.E [R242+0x4004], desc[UR16][R88.64], !P2 ;  /* 0x0400400058f27fae */ /* 0x000fe2000d121850 */
[----:B-1----:R-:W-:Y:S02]  /*2c00*/  IMAD R4, R2, 0xe, RZ ;  /* 0x0000000e02047824 */ /* 0x002fe400078e02ff */
[----:B------:R-:W-:Y:S01]  /*2c10*/  IMAD.WIDE R104, R9, 0x4, R48 ;  /* 0x0000000409687825 */ /* 0x000fe200078e0230 */
[----:B------:R-:W-:Y:S03]  /*2c20*/  LDGSTS.E [R242+0x8004], desc[UR16][R90.64], !P2 ;  /* 0x080040005af27fae */ /* 0x000fe6000d121850 */
[----:B------:R-:W-:Y:S01]  /*2c30*/  IMAD.WIDE R94, R4, 0x4, R50 ;  /* 0x00000004045e7825 */ /* 0x000fe200078e0232 */
[----:B------:R-:W-:Y:S01]  /*2c40*/  LDGSTS.E [R242+0xc004], desc[UR16][R92.64], !P2 ;  /* 0x0c0040005cf27fae */ /* 0x000fe2000d121850 */
[----:B------:R-:W-:Y:S02]  /*2c50*/  ISETP.GE.U32.AND P2, PT, R0, 0x7fffffcc, PT ;  /* 0x7fffffcc0000780c */ /* 0x000fe40003f46070 */
[C---:B------:R-:W-:Y:S01]  /*2c60*/  IMAD.WIDE R96, R4.reuse, 0x4, R48 ;  /* 0x0000000404607825 */ /* 0x040fe200078e0230 */
[----:B------:R1:W-:Y:S03]  /*2c70*/  STL [R1+0x198], R4 ;  /* 0x0001980401007387 */ /* 0x0003e60000100800 */
[C---:B------:R-:W-:Y:S01]  /*2c80*/  IMAD.WIDE R98, R4.reuse, 0x4, R52 ;  /* 0x0000000404627825 */ /* 0x040fe200078e0234 */
[----:B------:R-:W-:Y:S03]  /*2c90*/  LDGSTS.E [R242+0x8], desc[UR16][R94.64], !P3 ;  /* 0x000080005ef27fae */ /* 0x000fe6000d921850 */
[----:B------:R-:W-:Y:S01]  /*2ca0*/  IMAD.WIDE R100, R4, 0x4, R46 ;  /* 0x0000000404647825 */ /* 0x000fe200078e022e */
[----:B------:R-:W-:Y:S03]  /*2cb0*/  LDGSTS.E [R242+0x4008], desc[UR16][R96.64], !P3 ;  /* 0x0400800060f27fae */ /* 0x000fe6000d921850 */
[----:B------:R-:W-:Y:S01]  /*2cc0*/  VIADD R0, R222, 0xffffffea ;  /* 0xffffffeade007836 */ /* 0x000fe20000000000 */
[----:B------:R-:W-:Y:S01]  /*2cd0*/  LDGSTS.E [R242+0x8008], desc[UR16][R98.64], !P3 ;  /* 0x0800800062f27fae */ /* 0x000fe2000d921850 */
[----:B-1----:R-:W-:-:S02]  /*2ce0*/  IMAD.SHL.U32 R4, R2, 0x10, RZ ;  /* 0x0000001002047824 */ /* 0x002fc400078e00ff */
[C---:B------:R-:W-:Y:S01]  /*2cf0*/  IMAD.WIDE R106, R9.reuse, 0x4, R52 ;  /* 0x00000004096a7825 */ /* 0x040fe200078e0234 */
[----:B------:R-:W-:Y:S03]  /*2d00*/  STL [R1+0x194], R9 ;  /* 0x0001940901007387 */ /* 0x000fe60000100800 */
[----:B------:R-:W-:Y:S01]  /*2d10*/  IMAD.WIDE R108, R9, 0x4, R46 ;  /* 0x00000004096c7825 */ /* 0x000fe200078e022e */
[----:B------:R-:W-:Y:S01]  /*2d20*/  LDGSTS.E [R242+0xc008], desc[UR16][R100.64], !P3 ;  /* 0x0c00800064f27fae */ /* 0x000fe2000d921850 */
[----:B------:R-:W-:Y:S02]  /*2d30*/  ISETP.GE.U32.AND P3, PT, R0, 0x7fffffcb, PT ;  /* 0x7fffffcb0000780c */ /* 0x000fe40003f66070 */
[C---:B------:R-:W-:Y:S01]  /*2d40*/  IMAD.WIDE R110, R4.reuse, 0x4, R50 ;  /* 0x00000004046e7825 */ /* 0x040fe200078e0232 */
[----:B------:R1:W-:Y:S03]  /*2d50*/  STL [R1+0x190], R4 ;  /* 0x0001900401007387 */ /* 0x0003e60000100800 */
[C---:B------:R-:W-:Y:S01]  /*2d60*/  IMAD.WIDE R112, R4.reuse, 0x4, R48 ;  /* 0x0000000404707825 */ /* 0x040fe200078e0230 */
[----:B------:R-:W-:Y:S03]  /*2d70*/  LDGSTS.E [R242+0xc], desc[UR16][R102.64], !P4 ;  /* 0x0000c00066f27fae */ /* 0x000fe6000e121850 */
[C---:B------:R-:W-:Y:S01]  /*2d80*/  IMAD.WIDE R114, R4.reuse, 0x4, R52 ;  /* 0x0000000404727825 */ /* 0x040fe200078e0234 */
[----:B------:R-:W-:Y:S03]  /*2d90*/  LDGSTS.E [R242+0x400c], desc[UR16][R104.64], !P4 ;  /* 0x0400c00068f27fae */ /* 0x000fe6000e121850 */
[----:B------:R-:W-:Y:S01]  /*2da0*/  IMAD.WIDE R116, R4, 0x4, R46 ;  /* 0x0000000404747825 */ /* 0x000fe200078e022e */
[----:B------:R-:W-:Y:S03]  /*2db0*/  LDGSTS.E [R242+0x800c], desc[UR16][R106.64], !P4 ;  /* 0x0800c0006af27fae */ /* 0x000fe6000e121850 */
[----:B------:R-:W-:Y:S01]  /*2dc0*/  VIADD R0, R222, 0xffffffe9 ;  /* 0xffffffe9de007836 */ /* 0x000fe20000000000 */
[----:B------:R-:W-:Y:S01]  /*2dd0*/  LDGSTS.E [R242+0xc00c], desc[UR16][R108.64], !P4 ;  /* 0x0c00c0006cf27fae */ /* 0x000fe2000e121850 */
[----:B-1----:R-:W-:-:S02]  /*2de0*/  IMAD R4, R2, 0x11, RZ ;  /* 0x0000001102047824 */ /* 0x002fc400078e02ff */
[----:B------:R-:W-:Y:S01]  /*2df0*/  IMAD R9, R2, 0x13, RZ ;  /* 0x0000001302097824 */ /* 0x000fe200078e02ff */
[----:B------:R-:W-:Y:S01]  /*2e00*/  ISETP.GE.U32.AND P4, PT, R0, 0x7fffffca, PT ;  /* 0x7fffffca0000780c */ /* 0x000fe20003f86070 */
[C---:B------:R-:W-:Y:S01]  /*2e10*/  IMAD.WIDE R118, R4.reuse, 0x4, R50 ;  /* 0x0000000404767825 */ /* 0x040fe200078e0232 */
[----:B------:R1:W-:Y:S03]  /*2e20*/  STL [R1+0x18c], R4 ;  /* 0x00018c0401007387 */ /* 0x0003e60000100800 */
[C---:B------:R-:W-:Y:S01]  /*2e30*/  IMAD.WIDE R120, R4.reuse, 0x4, R48 ;  /* 0x0000000404787825 */ /* 0x040fe200078e0230 */
[----:B------:R-:W-:Y:S03]  /*2e40*/  LDGSTS.E [R243], desc[UR16][R110.64], !P0 ;  /* 0x000000006ef37fae */ /* 0x000fe6000c121850 */
[C---:B------:R-:W-:Y:S01]  /*2e50*/  IMAD.WIDE R122, R4.reuse, 0x4, R52 ;  /* 0x00000004047a7825 */ /* 0x040fe200078e0234 */
[----:B------:R-:W-:Y:S03]  /*2e60*/  LDGSTS.E [R243+0x4000], desc[UR16][R112.64], !P0 ;  /* 0x0400000070f37fae */ /* 0x000fe6000c121850 */
[----:B------:R-:W-:Y:S01]  /*2e70*/  IMAD.WIDE R124, R4, 0x4, R46 ;  /* 0x00000004047c7825 */ /* 0x000fe200078e022e */
[----:B------:R-:W-:Y:S03]  /*2e80*/  LDGSTS.E [R243+0x8000], desc[UR16][R114.64], !P0 ;  /* 0x0800000072f37fae */ /* 0x000fe6000c121850 */
[----:B------:R-:W-:Y:S01]  /*2e90*/  VIADD R0, R222, 0xffffffe8 ;  /* 0xffffffe8de007836 */ /* 0x000fe20000000000 */
[----:B------:R-:W-:Y:S01]  /*2ea0*/  LDGSTS.E [R243+0xc000], desc[UR16][R116.64], !P0 ;  /* 0x0c00000074f37fae */ /* 0x000fe2000c121850 */
[----:B-1----:R-:W-:-:S02]  /*2eb0*/  IMAD R4, R2, 0x12, RZ ;  /* 0x0000001202047824 */ /* 0x002fc400078e02ff */
[--C-:B------:R-:W-:Y:S01]  /*2ec0*/  IMAD.WIDE R134, R9, 0x4, R50.reuse ;  /* 0x0000000409867825 */ /* 0x100fe200078e0232 */
[----:B------:R-:W-:Y:S01]  /*2ed0*/  ISETP.GE.U32.AND P0, PT, R0, 0x7fffffc9, PT ;  /* 0x7fffffc90000780c */ /* 0x000fe20003f06070 */
[----:B------:R-:W-:Y:S02]  /*2ee0*/  LDGSTS.E [R243+0x4], desc[UR16][R118.64], !P5 ;  /* 0x0000400076f37fae */ /* 0x000fe4000e921850 */
[C---:B------:R-:W-:Y:S02]  /*2ef0*/  IMAD.WIDE R126, R4.reuse, 0x4, R50 ;  /* 0x00000004047e7825 */ /* 0x040fe400078e0232 */
[----:B------:R1:W-:Y:S02]  /*2f00*/  STL [R1+0x188], R4 ;  /* 0x0001880401007387 */ /* 0x0003e40000100800 */
[C---:B------:R-:W-:Y:S02]  /*2f10*/  IMAD.WIDE R128, R4.reuse, 0x4, R48 ;  /* 0x0000000404807825 */ /* 0x040fe400078e0230 */
[----:B------:R-:W-:Y:S02]  /*2f20*/  LDGSTS.E [R243+0x4004], desc[UR16][R120.64], !P5 ;  /* 0x0400400078f37fae */ /* 0x000fe4000e921850 */
[----:B------:R-:W-:-:S02]  /*2f30*/  IMAD.WIDE R130, R4, 0x4, R52 ;  /* 0x0000000404827825 */ /* 0x000fc400078e0234 */
[----:B------:R-:W-:Y:S02]  /*2f40*/  LDGSTS.E [R243+0x8004], desc[UR16][R122.64], !P5 ;  /* 0x080040007af37fae */ /* 0x000fe4000e921850 */
[----:B------:R-:W-:Y:S02]  /*2f50*/  IMAD.WIDE R132, R4, 0x4, R46 ;  /* 0x0000000404847825 */ /* 0x000fe400078e022e */
[----:B------:R-:W-:Y:S02]  /*2f60*/  LDGSTS.E [R243+0xc004], desc[UR16][R124.64], !P5 ;  /* 0x0c0040007cf37fae */ /* 0x000fe4000e921850 */
[----:B------:R-:W-:Y:S02]  /*2f70*/  VIADD R0, R222, 0xffffffe7 ;  /* 0xffffffe7de007836 */ /* 0x000fe40000000000 */
[----:B-1----:R-:W-:Y:S01]  /*2f80*/  IMAD R4, R2, 0x14, RZ ;  /* 0x0000001402047824 */ /* 0x002fe200078e02ff */
[----:B------:R-:W-:Y:S01]  /*2f90*/  STL [R1+0x184], R9 ;  /* 0x0001840901007387 */ /* 0x000fe20000100800 */
[----:B------:R-:W-:Y:S01]  /*2fa0*/  IMAD.WIDE R136, R9, 0x4, R48 ;  /* 0x0000000409887825 */ /* 0x000fe200078e0230 */
[----:B------:R-:W-:-:S02]  /*2fb0*/  ISETP.GE.U32.AND P5, PT, R0, 0x7fffffc8, PT ;  /* 0x7fffffc80000780c */ /* 0x000fc40003fa6070 */
[----:B------:R1:W-:Y:S01]  /*2fc0*/  STL [R1+0x180], R4 ;  /* 0x0001800401007387 */ /* 0x0003e20000100800 */
[----:B------:R-:W-:-:S03]  /*2fd0*/  IMAD.WIDE R142, R4, 0x4, R50 ;  /* 0x00000004048e7825 */ /* 0x000fc600078e0232 */
[----:B------:R-:W-:Y:S01]  /*2fe0*/  LDGSTS.E [R243+0x8], desc[UR16][R126.64], !P6 ;  /* 0x000080007ef37fae */ /* 0x000fe2000f121850 */
[----:B------:R-:W-:-:S03]  /*2ff0*/  IMAD.WIDE R144, R4, 0x4, R48 ;  /* 0x0000000404907825 */ /* 0x000fc600078e0230 */
[----:B------:R-:W-:Y:S01]  /*3000*/  LDGSTS.E [R243+0x4008], desc[UR16][R128.64], !P6 ;  /* 0x0400800080f37fae */ /* 0x000fe2000f121850 */
[----:B------:R-:W-:-:S03]  /*3010*/  IMAD.WIDE R146, R4, 0x4, R52 ;  /* 0x0000000404927825 */ /* 0x000fc600078e0234 */
[----:B------:R-:W-:Y:S01]  /*3020*/  LDGSTS.E [R243+0x8008], desc[UR16][R130.64], !P6 ;  /* 0x0800800082f37fae */ /* 0x000fe2000f121850 */
[----:B------:R-:W-:-:S03]  /*3030*/  IMAD.WIDE R148, R4, 0x4, R46 ;  /* 0x0000000404947825 */ /* 0x000fc600078e022e */
[----:B------:R-:W-:Y:S01]  /*3040*/  LDGSTS.E [R243+0xc008], desc[UR16][R132.64], !P6 ;  /* 0x0c00800084f37fae */ /* 0x000fe2000f121850 */
[----:B------:R-:W-:Y:S02]  /*3050*/  VIADD R0, R222, 0xffffffe6 ;  /* 0xffffffe6de007836 */ /* 0x000fe40000000000 */
[----:B-1----:R-:W-:Y:S01]  /*3060*/  IMAD R4, R2, 0x15, RZ ;  /* 0x0000001502047824 */ /* 0x002fe200078e02ff */
[----:B------:R-:W-:Y:S01]  /*3070*/  LDGSTS.E [R243+0xc], desc[UR16][R134.64], !P1 ;  /* 0x0000c00086f37fae */ /* 0x000fe2000c921850 */
[C---:B------:R-:W-:Y:S01]  /*3080*/  IMAD.WIDE R138, R9.reuse, 0x4, R52 ;  /* 0x00000004098a7825 */ /* 0x040fe200078e0234 */
[----:B------:R-:W-:Y:S02]  /*3090*/  ISETP.GE.U32.AND P6, PT, R0, 0x7fffffc7, PT ;  /* 0x7fffffc70000780c */ /* 0x000fe40003fc6070 */
[----:B------:R1:W-:Y:S01]  /*30a0*/  STL [R1+0x17c], R4 ;  /* 0x00017c0401007387 */ /* 0x0003e20000100800 */
[----:B------:R-:W-:Y:S01]  /*30b0*/  IMAD.WIDE R140, R9, 0x4, R46 ;  /* 0x00000004098c7825 */ /* 0x000fe200078e022e */
[----:B------:R-:W-:Y:S01]  /*30c0*/  IADD3 R0, R222, -0x1b, RZ ;  /* 0xffffffe5de007810 */ /* 0x000fe20007ffe0ff */
[----:B------:R-:W2:Y:S01]  /*30d0*/  LDC R9, c[0x0][0x230] ;  /* 0x00008c00ff097b82 */ /* 0x000ea20000000800 */
[----:B------:R-:W-:Y:S01]  /*30e0*/  LDGSTS.E [R243+0x400c], desc[UR16][R136.64], !P1 ;  /* 0x0400c00088f37fae */ /* 0x000fe2000c921850 */
[----:B------:R-:W-:-:S03]  /*30f0*/  IMAD.WIDE R150, R4, 0x4, R50 ;  /* 0x0000000404967825 */ /* 0x000fc600078e0232 */
[----:B------:R-:W-:Y:S01]  /*3100*/  LDGSTS.E [R243+0x800c], desc[UR16][R138.64], !P1 ;  /* 0x0800c0008af37fae */ /* 0x000fe2000c921850 */
[----:B------:R-:W-:-:S03]  /*3110*/  IMAD.WIDE R152, R4, 0x4, R48 ;  /* 0x0000000404987825 */ /* 0x000fc600078e0230 */
[----:B------:R-:W-:Y:S01]  /*3120*/  LDGSTS.E [R243+0xc00c], desc[UR16][R140.64], !P1 ;  /* 0x0c00c0008cf37fae */ /* 0x000fe2000c921850 */
[----:B------:R-:W-:Y:S01]  /*3130*/  IMAD.WIDE R154, R4, 0x4, R52 ;  /* 0x00000004049a7825 */ /* 0x000fe200078e0234 */
[----:B------:R-:W-:Y:S02]  /*3140*/  ISETP.GE.U32.AND P1, PT, R0, 0x7fffffc6, PT ;  /* 0x7fffffc60000780c */ /* 0x000fe40003f26070 */
[----:B------:R-:W-:Y:S01]  /*3150*/  LDGSTS.E [R244], desc[UR16][R142.64], !P2 ;  /* 0x000000008ef47fae */ /* 0x000fe2000d121850 */
[----:B------:R-:W-:-:S03]  /*3160*/  IMAD.WIDE R156, R4, 0x4, R46 ;  /* 0x00000004049c7825 */ /* 0x000fc600078e022e */
[----:B------:R-:W-:Y:S01]  /*3170*/  LDGSTS.E [R244+0x4000], desc[UR16][R144.64], !P2 ;  /* 0x0400000090f47fae */ /* 0x000fe2000d121850 */
[----:B-1----:R-:W-:Y:S02]  /*3180*/  IMAD R4, R2, 0x16, RZ ;  /* 0x0000001602047824 */ /* 0x002fe400078e02ff */
[----:B------:R-:W-:Y:S01]  /*3190*/  VIADD R0, R222, 0xffffffe4 ;  /* 0xffffffe4de007836 */ /* 0x000fe20000000000 */
[----:B------:R-:W-:Y:S01]  /*31a0*/  LDGSTS.E [R244+0x8000], desc[UR16][R146.64], !P2 ;  /* 0x0800000092f47fae */ /* 0x000fe2000d121850 */
[----:B------:R-:W-:-:S03]  /*31b0*/  IMAD.WIDE R158, R4, 0x4, R50 ;  /* 0x00000004049e7825 */ /* 0x000fc600078e0232 */
[----:B------:R1:W-:Y:S01]  /*31c0*/  STL [R1+0x178], R4 ;  /* 0x0001780401007387 */ /* 0x0003e20000100800 */
[----:B------:R-:W-:-:S03]  /*31d0*/  IMAD.WIDE R160, R4, 0x4, R48 ;  /* 0x0000000404a07825 */ /* 0x000fc600078e0230 */
[----:B------:R-:W-:Y:S01]  /*31e0*/  LDGSTS.E [R244+0xc000], desc[UR16][R148.64], !P2 ;  /* 0x0c00000094f47fae */ /* 0x000fe2000d121850 */
[----:B------:R-:W-:Y:S01]  /*31f0*/  IMAD.WIDE R162, R4, 0x4, R52 ;  /* 0x0000000404a27825 */ /* 0x000fe200078e0234 */
[----:B------:R-:W-:Y:S02]  /*3200*/  ISETP.GE.U32.AND P2, PT, R0, 0x7fffffc5, PT ;  /* 0x7fffffc50000780c */ /* 0x000fe40003f46070 */
[----:B------:R-:W-:Y:S01]  /*3210*/  LDGSTS.E [R244+0x4], desc[UR16][R150.64], !P3 ;  /* 0x0000400096f47fae */ /* 0x000fe2000d921850 */
[----:B------:R-:W-:-:S03]  /*3220*/  IMAD.WIDE R164, R4, 0x4, R46 ;  /* 0x0000000404a47825 */ /* 0x000fc600078e022e */
[----:B------:R-:W-:Y:S01]  /*3230*/  LDGSTS.E [R244+0x4004], desc[UR16][R152.64], !P3 ;  /* 0x0400400098f47fae */ /* 0x000fe2000d921850 */
[----:B-1----:R-:W-:Y:S02]  /*3240*/  IMAD R4, R2, 0x17, RZ ;  /* 0x0000001702047824 */ /* 0x002fe400078e02ff */
[----:B------:R-:W-:Y:S01]  /*3250*/  VIADD R0, R222, 0xffffffe3 ;  /* 0xffffffe3de007836 */ /* 0x000fe20000000000 */
[----:B------:R-:W-:Y:S01]  /*3260*/  LDGSTS.E [R244+0x8004], desc[UR16][R154.64], !P3 ;  /* 0x080040009af47fae */ /* 0x000fe2000d921850 */
[----:B------:R-:W-:-:S03]  /*3270*/  IMAD.WIDE R166, R4, 0x4, R50 ;  /* 0x0000000404a67825 */ /* 0x000fc600078e0232 */
[----:B------:R-:W-:Y:S01]  /*3280*/  LDGSTS.E [R244+0xc004], desc[UR16][R156.64], !P3 ;  /* 0x0c0040009cf47fae */ /* 0x000fe2000d921850 */
[----:B------:R-:W-:Y:S01]  /*3290*/  IMAD.WIDE R168, R4, 0x4, R48 ;  /* 0x0000000404a87825 */ /* 0x000fe200078e0230 */
[----:B------:R-:W-:Y:S02]  /*32a0*/  ISETP.GE.U32.AND P3, PT, R0, 0x7fffffc4, PT ;  /* 0x7fffffc40000780c */ /* 0x000fe40003f66070 */
[----:B------:R-:W-:Y:S01]  /*32b0*/  LDGSTS.E [R244+0x8], desc[UR16][R158.64], !P4 ;  /* 0x000080009ef47fae */ /* 0x000fe2000e121850 */
[----:B------:R-:W-:-:S03]  /*32c0*/  IMAD.WIDE R170, R4, 0x4, R52 ;  /* 0x0000000404aa7825 */ /* 0x000fc600078e0234 */
[----:B------:R-:W-:Y:S01]  /*32d0*/  LDGSTS.E [R244+0x4008], desc[UR16][R160.64], !P4 ;  /* 0x04008000a0f47fae */ /* 0x000fe2000e121850 */
[----:B------:R-:W-:-:S03]  /*32e0*/  IMAD.WIDE R172, R4, 0x4, R46 ;  /* 0x0000000404ac7825 */ /* 0x000fc600078e022e */
[----:B------:R-:W-:Y:S01]  /*32f0*/  LDGSTS.E [R244+0x8008], desc[UR16][R162.64], !P4 ;  /* 0x08008000a2f47fae */ /* 0x000fe2000e121850 */
[----:B------:R-:W-:-:S03]  /*3300*/  VIADD R0, R222, 0xffffffe2 ;  /* 0xffffffe2de007836 */ /* 0x000fc60000000000 */
[----:B------:R-:W-:Y:S02]  /*3310*/  LDGSTS.E [R244+0xc008], desc[UR16][R164.64], !P4 ;  /* 0x0c008000a4f47fae */ /* 0x000fe4000e121850 */
[----:B------:R-:W-:Y:S02]  /*3320*/  ISETP.GE.U32.AND P4, PT, R0, 0x7fffffc3, PT ;  /* 0x7fffffc30000780c */ /* 0x000fe40003f86070 */
[----:B------:R-:W-:Y:S04]  /*3330*/  LDGSTS.E [R244+0xc], desc[UR16][R166.64], !P0 ;  /* 0x0000c000a6f47fae */ /* 0x000fe8000c121850 */
[----:B------:R-:W-:Y:S04]  /*3340*/  LDGSTS.E [R244+0x400c], desc[UR16][R168.64], !P0 ;  /* 0x0400c000a8f47fae */ /* 0x000fe8000c121850 */
[----:B------:R-:W-:Y:S04]  /*3350*/  LDGSTS.E [R244+0x800c], desc[UR16][R170.64], !P0 ;  /* 0x0800c000aaf47fae */ /* 0x000fe8000c121850 */
[----:B------:R-:W-:Y:S01]  /*3360*/  LDGSTS.E [R244+0xc00c], desc[UR16][R172.64], !P0 ;  /* 0x0c00c000acf47fae */ /* 0x000fe2000c121850 */
[----:B------:R-:W-:-:S03]  /*3370*/  ISETP.GT.AND P0, PT, R252, 0x1f, PT ;  /* 0x0000001ffc00780c */ /* 0x000fc60003f04270 */
[----:B------:R1:W-:Y:S01]  /*3380*/  STL [R1+0x174], R4 ;  /* 0x0001740401007387 */ /* 0x0003e20000100800 */
[----:B------:R-:W-:Y:S02]  /*3390*/  SEL R0, RZ, 0x4, !P0 ;  /* 0x00000004ff007807 */ /* 0x000fe40004000000 */
[----:B------:R-:W-:Y:S01]  /*33a0*/  ISETP.GE.AND P0, PT, R175, R222, PT ;  /* 0x000000deaf00720c */ /* 0x000fe20003f06270 */
[--C-:B------:R-:W-:Y:S01]  /*33b0*/  IMAD.WIDE R174, R13, 0x4, R50.reuse ;  /* 0x000000040dae7825 */ /* 0x100fe200078e0232 */
[----:B------:R3:W-:Y:S02]  /*33c0*/  STL [R1+0x170], R13 ;  /* 0x0001700d01007387 */ /* 0x0007e40000100800 */
[----:B------:R-:W-:Y:S02]  /*33d0*/  SEL R0, R0, RZ, !P0 ;  /* 0x000000ff00007207 */ /* 0x000fe40004000000 */
[----:B------:R-:W-:Y:S01]  /*33e0*/  LDGSTS.E [R245], desc[UR16][R174.64], !P5 ;  /* 0x00000000aef57fae */ /* 0x000fe2000e921850 */
[----:B-1----:R-:W-:Y:S01]  /*33f0*/  VIADD R4, R222, 0xffffffe1 ;  /* 0xffffffe1de047836 */ /* 0x002fe20000000000 */
[----:B------:R-:W-:Y:S01]  /*3400*/  ISETP.NE.U32.AND P0, PT, R0, RZ, PT ;  /* 0x000000ff0000720c */ /* 0x000fe20003f05070 */
[----:B------:R-:W-:Y:S01]  /*3410*/  VIADD R0, R198, 0xffffffde ;  /* 0xffffffdec6007836 */ /* 0x000fe20000000000 */
[----:B------:R-:W-:Y:S01]  /*3420*/  LDGSTS.E [R245+0x4000], desc[UR16][R176.64], !P5 ;  /* 0x04000000b0f57fae */ /* 0x000fe2000e921850 */
[----:B------:R-:W-:-:S03]  /*3430*/  IMAD.WIDE R198, R204, 0x4, R50 ;  /* 0x00000004ccc67825 */ /* 0x000fc600078e0232 */
[----:B------:R-:W-:Y:S01]  /*3440*/  LDGSTS.E [R245+0x8000], desc[UR16][R178.64], !P5 ;  /* 0x08000000b2f57fae */ /* 0x000fe2000e921850 */
[----:B---3--:R-:W-:-:S03]  /*3450*/  IMAD R13, R2, 0x19, RZ ;  /* 0x00000019020d7824 */ /* 0x008fc600078e02ff */
[----:B------:R-:W-:Y:S01]  /*3460*/  LDGSTS.E [R245+0xc000], desc[UR16][R180.64], !P5 ;  /* 0x0c000000b4f57fae */ /* 0x000fe2000e921850 */
[----:B------:R-:W-:Y:S01]  /*3470*/  ISETP.GE.U32.AND P5, PT, R4, 0x7fffffc2, PT ;  /* 0x7fffffc20400780c */ /* 0x000fe20003fa6070 */
[C---:B------:R-:W-:Y:S01]  /*3480*/  IMAD.WIDE R182, R13.reuse, 0x4, R50 ;  /* 0x000000040db67825 */ /* 0x040fe200078e0232 */
[----:B------:R-:W1:Y:S01]  /*3490*/  LDC R4, c[0x0][0x230] ;  /* 0x00008c00ff047b82 */ /* 0x000e620000000800 */
[----:B------:R2:W-:Y:S02]  /*34a0*/  STL [R1+0x16c], R13 ;  /* 0x00016c0d01007387 */ /* 0x0005e40000100800 */
[C---:B------:R-:W-:Y:S02]  /*34b0*/  IMAD.WIDE R184, R13.reuse, 0x4, R48 ;  /* 0x000000040db87825 */ /* 0x040fe400078e0230 */
[----:B------:R-:W-:Y:S02]  /*34c0*/  LDGSTS.E [R245+0x4], desc[UR16][R182.64], !P6 ;  /* 0x00004000b6f57fae */ /* 0x000fe4000f121850 */
[----:B------:R-:W-:-:S02]  /*34d0*/  IMAD.WIDE R186, R13, 0x4, R52 ;  /* 0x000000040dba7825 */ /* 0x000fc400078e0234 */
[----:B------:R3:W-:Y:S02]  /*34e0*/  STL [R1+0x168], R196 ;  /* 0x000168c401007387 */ /* 0x0007e40000100800 */
[--C-:B------:R-:W-:Y:S02]  /*34f0*/  IMAD.WIDE R188, R13, 0x4, R46.reuse ;  /* 0x000000040dbc7825 */ /* 0x100fe400078e022e */
[----:B------:R-:W-:Y:S02]  /*3500*/  LDGSTS.E [R245+0x4004], desc[UR16][R184.64], !P6 ;  /* 0x04004000b8f57fae */ /* 0x000fe4000f121850 */
[----:B--2---:R-:W-:Y:S02]  /*3510*/  VIADD R13, R9, 0xffffffdf ;  /* 0xffffffdf090d7836 */ /* 0x004fe40000000000 */
[----:B------:R-:W2:Y:S01]  /*3520*/  LDC R9, c[0x0][0x230] ;  /* 0x00008c00ff097b82 */ /* 0x000ea20000000800 */
[----:B------:R-:W-:Y:S01]  /*3530*/  LDGSTS.E [R245+0x8004], desc[UR16][R186.64], !P6 ;  /* 0x08004000baf57fae */ /* 0x000fe2000f121850 */
[----:B---3--:R-:W-:-:S03]  /*3540*/  IMAD.WIDE R196, R196, 0x4, R46 ;  /* 0x00000004c4c47825 */ /* 0x008fc600078e022e */
[----:B------:R-:W-:Y:S04]  /*3550*/  LDGSTS.E [R245+0xc004], desc[UR16][R188.64], !P6 ;  /* 0x0c004000bcf57fae */ /* 0x000fe8000f121850 */
[----:B------:R-:W-:Y:S04]  /*3560*/  LDGSTS.E [R245+0x8], desc[UR16][R190.64], !P1 ;  /* 0x00008000bef57fae */ /* 0x000fe8000c921850 */
[----:B------:R-:W-:Y:S04]  /*3570*/  LDGSTS.E [R245+0x4008], desc[UR16][R192.64], !P1 ;  /* 0x04008000c0f57fae */ /* 0x000fe8000c921850 */
[----:B------:R-:W-:Y:S04]  /*3580*/  LDGSTS.E [R245+0x8008], desc[UR16][R194.64], !P1 ;  /* 0x08008000c2f57fae */ /* 0x000fe8000c921850 */
[----:B------:R-:W-:Y:S01]  /*3590*/  LDGSTS.E [R245+0xc008], desc[UR16][R196.64], !P1 ;  /* 0x0c008000c4f57fae */ /* 0x000fe2000c921850 */
[----:B------:R-:W-:Y:S01]  /*35a0*/  ISETP.GE.U32.AND P1, PT, R0, 0x7fffffbf, PT ;  /* 0x7fffffbf0000780c */ /* 0x000fe20003f26070 */
[----:B-1----:R-:W-:Y:S01]  /*35b0*/  VIADD R0, R4, 0xffffffdd ;  /* 0xffffffdd04007836 */ /* 0x002fe20000000000 */
[----:B------:R-:W-:Y:S01]  /*35c0*/  LOP3.LUT R4, R12, 0x70, RZ, 0x3c, !PT ;  /* 0x000000700c047812 */ /* 0x000fe200078e3cff */
[----:B------:R1:W-:Y:S04]  /*35d0*/  STL [R1+0x164], R204 ;  /* 0x000164cc01007387 */ /* 0x0003e80000100800 */
[----:B------:R-:W-:Y:S01]  /*35e0*/  LDGSTS.E [R245+0xc], desc[UR16][R198.64], !P2 ;  /* 0x0000c000c6f57fae */ /* 0x000fe2000d121850 */
[----:B------:R-:W-:-:S03]  /*35f0*/  VIADD R4, R4, UR12 ;  /* 0x0000000c04047c36 */ /* 0x000fc60008000000 */
[----:B------:R-:W-:Y:S01]  /*3600*/  LDGSTS.E [R245+0x400c], desc[UR16][R200.64], !P2 ;  /* 0x0400c000c8f57fae */ /* 0x000fe2000d121850 */
[----:B-1----:R-:W-:-:S03]  /*3610*/  IMAD.WIDE R204, R204, 0x4, R46 ;  /* 0x00000004cccc7825 */ /* 0x002fc600078e022e */
[----:B------:R-:W-:Y:S04]  /*3620*/  LDGSTS.E [R245+0x800c], desc[UR16][R202.64], !P2 ;  /* 0x0800c000caf57fae */ /* 0x000fe8000d121850 */
[----:B------:R1:W-:Y:S04]  /*3630*/  STL [R1+0x160], R212 ;  /* 0x000160d401007387 */ /* 0x0003e80000100800 */
[----:B------:R-:W-:Y:S01]  /*3640*/  LDGSTS.E [R245+0xc00c], desc[UR16][R204.64], !P2 ;  /* 0x0c00c000ccf57fae */ /* 0x000fe2000d121850 */
[----:B------:R-:W-:Y:S01]  /*3650*/  ISETP.GE.U32.AND P2, PT, R0, 0x7fffffbe, PT ;  /* 0x7fffffbe0000780c */ /* 0x000fe20003f46070 */
[----:B--2---:R-:W-:-:S02]  /*3660*/  VIADD R0, R9, 0xffffffdc ;  /* 0xffffffdc09007836 */ /* 0x004fc40000000000 */
[----:B------:R-:W-:Y:S01]  /*3670*/  LDGSTS.E [R4], desc[UR16][R206.64], !P3 ;  /* 0x00000000ce047fae */ /* 0x000fe2000d921850 */
[----:B------:R-:W-:Y:S02]  /*3680*/  IMAD R9, R2, 0x1e, RZ ;  /* 0x0000001e02097824 */ /* 0x000fe400078e02ff */
[----:B-1----:R-:W-:Y:S01]  /*3690*/  IMAD.WIDE R212, R212, 0x4, R46 ;  /* 0x00000004d4d47825 */ /* 0x002fe200078e022e */
[----:B------:R-:W-:Y:S03]  /*36a0*/  LDGSTS.E [R4+0x4000], desc[UR16][R208.64], !P3 ;  /* 0x04000000d0047fae */ /* 0x000fe6000d921850 */
[C---:B------:R-:W-:Y:S01]  /*36b0*/  IMAD.WIDE R222, R9.reuse, 0x4, R50 ;  /* 0x0000000409de7825 */ /* 0x040fe200078e0232 */
[----:B------:R-:W-:Y:S03]  /*36c0*/  LDGSTS.E [R4+0x8000], desc[UR16][R210.64], !P3 ;  /* 0x08000000d2047fae */ /* 0x000fe6000d921850 */
[----:B------:R-:W-:Y:S01]  /*36d0*/  IMAD.WIDE R224, R9, 0x4, R48 ;  /* 0x0000000409e07825 */ /* 0x000fe200078e0230 */
[----:B------:R-:W-:Y:S01]  /*36e0*/  LDGSTS.E [R4+0xc000], desc[UR16][R212.64], !P3 ;  /* 0x0c000000d4047fae */ /* 0x000fe2000d921850 */
[----:B------:R-:W-:-:S02]  /*36f0*/  ISETP.GE.U32.AND P3, PT, R0, 0x7fffffbd, PT ;  /* 0x7fffffbd0000780c */ /* 0x000fc40003f66070 */
[----:B------:R-:W-:Y:S01]  /*3700*/  VIADD R0, R218, 0xffffffdb ;  /* 0xffffffdbda007836 */ /* 0x000fe20000000000 */
[----:B------:R1:W-:Y:S01]  /*3710*/  STL [R1+0x15c], R220 ;  /* 0x00015cdc01007387 */ /* 0x0003e20000100800 */
[----:B------:R-:W-:-:S03]  /*3720*/  IMAD.WIDE R218, R220, 0x4, R52 ;  /* 0x00000004dcda7825 */ /* 0x000fc600078e0234 */
[----:B------:R-:W-:Y:S01]  /*3730*/  LDGSTS.E [R4+0x4], desc[UR16][R214.64], !P4 ;  /* 0x00004000d6047fae */ /* 0x000fe2000e121850 */
[----:B------:R-:W-:-:S03]  /*3740*/  IMAD.WIDE R226, R9, 0x4, R52 ;  /* 0x0000000409e27825 */ /* 0x000fc600078e0234 */
[----:B------:R-:W-:Y:S01]  /*3750*/  LDGSTS.E [R4+0x4004], desc[UR16][R216.64], !P4 ;  /* 0x04004000d8047fae */ /* 0x000fe2000e121850 */
[----:B------:R-:W-:-:S03]  /*3760*/  IMAD.WIDE R228, R9, 0x4, R46 ;  /* 0x0000000409e47825 */ /* 0x000fc600078e022e */
[----:B------:R-:W-:Y:S01]  /*3770*/  LDGSTS.E [R4+0x8004], desc[UR16][R218.64], !P4 ;  /* 0x08004000da047fae */ /* 0x000fe2000e121850 */
[----:B-1----:R-:W-:-:S03]  /*3780*/  IMAD.WIDE R220, R220, 0x4, R46 ;  /* 0x00000004dcdc7825 */ /* 0x002fc600078e022e */
[----:B------:R1:W-:Y:S04]  /*3790*/  STL [R1+0x158], R9 ;  /* 0x0001580901007387 */ /* 0x0003e80000100800 */
[----:B------:R-:W-:Y:S01]  /*37a0*/  LDGSTS.E [R4+0xc004], desc[UR16][R220.64], !P4 ;  /* 0x0c004000dc047fae */ /* 0x000fe2000e121850 */
[----:B------:R-:W-:Y:S02]  /*37b0*/  ISETP.GE.U32.AND P4, PT, R0, 0x7fffffbc, PT ;  /* 0x7fffffbc0000780c */ /* 0x000fe40003f86070 */
[----:B------:R-:W2:Y:S01]  /*37c0*/  LDC R0, c[0x0][0x230] ;  /* 0x00008c00ff007b82 */ /* 0x000ea20000000800 */
[----:B------:R-:W-:Y:S04]  /*37d0*/  LDGSTS.E [R4+0x8], desc[UR16][R222.64], !P5 ;  /* 0x00008000de047fae */ /* 0x000fe8000e921850 */
[----:B------:R-:W-:Y:S03]  /*37e0*/  LDGSTS.E [R4+0x4008], desc[UR16][R224.64], !P5 ;  /* 0x04008000e0047fae */ /* 0x000fe6000e921850 */
[----:B-1----:R-:W1:Y:S01]  /*37f0*/  LDC R9, c[0x0][0x230] ;  /* 0x00008c00ff097b82 */ /* 0x002e620000000800 */
[----:B------:R-:W-:Y:S04]  /*3800*/  LDGSTS.E [R4+0x8008], desc[UR16][R226.64], !P5 ;  /* 0x08008000e2047fae */ /* 0x000fe8000e921850 */
[----:B------:R-:W-:Y:S01]  /*3810*/  LDGSTS.E [R4+0xc008], desc[UR16][R228.64], !P5 ;  /* 0x0c008000e4047fae */ /* 0x000fe2000e921850 */
[----:B------:R-:W-:-:S03]  /*3820*/  ISETP.GE.U32.AND P5, PT, R247, 0x7fffffc1, PT ;  /* 0x7fffffc1f700780c */ /* 0x000fc60003fa6070 */
[----:B------:R3:W-:Y:S01]  /*3830*/  STL [R1+0x150], R238 ;  /* 0x000150ee01007387 */ /* 0x0007e20000100800 */
[----:B--2---:R-:W-:Y:S02]  /*3840*/  VIADD R0, R0, 0xffffffda ;  /* 0xffffffda00007836 */ /* 0x004fe40000000000 */
[----:B---3--:R-:W-:-:S07]  /*3850*/  IMAD.WIDE R238, R238, 0x4, R46 ;  /* 0x00000004eeee7825 */ /* 0x008fce00078e022e */
[----:B------:R-:W-:Y:S04]  /*3860*/  LDGSTS.E [R4+0xc], desc[UR16][R230.64], !P5 ;  /* 0x0000c000e6047fae */ /* 0x000fe8000e921850 */
[----:B------:R-:W-:Y:S04]  /*3870*/  LDGSTS.E [R4+0x400c], desc[UR16][R232.64], !P5 ;  /* 0x0400c000e8047fae */ /* 0x000fe8000e921850 */
[----:B------:R-:W-:Y:S04]  /*3880*/  LDGSTS.E [R4+0x800c], desc[UR16][R234.64], !P5 ;  /* 0x0800c000ea047fae */ /* 0x000fe8000e921850 */
[----:B------:R-:W-:Y:S01]  /*3890*/  LDGSTS.E [R4+0xc00c], desc[UR16][R238.64], !P5 ;  /* 0x0c00c000ee047fae */ /* 0x000fe2000e921850 */
[----:B------:R-:W-:Y:S01]  /*38a0*/  ISETP.GE.U32.AND P5, PT, R0, 0x7fffffbb, PT ;  /* 0x7fffffbb0000780c */ /* 0x000fe20003fa6070 */
[----:B-1----:R-:W-:-:S02]  /*38b0*/  VIADD R0, R9, 0xffffffd9 ;  /* 0xffffffd909007836 */ /* 0x002fc40000000000 */
[----:B------:R-:W2:Y:S03]  /*38c0*/  LDL R9, [R1+0xf8] ;  /* 0x0000f80001097983 */ /* 0x000ea60000100800 */
[----:B------:R-:W-:Y:S01]  /*38d0*/  ISETP.GE.U32.AND P6, PT, R0, 0x7fffffba, PT ;  /* 0x7fffffba0000780c */ /* 0x000fe20003fc6070 */
[----:B------:R-:W0:Y:S01]  /*38e0*/  LDGDEPBAR ;  /* 0x00000000000079af */ /* 0x000e220000000000 */
[C---:B--2---:R-:W-:Y:S01]  /*38f0*/  VIADD R246, R9.reuse, UR12 ;  /* 0x0000000c09f67c36 */ /* 0x044fe20008000000 */
[----:B------:R-:W-:-:S04]  /*3900*/  LOP3.LUT R9, R9, 0x40, RZ, 0x3c, !PT ;  /* 0x0000004009097812 */ /* 0x000fc800078e3cff */
[----:B------:R-:W-:Y:S01]  /*3910*/  LDGSTS.E [R246+0x30000], desc[UR16][R44.64], P0 ;  /* 0x300000002cf67fae */ /* 0x000fe20008121850 */
[----:B------:R-:W-:-:S03]  /*3920*/  VIADD R0, R9, UR12 ;  /* 0x0000000c09007c36 */ /* 0x000fc60008000000 */
[----:B------:R-:W-:Y:S04]  /*3930*/  LDGSTS.E [R246+0x30400], desc[UR16][R42.64], P0 ;  /* 0x304000002af67fae */ /* 0x000fe80008121850 */
        /* <DEDUP_REMOVED lines=13> */
[----:B------:R-:W-:Y:S01]  /*3a10*/  LDGSTS.E [R0+0x31e00], desc[UR16][R10.64], P0 ;  /* 0x31e000000a007fae */ /* 0x000fe20008121850 */
[----:B------:R-:W-:-:S03]  /*3a20*/  ISETP.GE.U32.AND P0, PT, R13, 0x7fffffc0, PT ;  /* 0x7fffffc00d00780c */ /* 0x000fc60003f06070 */
[----:B------:R-:W0:Y:S04]  /*3a30*/  LDGDEPBAR ;  /* 0x00000000000079af */ /* 0x000e280000000000 */
[----:B------:R1:W-:Y:S04]  /*3a40*/  STL [R1+0x4e4], R9 ;  /* 0x0004e40901007387 */ /* 0x0003e80000100800 */
[----:B------:R-:W5:Y:S01]  /*3a50*/  LDL.LU R13, [R1+0x510] ;  /* 0x00051000010d7983 */ /* 0x000f620000300800 */
[----:B-1----:R-:W-:-:S04]  /*3a60*/  IMAD.SHL.U32 R9, R2, 0x20, RZ ;  /* 0x0000002002097824 */ /* 0x002fc800078e00ff */
[C---:B------:R-:W-:Y:S01]  /*3a70*/  IMAD.WIDE R50, R9.reuse, 0x4, R50 ;  /* 0x0000000409327825 */ /* 0x040fe200078e0232 */
[----:B------:R-:W-:Y:S03]  /*3a80*/  BAR.SYNC.DEFER_BLOCKING 0x0 ;  /* 0x0000000000007b1d */ /* 0x000fe60000010000 */
[----:B------:R-:W-:-:S03]  /*3a90*/  IMAD.WIDE R48, R9, 0x4, R48 ;  /* 0x0000000409307825 */ /* 0x000fc600078e0230 */
[----:B------:R-:W-:Y:S01]  /*3aa0*/  @!PT LDS RZ, [RZ] ;  /* 0x00000000fffff984 */ /* 0x000fe20000000800 */
[----:B------:R-:W-:Y:S01]  /*3ab0*/  @!PT LDS RZ, [RZ] ;  /* 0x00000000fffff984 */ /* 0x000fe20000000800 */
[----:B------:R-:W-:Y:S01]  /*3ac0*/  @!PT LDS RZ, [RZ] ;  /* 0x00000000fffff984 */ /* 0x000fe20000000800 */
[----:B------:R1:W-:Y:S04]  /*3ad0*/  LDGSTS.E [R240+0x10000], desc[UR16][R50.64], !P0 ;  /* 0x1000000032f07fae */ /* 0x0003e8000c121850 */
[----:B------:R-:W-:Y:S01]  /*3ae0*/  LDGSTS.E [R240+0x14000], desc[UR16][R48.64], !P0 ;  /* 0x1400000030f07fae */ /* 0x000fe2000c121850 */
[----:B-1----:R-:W1:Y:S03]  /*3af0*/  LDC R50, c[0x0][0x230] ;  /* 0x00008c00ff327b82 */ /* 0x002e660000000800 */
[----:B------:R-:W2:Y:S01]  /*3b00*/  LDL.LU.64 R48, [R1+0xf0] ;  /* 0x0000f00001307983 */ /* 0x000ea20000300a00 */
[----:B------:R-:W-:-:S04]  /*3b10*/  IMAD.WIDE R52, R9, 0x4, R52 ;  /* 0x0000000409347825 */ /* 0x000fc800078e0234 */
[----:B------:R-:W-:Y:S01]  /*3b20*/  IMAD.WIDE R46, R9, 0x4, R46 ;  /* 0x00000004092e7825 */ /* 0x000fe200078e022e */
[----:B------:R-:W-:Y:S04]  /*3b30*/  LDGSTS.E [R240+0x18000], desc[UR16][R52.64], !P0 ;  /* 0x1800000034f07fae */ /* 0x000fe8000c121850 */
[----:B------:R1:W-:Y:S04]  /*3b40*/  LDGSTS.E [R240+0x1c000], desc[UR16][R46.64], !P0 ;  /* 0x1c0000002ef07fae */ /* 0x0003e8000c121850 */
[----:B------:R-:W3:Y:S01]  /*3b50*/  LDL.LU.64 R52, [R1+0xd0] ;  /* 0x0000d00001347983 */ /* 0x000ee20000300a00 */
[----:B-1----:R-:W-:-:S03]  /*3b60*/  VIADD R46, R50, 0xffffffd8 ;  /* 0xffffffd8322e7836 */ /* 0x002fc60000000000 */
[----:B------:R-:W4:Y:S02]  /*3b70*/  LDL.LU.64 R50, [R1+0xa8] ;  /* 0x0000a80001327983 */ /* 0x000f240000300a00 */
[----:B------:R-:W-:Y:S01]  /*3b80*/  ISETP.GE.U32.AND P0, PT, R46, 0x7fffffb9, PT ;  /* 0x7fffffb92e00780c */ /* 0x000fe20003f06070 */
[C---:B--2---:R-:W-:Y:S02]  /*3b90*/  IMAD.WIDE R46, R9.reuse, 0x4, R48 ;  /* 0x00000004092e7825 */ /* 0x044fe400078e0230 */
[----:B------:R-:W1:Y:S03]  /*3ba0*/  LDC R48, c[0x0][0x230] ;  /* 0x00008c00ff307b82 */ /* 0x000e660000000800 */
[----:B------:R2:W-:Y:S04]  /*3bb0*/  LDGSTS.E [R240+0x10004], desc[UR16][R46.64], !P1 ;  /* 0x100040002ef07fae */ /* 0x0005e8000c921850 */
[----:B------:R-:W2:Y:S02]  /*3bc0*/  LDL.LU.64 R46, [R1+0xe8] ;  /* 0x0000e800012e7983 */ /* 0x000ea40000300a00 */
[----:B--2---:R-:W-:-:S05]  /*3bd0*/  IMAD.WIDE R46, R9, 0x4, R46 ;  /* 0x00000004092e7825 */ /* 0x004fca00078e022e */
[----:B------:R3:W-:Y:S02]  /*3be0*/  LDGSTS.E [R240+0x14004], desc[UR16][R46.64], !P1 ;  /* 0x140040002ef07fae */ /* 0x0007e4000c921850 */
[C---:B---3--:R-:W-:Y:S02]  /*3bf0*/  IMAD.WIDE R46, R9.reuse, 0x4, R52 ;  /* 0x00000004092e7825 */ /* 0x048fe400078e0234 */
[----:B------:R-:W2:Y:S04]  /*3c00*/  LDL.LU.64 R52, [R1+0x80] ;  /* 0x0000800001347983 */ /* 0x000ea80000300a00 */
[----:B------:R3:W-:Y:S04]  /*3c10*/  LDGSTS.E [R240+0x18004], desc[UR16][R46.64], !P1 ;  /* 0x180040002ef07fae */ /* 0x0007e8000c921850 */
[----:B------:R-:W3:Y:S02]  /*3c20*/  LDL.LU.64 R46, [R1+0xc8] ;  /* 0x0000c800012e7983 */ /* 0x000ee40000300a00 */
[----:B---3--:R-:W-:-:S05]  /*3c30*/  IMAD.WIDE R46, R9, 0x4, R46 ;  /* 0x00000004092e7825 */ /* 0x008fca00078e022e */
[----:B------:R1:W-:Y:S02]  /*3c40*/  LDGSTS.E [R240+0x1c004], desc[UR16][R46.64], !P1 ;  /* 0x1c0040002ef07fae */ /* 0x0003e4000c921850 */
[----:B-1----:R-:W-:Y:S02]  /*3c50*/  VIADD R46, R48, 0xffffffd7 ;  /* 0xffffffd7302e7836 */ /* 0x002fe40000000000 */
[----:B------:R-:W3:Y:S03]  /*3c60*/  LDL.LU.64 R48, [R1+0xc0] ;  /* 0x0000c00001307983 */ /* 0x000ee60000300a00 */
[----:B------:R-:W-:Y:S01]  /*3c70*/  ISETP.GE.U32.AND P1, PT, R46, 0x7fffffb8, PT ;  /* 0x7fffffb82e00780c */ /* 0x000fe20003f26070 */
[C---:B---3--:R-:W-:Y:S02]  /*3c80*/  IMAD.WIDE R46, R9.reuse, 0x4, R48 ;  /* 0x00000004092e7825 */ /* 0x048fe400078e0230 */
[----:B------:R-:W1:Y:S03]  /*3c90*/  LDC R48, c[0x0][0x230] ;  /* 0x00008c00ff307b82 */ /* 0x000e660000000800 */
[----:B------:R3:W-:Y:S04]  /*3ca0*/  LDGSTS.E [R240+0x10008], desc[UR16][R46.64], !P2 ;  /* 0x100080002ef07fae */ /* 0x0007e8000d121850 */
[----:B------:R-:W3:Y:S02]  /*3cb0*/  LDL.LU.64 R46, [R1+0xb8] ;  /* 0x0000b800012e7983 */ /* 0x000ee40000300a00 */
[----:B---3--:R-:W-:-:S05]  /*3cc0*/  IMAD.WIDE R46, R9, 0x4, R46 ;  /* 0x00000004092e7825 */ /* 0x008fca00078e022e */
[----:B------:R3:W-:Y:S04]  /*3cd0*/  LDGSTS.E [R240+0x14008], desc[UR16][R46.64], !P2 ;  /* 0x140080002ef07fae */ /* 0x0007e8000d121850 */
[----:B------:R-:W3:Y:S02]  /*3ce0*/  LDL.LU.64 R46, [R1+0xb0] ;  /* 0x0000b000012e7983 */ /* 0x000ee40000300a00 */
[----:B---3--:R-:W-:-:S05]  /*3cf0*/  IMAD.WIDE R46, R9, 0x4, R46 ;  /* 0x00000004092e7825 */ /* 0x008fca00078e022e */
[----:B------:R4:W-:Y:S02]  /*3d00*/  LDGSTS.E [R240+0x18008], desc[UR16][R46.64], !P2 ;  /* 0x180080002ef07fae */ /* 0x0009e4000d121850 */
[----:B----4-:R-:W-:Y:S02]  /*3d10*/  IMAD.WIDE R46, R9, 0x4, R50 ;  /* 0x00000004092e7825 */ /* 0x010fe400078e0232 */
[----:B------:R-:W3:Y:S03]  /*3d20*/  LDC R50, c[0x0][0x230] ;  /* 0x00008c00ff327b82 */ /* 0x000ee60000000800 */
[----:B------:R1:W-:Y:S02]  /*3d30*/  LDGSTS.E [R240+0x1c008], desc[UR16][R46.64], !P2 ;  /* 0x1c0080002ef07fae */ /* 0x0003e4000d121850 */
[----:B-1----:R-:W-:Y:S02]  /*3d40*/  VIADD R46, R48, 0xffffffd6 ;  /* 0xffffffd6302e7836 */ /* 0x002fe40000000000 */
[----:B------:R-:W4:Y:S03]  /*3d50*/  LDL.LU.64 R48, [R1+0x90] ;  /* 0x0000900001307983 */ /* 0x000f260000300a00 */
[----:B------:R-:W-:-:S02]  /*3d60*/  ISETP.GE.U32.AND P2, PT, R46, 0x7fffffb7, PT ;  /* 0x7fffffb72e00780c */ /* 0x000fc40003f46070 */
[----:B------:R-:W2:Y:S02]  /*3d70*/  LDL.LU.64 R46, [R1+0xa0] ;  /* 0x0000a000012e7983 */ /* 0x000ea40000300a00 */
[----:B--2---:R-:W-:-:S05]  /*3d80*/  IMAD.WIDE R46, R9, 0x4, R46 ;  /* 0x00000004092e7825 */ /* 0x004fca00078e022e */
[----:B------:R1:W-:Y:S04]  /*3d90*/  LDGSTS.E [R240+0x1000c], desc[UR16][R46.64], !P3 ;  /* 0x1000c0002ef07fae */ /* 0x0003e8000d921850 */
[----:B------:R-:W1:Y:S02]  /*3da0*/  LDL.LU.64 R46, [R1+0x98] ;  /* 0x00009800012e7983 */ /* 0x000e640000300a00 */
[----:B-1----:R-:W-:-:S05]  /*3db0*/  IMAD.WIDE R46, R9, 0x4, R46 ;  /* 0x00000004092e7825 */ /* 0x002fca00078e022e */
[----:B------:R1:W-:Y:S04]  /*3dc0*/  LDGSTS.E [R240+0x1400c], desc[UR16][R46.64], !P3 ;  /* 0x1400c0002ef07fae */ /* 0x0003e8000d921850 */
[----:B------:R-:W1:Y:S01]  /*3dd0*/  LDL.LU.64 R46, [R1+0x88] ;  /* 0x00008800012e7983 */ /* 0x000e620000300a00 */
[----:B----4-:R-:W-:-:S04]  /*3de0*/  IMAD.WIDE R48, R9, 0x4, R48 ;  /* 0x0000000409307825 */ /* 0x010fc800078e0230 */
[----:B---3--:R-:W-:Y:S01]  /*3df0*/  VIADD R50, R50, 0xffffffd5 ;  /* 0xffffffd532327836 */ /* 0x008fe20000000000 */
[----:B------:R-:W-:Y:S04]  /*3e00*/  LDGSTS.E [R240+0x1800c], desc[UR16][R48.64], !P3 ;  /* 0x1800c00030f07fae */ /* 0x000fe8000d921850 */
[----:B------:R-:W2:Y:S01]  /*3e10*/  LDL.LU.64 R48, [R1+0x70] ;  /* 0x0000700001307983 */ /* 0x000ea20000300a00 */
[----:B-1----:R-:W-:-:S05]  /*3e20*/  IMAD.WIDE R46, R9, 0x4, R46 ;  /* 0x00000004092e7825 */ /* 0x002fca00078e022e */
[----:B------:R1:W-:Y:S01]  /*3e30*/  LDGSTS.E [R240+0x1c00c], desc[UR16][R46.64], !P3 ;  /* 0x1c00c0002ef07fae */ /* 0x0003e2000d921850 */
[----:B------:R-:W-:-:S03]  /*3e40*/  ISETP.GE.U32.AND P3, PT, R50, 0x7fffffb6, PT ;  /* 0x7fffffb63200780c */ /* 0x000fc60003f66070 */
[----:B------:R-:W3:Y:S01]  /*3e50*/  LDL.LU.64 R46, [R1+0x68] ;  /* 0x00006800012e7983 */ /* 0x000ee20000300a00 */
[----:B-1----:R-:W1:Y:S03]  /*3e60*/  LDC R240, c[0x0][0x230] ;  /* 0x00008c00fff07b82 */ /* 0x002e660000000800 */
[----:B------:R-:W4:Y:S01]  /*3e70*/  LDL.LU.64 R50, [R1+0x78] ;  /* 0x0000780001327983 */ /* 0x000f220000300a00 */
[----:B------:R-:W-:-:S04]  /*3e80*/  IMAD.WIDE R52, R9, 0x4, R52 ;  /* 0x0000000409347825 */ /* 0x000fc800078e0234 */
[C---:B--2---:R-:W-:Y:S01]  /*3e90*/  IMAD.WIDE R48, R9.reuse, 0x4, R48 ;  /* 0x0000000409307825 */ /* 0x044fe200078e0230 */
[----:B------:R1:W-:Y:S03]  /*3ea0*/  LDGSTS.E [R241+0x10000], desc[UR16][R52.64], !P4 ;  /* 0x1000000034f17fae */ /* 0x0003e6000e121850 */
[----:B-1----:R-:W-:Y:S02]  /*3eb0*/  VIADD R52, R240, 0xffffffd4 ;  /* 0xffffffd4f0347836 */ /* 0x002fe40000000000 */
[----:B------:R-:W1:Y:S01]  /*3ec0*/  LDC R240, c[0x0][0x230] ;  /* 0x00008c00fff07b82 */ /* 0x000e620000000800 */
[----:B---3--:R-:W-:-:S04]  /*3ed0*/  IMAD.WIDE R46, R9, 0x4, R46 ;  /* 0x00000004092e7825 */ /* 0x008fc800078e022e */
[----:B----4-:R-:W-:-:S05]  /*3ee0*/  IMAD.WIDE R50, R9, 0x4, R50 ;  /* 0x0000000409327825 */ /* 0x010fca00078e0232 */
[----:B------:R2:W-:Y:S04]  /*3ef0*/  LDGSTS.E [R241+0x14000], desc[UR16][R50.64], !P4 ;  /* 0x1400000032f17fae */ /* 0x0005e8000e121850 */
[----:B------:R3:W-:Y:S04]  /*3f00*/  LDGSTS.E [R241+0x18000], desc[UR16][R48.64], !P4 ;  /* 0x1800000030f17fae */ /* 0x0007e8000e121850 */
[----:B------:R4:W-:Y:S01]  /*3f10*/  LDGSTS.E [R241+0x1c000], desc[UR16][R46.64], !P4 ;  /* 0x1c0000002ef17fae */ /* 0x0009e2000e121850 */
[----:B------:R-:W-:-:S03]  /*3f20*/  ISETP.GE.U32.AND P4, PT, R52, 0x7fffffb5, PT ;  /* 0x7fffffb53400780c */ /* 0x000fc60003f86070 */
[----:B------:R-:W2:Y:S04]  /*3f30*/  LDL.LU.64 R50, [R1+0x58] ;  /* 0x0000580001327983 */ /* 0x000ea80000300a00 */
[----:B------:R-:W3:Y:S04]  /*3f40*/  LDL.LU.64 R48, [R1+0x50] ;  /* 0x0000500001307983 */ /* 0x000ee80000300a00 */
[----:B------:R-:W4:Y:S04]  /*3f50*/  LDL.LU.64 R46, [R1+0x48] ;  /* 0x00004800012e7983 */ /* 0x000f280000300a00 */
[----:B------:R-:W4:Y:S01]  /*3f60*/  LDL.LU.64 R52, [R1+0x60] ;  /* 0x0000600001347983 */ /* 0x000f220000300a00 */
[----:B--2---:R-:W-:-:S04]  /*3f70*/  IMAD.WIDE R50, R9, 0x4, R50 ;  /* 0x0000000409327825 */ /* 0x004fc800078e0232 */
[----:B---3--:R-:W-:-:S04]  /*3f80*/  IMAD.WIDE R48, R9, 0x4, R48 ;  /* 0x0000000409307825 */ /* 0x008fc800078e0230 */
[----:B----4-:R-:W-:-:S04]  /*3f90*/  IMAD.WIDE R52, R9, 0x4, R52 ;  /* 0x0000000409347825 */ /* 0x010fc800078e0234 */
[----:B------:R-:W-:Y:S01]  /*3fa0*/  IMAD.WIDE R46, R9, 0x4, R46 ;  /* 0x00000004092e7825 */ /* 0x000fe200078e022e */
[----:B------:R1:W-:Y:S04]  /*3fb0*/  LDGSTS.E [R241+0x10004], desc[UR16][R52.64], !P5 ;  /* 0x1000400034f17fae */ /* 0x0003e8000e921850 */
[----:B------:R2:W-:Y:S04]  /*3fc0*/  LDGSTS.E [R241+0x14004], desc[UR16][R50.64], !P5 ;  /* 0x1400400032f17fae */ /* 0x0005e8000e921850 */
[----:B------:R3:W-:Y:S01]  /*3fd0*/  LDGSTS.E [R241+0x18004], desc[UR16][R48.64], !P5 ;  /* 0x1800400030f17fae */ /* 0x0007e2000e921850 */
[----:B-1----:R-:W-:-:S03]  /*3fe0*/  VIADD R52, R240, 0xffffffd3 ;  /* 0xffffffd3f0347836 */ /* 0x002fc60000000000 */
[----:B------:R1:W-:Y:S01]  /*3ff0*/  LDGSTS.E [R241+0x1c004], desc[UR16][R46.64], !P5 ;  /* 0x1c0040002ef17fae */ /* 0x0003e2000e921850 */
[----:B------:R-:W4:Y:S03]  /*4000*/  LDC R240, c[0x0][0x230] ;  /* 0x00008c00fff07b82 */ /* 0x000f260000000800 */
[----:B------:R-:W2:Y:S01]  /*4010*/  LDL.LU.64 R50, [R1+0x38] ;  /* 0x0000380001327983 */ /* 0x000ea20000300a00 */
[----:B------:R-:W-:-:S03]  /*4020*/  ISETP.GE.U32.AND P5, PT, R52, 0x7fffffb4, PT ;  /* 0x7fffffb43400780c */ /* 0x000fc60003fa6070 */
[----:B------:R-:W3:Y:S04]  /*4030*/  LDL.LU.64 R48, [R1+0x30] ;  /* 0x0000300001307983 */ /* 0x000ee80000300a00 */
[----:B------:R-:W1:Y:S04]  /*4040*/  LDL.LU.64 R46, [R1+0x28] ;  /* 0x00002800012e7983 */ /* 0x000e680000300a00 */
[----:B------:R-:W4:Y:S01]  /*4050*/  LDL.LU.64 R52, [R1+0x40] ;  /* 0x0000400001347983 */ /* 0x000f220000300a00 */
[----:B--2---:R-:W-:-:S04]  /*4060*/  IMAD.WIDE R50, R9, 0x4, R50 ;  /* 0x0000000409327825 */ /* 0x004fc800078e0232 */
[----:B---3--:R-:W-:-:S04]  /*4070*/  IMAD.WIDE R48, R9, 0x4, R48 ;  /* 0x0000000409307825 */ /* 0x008fc800078e0230 */
[----:B-1----:R-:W-:-:S04]  /*4080*/  IMAD.WIDE R46, R9, 0x4, R46 ;  /* 0x00000004092e7825 */ /* 0x002fc800078e022e */
[----:B----4-:R-:W-:-:S05]  /*4090*/  IMAD.WIDE R52, R9, 0x4, R52 ;  /* 0x0000000409347825 */ /* 0x010fca00078e0234 */
[----:B------:R1:W-:Y:S04]  /*40a0*/  LDGSTS.E [R241+0x10008], desc[UR16][R52.64], !P6 ;  /* 0x1000800034f17fae */ /* 0x0003e8000f121850 */
[----:B------:R2:W-:Y:S04]  /*40b0*/  LDGSTS.E [R241+0x14008], desc[UR16][R50.64], !P6 ;  /* 0x1400800032f17fae */ /* 0x0005e8000f121850 */
[----:B------:R3:W-:Y:S04]  /*40c0*/  LDGSTS.E [R241+0x18008], desc[UR16][R48.64], !P6 ;  /* 0x1800800030f17fae */ /* 0x0007e8000f121850 */
[----:B------:R4:W-:Y:S04]  /*40d0*/  LDGSTS.E [R241+0x1c008], desc[UR16][R46.64], !P6 ;  /* 0x1c0080002ef17fae */ /* 0x0009e8000f121850 */
[----:B------:R-:W2:Y:S04]  /*40e0*/  LDL.LU.64 R50, [R1+0x18] ;  /* 0x0000180001327983 */ /* 0x000ea80000300a00 */
[----:B------:R-:W3:Y:S04]  /*40f0*/  LDL.LU.64 R48, [R1+0x10] ;  /* 0x0000100001307983 */ /* 0x000ee80000300a00 */
[----:B------:R-:W4:Y:S01]  /*4100*/  LDL.LU.64 R46, [R1+0x20] ;  /* 0x00002000012e7983 */ /* 0x000f220000300a00 */
[----:B-1----:R-:W-:-:S02]  /*4110*/  VIADD R52, R240, 0xffffffd2 ;  /* 0xffffffd2f0347836 */ /* 0x002fc40000000000 */
[C---:B------:R-:W-:Y:S01]  /*4120*/  IMAD.WIDE R250, R9.reuse, 0x4, R250 ;  /* 0x0000000409fa7825 */ /* 0x040fe200078e02fa */
[----:B------:R-:W1:Y:S02]  /*4130*/  LDC R240, c[0x0][0x230] ;  /* 0x00008c00fff07b82 */ /* 0x000e640000000800 */
[----:B------:R-:W-:Y:S01]  /*4140*/  ISETP.GE.U32.AND P6, PT, R52, 0x7fffffb3, PT ;  /* 0x7fffffb33400780c */ /* 0x000fe20003fc6070 */
[----:B------:R-:W-:-:S04]  /*4150*/  IMAD.WIDE R248, R9, 0x4, R248 ;  /* 0x0000000409f87825 */ /* 0x000fc800078e02f8 */
        /* <DEDUP_REMOVED lines=29> */
[----:B--2---:R-:W-:-:S04]  /*4330*/  IMAD.WIDE R50, R9, 0x4, R50 ;  /* 0x0000000409327825 */ /* 0x004fc800078e0232 */
[----:B---3--:R-:W-:-:S04]  /*4340*/  IMAD.WIDE R48, R9, 0x4, R48 ;  /* 0x0000000409307825 */ /* 0x008fc800078e0230 */
[----:B----4-:R-:W-:-:S04]  /*4350*/  IMAD.WIDE R52, R9, 0x4, R46 ;  /* 0x0000000409347825 */ /* 0x010fc800078e022e */
[----:B------:R-:W-:Y:S01]  /*4360*/  IMAD.WIDE R46, R9, 0x4, R14 ;  /* 0x00000004092e7825 */ /* 0x000fe200078e020e */
[----:B------:R1:W-:Y:S04]  /*4370*/  LDGSTS.E [R241+0x1000c], desc[UR16][R52.64], !P0 ;  /* 0x1000c00034f17fae */ /* 0x0003e8000c121850 */
[----:B------:R-:W-:Y:S04]  /*4380*/  LDGSTS.E [R241+0x1400c], desc[UR16][R50.64], !P0 ;  /* 0x1400c00032f17fae */ /* 0x000fe8000c121850 */
[----:B------:R2:W-:Y:S04]  /*4390*/  LDGSTS.E [R241+0x1800c], desc[UR16][R48.64], !P0 ;  /* 0x1800c00030f17fae */ /* 0x0005e8000c121850 */
[----:B------:R3:W-:Y:S01]  /*43a0*/  LDGSTS.E [R241+0x1c00c], desc[UR16][R46.64], !P0 ;  /* 0x1c00c0002ef17fae */ /* 0x0007e2000c121850 */
[----:B-1----:R-:W-:-:S02]  /*43b0*/  VIADD R52, R240, 0xffffffd1 ;  /* 0xffffffd1f0347836 */ /* 0x002fc40000000000 */
[C---:B------:R-:W-:Y:S01]  /*43c0*/  IMAD.WIDE R110, R9.reuse, 0x4, R110 ;  /* 0x00000004096e7825 */ /* 0x040fe200078e026e */
[----:B------:R-:W5:Y:S01]  /*43d0*/  LDL.LU.64 R14, [R1+0x508] ;  /* 0x00050800010e7983 */ /* 0x000f620000300a00 */
[----:B--2---:R-:W1:Y:S02]  /*43e0*/  LDC R48, c[0x0][0x230] ;  /* 0x00008c00ff307b82 */ /* 0x004e640000000800 */
[----:B---3--:R-:W-:Y:S01]  /*43f0*/  IMAD.WIDE R46, R9, 0x4, R16 ;  /* 0x00000004092e7825 */ /* 0x008fe200078e0210 */
[----:B------:R-:W-:-:S03]  /*4400*/  ISETP.GE.U32.AND P0, PT, R52, 0x7fffffb2, PT ;  /* 0x7fffffb23400780c */ /* 0x000fc60003f06070 */
[C---:B------:R-:W-:Y:S01]  /*4410*/  IMAD.WIDE R112, R9.reuse, 0x4, R112 ;  /* 0x0000000409707825 */ /* 0x040fe200078e0270 */
[----:B------:R2:W-:Y:S04]  /*4420*/  LDGSTS.E [R8+0x10000], desc[UR16][R46.64], !P1 ;  /* 0x100000002e087fae */ /* 0x0005e8000c921850 */
[----:B------:R-:W-:Y:S04]  /*4430*/  LDGSTS.E [R8+0x14000], desc[UR16][R250.64], !P1 ;  /* 0x14000000fa087fae */ /* 0x000fe8000c921850 */
[----:B------:R-:W-:Y:S04]  /*4440*/  LDGSTS.E [R8+0x18000], desc[UR16][R248.64], !P1 ;  /* 0x18000000f8087fae */ /* 0x000fe8000c921850 */
[----:B------:R-:W-:Y:S01]  /*4450*/  LDGSTS.E [R8+0x1c000], desc[UR16][R236.64], !P1 ;  /* 0x1c000000ec087fae */ /* 0x000fe2000c921850 */
[----:B------:R-:W-:Y:S01]  /*4460*/  IMAD.WIDE R114, R9, 0x4, R114 ;  /* 0x0000000409727825 */ /* 0x000fe200078e0272 */
[----:B--2---:R-:W2:Y:S02]  /*4470*/  LDC R47, c[0x0][0x230] ;  /* 0x00008c00ff2f7b82 */ /* 0x004ea40000000800 */
[----:B------:R-:W-:Y:S04]  /*4480*/  LDGSTS.E [R8+0x10004], desc[UR16][R54.64], !P2 ;  /* 0x1000400036087fae */ /* 0x000fe8000d121850 */
        /* <DEDUP_REMOVED lines=10> */
[----:B------:R3:W-:Y:S04]  /*4530*/  LDGSTS.E [R8+0x1c00c], desc[UR16][R76.64], !P4 ;  /* 0x1c00c0004c087fae */ /* 0x0007e8000e121850 */
[----:B------:R-:W-:Y:S04]  /*4540*/  LDGSTS.E [R242+0x10000], desc[UR16][R78.64], !P5 ;  /* 0x100000004ef27fae */ /* 0x000fe8000e921850 */
[----:B------:R-:W-:Y:S01]  /*4550*/  LDGSTS.E [R242+0x14000], desc[UR16][R80.64], !P5 ;  /* 0x1400000050f27fae */ /* 0x000fe2000e921850 */
[----:B---3--:R-:W3:Y:S03]  /*4560*/  LDC R8, c[0x0][0x230] ;  /* 0x00008c00ff087b82 */ /* 0x008ee60000000800 */
[----:B------:R-:W-:Y:S04]  /*4570*/  LDGSTS.E [R242+0x18000], desc[UR16][R82.64], !P5 ;  /* 0x1800000052f27fae */ /* 0x000fe8000e921850 */
[----:B------:R-:W-:Y:S04]  /*4580*/  LDGSTS.E [R242+0x1c000], desc[UR16][R84.64], !P5 ;  /* 0x1c00000054f27fae */ /* 0x000fe8000e921850 */
[----:B------:R-:W-:Y:S04]  /*4590*/  LDGSTS.E [R242+0x10004], desc[UR16][R86.64], !P6 ;  /* 0x1000400056f27fae */ /* 0x000fe8000f121850 */
[----:B------:R-:W-:Y:S04]  /*45a0*/  LDGSTS.E [R242+0x14004], desc[UR16][R88.64], !P6 ;  /* 0x1400400058f27fae */ /* 0x000fe8000f121850 */
[----:B------:R-:W-:Y:S04]  /*45b0*/  LDGSTS.E [R242+0x18004], desc[UR16][R90.64], !P6 ;  /* 0x180040005af27fae */ /* 0x000fe8000f121850 */
[----:B------:R-:W-:Y:S01]  /*45c0*/  LDGSTS.E [R242+0x1c004], desc[UR16][R92.64], !P6 ;  /* 0x1c0040005cf27fae */ /* 0x000fe2000f121850 */
[----:B---3--:R-:W-:-:S03]  /*45d0*/  VIADD R8, R8, 0xffffffcc ;  /* 0xffffffcc08087836 */ /* 0x008fc60000000000 */
[----:B------:R-:W-:Y:S02]  /*45e0*/  LDGSTS.E [R242+0x10008], desc[UR16][R94.64], !P0 ;  /* 0x100080005ef27fae */ /* 0x000fe4000c121850 */
[----:B------:R-:W-:Y:S02]  /*45f0*/  ISETP.GE.U32.AND P5, PT, R8, 0x7fffffad, PT ;  /* 0x7fffffad0800780c */ /* 0x000fe40003fa6070 */
[----:B------:R-:W-:Y:S01]  /*4600*/  LDGSTS.E [R242+0x14008], desc[UR16][R96.64], !P0 ;  /* 0x1400800060f27fae */ /* 0x000fe2000c121850 */
[----:B------:R-:W3:Y:S03]  /*4610*/  LDC R8, c[0x0][0x230] ;  /* 0x00008c00ff087b82 */ /* 0x000ee60000000800 */
[----:B------:R-:W-:Y:S04]  /*4620*/  LDGSTS.E [R242+0x18008], desc[UR16][R98.64], !P0 ;  /* 0x1800800062f27fae */ /* 0x000fe8000c121850 */
[----:B------:R-:W-:Y:S01]  /*4630*/  LDGSTS.E [R242+0x1c008], desc[UR16][R100.64], !P0 ;  /* 0x1c00800064f27fae */ /* 0x000fe2000c121850 */
        /* <DEDUP_REMOVED lines=12> */
[----:B------:R-:W-:Y:S01]  /*4700*/  IMAD.WIDE R140, R9, 0x4, R140 ;  /* 0x00000004098c7825 */ /* 0x000fe200078e028c */
[----:B------:R-:W4:Y:S03]  /*4710*/  S2R R53, SR_TID.X ;  /* 0x0000000000357919 */ /* 0x000f260000002100 */
[----:B---3--:R-:W-:Y:S01]  /*4720*/  VIADD R8, R8, 0xffffffcb ;  /* 0xffffffcb08087836 */ /* 0x008fe20000000000 */
[----:B------:R-:W5:Y:S04]  /*4730*/  LDL.LU.64 R16, [R1+0x500] ;  /* 0x0005000001107983 */ /* 0x000f680000300a00 */
[----:B------:R-:W-:Y:S02]  /*4740*/  ISETP.GE.U32.AND P6, PT, R8, 0x7fffffac, PT ;  /* 0x7fffffac0800780c */ /* 0x000fe40003fc6070 */
[----:B------:R-:W3:Y:S01]  /*4750*/  LDC R8, c[0x0][0x230] ;  /* 0x00008c00ff087b82 */ /* 0x000ee20000000800 */
[----:B-1----:R-:W-:-:S04]  /*4760*/  IADD3 R46, R48, -0x30, RZ ;  /* 0xffffffd0302e7810 */ /* 0x002fc80007ffe0ff */
[----:B------:R-:W-:-:S03]  /*4770*/  ISETP.GE.U32.AND P1, PT, R46, 0x7fffffb1, PT ;  /* 0x7fffffb12e00780c */ /* 0x000fc60003f26070 */
[----:B------:R-:W1:Y:S10]  /*4780*/  LDC R46, c[0x0][0x230] ;  /* 0x00008c00ff2e7b82 */ /* 0x000e740000000800 */
[----:B------:R-:W-:Y:S04]  /*4790*/  LDGSTS.E [R242+0x1000c], desc[UR16][R102.64], !P1 ;  /* 0x1000c00066f27fae */ /* 0x000fe8000c921850 */
[----:B------:R-:W-:Y:S01]  /*47a0*/  LDGSTS.E [R242+0x1400c], desc[UR16][R104.64], !P1 ;  /* 0x1400c00068f27fae */ /* 0x000fe2000c921850 */
[----:B---3--:R-:W-:-:S03]  /*47b0*/  VIADD R8, R8, 0xffffffca ;  /* 0xffffffca08087836 */ /* 0x008fc60000000000 */
[----:B------:R-:W-:Y:S02]  /*47c0*/  LDGSTS.E [R242+0x1800c], desc[UR16][R106.64], !P1 ;  /* 0x1800c0006af27fae */ /* 0x000fe4000c921850 */
[----:B------:R-:W-:Y:S02]  /*47d0*/  ISETP.GE.U32.AND P0, PT, R8, 0x7fffffab, PT ;  /* 0x7fffffab0800780c */ /* 0x000fe40003f06070 */
[----:B------:R-:W-:Y:S01]  /*47e0*/  LDGSTS.E [R242+0x1c00c], desc[UR16][R108.64], !P1 ;  /* 0x1c00c0006cf27fae */ /* 0x000fe2000c921850 */
[----:B------:R-:W3:Y:S01]  /*47f0*/  LDC R8, c[0x0][0x230] ;  /* 0x00008c00ff087b82 */ /* 0x000ee20000000800 */
[----:B-1----:R-:W-:-:S05]  /*4800*/  VIADD R46, R46, 0xffffffcf ;  /* 0xffffffcf2e2e7836 */ /* 0x002fca0000000000 */
[----:B------:R-:W-:Y:S02]  /*4810*/  ISETP.GE.U32.AND P2, PT, R46, 0x7fffffb0, PT ;  /* 0x7fffffb02e00780c */ /* 0x000fe40003f46070 */
[----:B------:R-:W1:Y:S11]  /*4820*/  LDC R46, c[0x0][0x230] ;  /* 0x00008c00ff2e7b82 */ /* 0x000e760000000800 */
[----:B------:R-:W-:Y:S04]  /*4830*/  LDGSTS.E [R243+0x10000], desc[UR16][R110.64], !P2 ;  /* 0x100000006ef37fae */ /* 0x000fe8000d121850 */
[----:B------:R-:W-:Y:S01]  /*4840*/  LDGSTS.E [R243+0x14000], desc[UR16][R112.64], !P2 ;  /* 0x1400000070f37fae */ /* 0x000fe2000d121850 */
[----:B---3--:R-:W-:-:S03]  /*4850*/  VIADD R8, R8, 0xffffffc9 ;  /* 0xffffffc908087836 */ /* 0x008fc60000000000 */
[----:B------:R-:W-:Y:S02]  /*4860*/  LDGSTS.E [R243+0x18000], desc[UR16][R114.64], !P2 ;  /* 0x1800000072f37fae */ /* 0x000fe4000d121850 */
[----:B------:R-:W-:Y:S02]  /*4870*/  ISETP.GE.U32.AND P1, PT, R8, 0x7fffffaa, PT ;  /* 0x7fffffaa0800780c */ /* 0x000fe40003f26070 */
[----:B------:R-:W3:Y:S01]  /*4880*/  LDC R8, c[0x0][0x230] ;  /* 0x00008c00ff087b82 */ /* 0x000ee20000000800 */
[----:B------:R-:W-:Y:S01]  /*4890*/  LDGSTS.E [R243+0x1c000], desc[UR16][R116.64], !P2 ;  /* 0x1c00000074f37fae */ /* 0x000fe2000d121850 */
[----:B-1----:R-:W-:Y:S02]  /*48a0*/  VIADD R46, R46, 0xffffffce ;  /* 0xffffffce2e2e7836 */ /* 0x002fe40000000000 */
[----:B---3--:R-:W-:-:S05]  /*48b0*/  VIADD R8, R8, 0xffffffc8 ;  /* 0xffffffc808087836 */ /* 0x008fca0000000000 */
[----:B------:R-:W-:Y:S02]  /*48c0*/  ISETP.GE.U32.AND P2, PT, R8, 0x7fffffa9, PT ;  /* 0x7fffffa90800780c */ /* 0x000fe40003f46070 */
[----:B------:R-:W1:Y:S01]  /*48d0*/  LDC R8, c[0x0][0x230] ;  /* 0x00008c00ff087b82 */ /* 0x000e620000000800 */
[----:B------:R-:W-:-:S07]  /*48e0*/  ISETP.GE.U32.AND P3, PT, R46, 0x7fffffaf, PT ;  /* 0x7fffffaf2e00780c */ /* 0x000fce0003f66070 */
[----:B------:R-:W3:Y:S06]  /*48f0*/  LDC R46, c[0x0][0x230] ;  /* 0x00008c00ff2e7b82 */ /* 0x000eec0000000800 */
[----:B------:R-:W-:Y:S04]  /*4900*/  LDGSTS.E [R243+0x10004], desc[UR16][R118.64], !P3 ;  /* 0x1000400076f37fae */ /* 0x000fe8000d921850 */
[----:B------:R-:W-:Y:S04]  /*4910*/  LDGSTS.E [R243+0x14004], desc[UR16][R120.64], !P3 ;  /* 0x1400400078f37fae */ /* 0x000fe8000d921850 */
[----:B------:R-:W-:Y:S01]  /*4920*/  LDGSTS.E [R243+0x18004], desc[UR16][R122.64], !P3 ;  /* 0x180040007af37fae */ /* 0x000fe2000d921850 */
[----:B-1----:R-:W-:-:S03]  /*4930*/  VIADD R8, R8, 0xffffffc7 ;  /* 0xffffffc708087836 */ /* 0x002fc60000000000 */
[----:B------:R-:W-:Y:S02]  /*4940*/  LDGSTS.E [R243+0x1c004], desc[UR16][R124.64], !P3 ;  /* 0x1c0040007cf37fae */ /* 0x000fe4000d921850 */
[----:B------:R-:W-:Y:S02]  /*4950*/  ISETP.GE.U32.AND P3, PT, R8, 0x7fffffa8, PT ;  /* 0x7fffffa80800780c */ /* 0x000fe40003f66070 */
[----:B------:R-:W1:Y:S01]  /*4960*/  LDC R8, c[0x0][0x230] ;  /* 0x00008c00ff087b82 */ /* 0x000e620000000800 */
[----:B---3--:R-:W-:-:S05]  /*4970*/  VIADD R46, R46, 0xffffffcd ;  /* 0xffffffcd2e2e7836 */ /* 0x008fca0000000000 */
[----:B------:R-:W-:Y:S01]  /*4980*/  ISETP.GE.U32.AND P4, PT, R46, 0x7fffffae, PT ;  /* 0x7fffffae2e00780c */ /* 0x000fe20003f86070 */
[----:B------:R-:W-:-:S04]  /*4990*/  IMAD.WIDE R142, R9, 0x4, R142 ;  /* 0x00000004098e7825 */ /* 0x000fc800078e028e */
[----:B------:R-:W-:-:S04]  /*49a0*/  IMAD.WIDE R144, R9, 0x4, R144 ;  /* 0x0000000409907825 */ /* 0x000fc800078e0290 */
[----:B------:R-:W-:-:S04]  /*49b0*/  IMAD.WIDE R146, R9, 0x4, R146 ;  /* 0x0000000409927825 */ /* 0x000fc800078e0292 */
[C---:B------:R-:W-:Y:S01]  /*49c0*/  IMAD.WIDE R148, R9.reuse, 0x4, R148 ;  /* 0x0000000409947825 */ /* 0x040fe200078e0294 */
[----:B------:R-:W-:Y:S03]  /*49d0*/  LDGSTS.E [R243+0x10008], desc[UR16][R126.64], !P4 ;  /* 0x100080007ef37fae */ /* 0x000fe6000e121850 */
        /* <DEDUP_REMOVED lines=12> */
[----:B------:R-:W-:Y:S01]  /*4aa0*/  IMAD.WIDE R162, R9, 0x4, R162 ;  /* 0x0000000409a27825 */ /* 0x000fe200078e02a2 */
[----:B------:R-:W-:Y:S01]  /*4ab0*/  LDGSTS.E [R243+0x1c00c], desc[UR16][R140.64], !P5 ;  /* 0x1c00c0008cf37fae */ /* 0x000fe2000e921850 */
[----:B----4-:R-:W-:Y:S01]  /*4ac0*/  LOP3.LUT R53, R53, 0x1f, RZ, 0xc0, !PT ;  /* 0x0000001f35357812 */ /* 0x010fe200078ec0ff */
[----:B------:R-:W3:Y:S01]  /*4ad0*/  LDC R46, c[0x0][0x230] ;  /* 0x00008c00ff2e7b82 */ /* 0x000ee20000000800 */
[----:B-1----:R-:W-:Y:S01]  /*4ae0*/  VIADD R8, R8, 0xffffffc6 ;  /* 0xffffffc608087836 */ /* 0x002fe20000000000 */
[----:B------:R-:W-:Y:S04]  /*4af0*/  LDGSTS.E [R244+0x10000], desc[UR16][R142.64], !P6 ;  /* 0x100000008ef47fae */ /* 0x000fe8000f121850 */
[----:B------:R-:W-:Y:S01]  /*4b00*/  ISETP.GE.U32.AND P4, PT, R8, 0x7fffffa7, PT ;  /* 0x7fffffa70800780c */ /* 0x000fe20003f86070 */
[----:B------:R-:W-:Y:S01]  /*4b10*/  LDGSTS.E [R244+0x14000], desc[UR16][R144.64], !P6 ;  /* 0x1400000090f47fae */ /* 0x000fe2000f121850 */
[----:B------:R-:W1:Y:S03]  /*4b20*/  LDC R8, c[0x0][0x230] ;  /* 0x00008c00ff087b82 */ /* 0x000e660000000800 */
[----:B------:R-:W-:Y:S04]  /*4b30*/  LDGSTS.E [R244+0x18000], desc[UR16][R146.64], !P6 ;  /* 0x1800000092f47fae */ /* 0x000fe8000f121850 */
[----:B------:R-:W-:Y:S01]  /*4b40*/  LDGSTS.E [R244+0x1c000], desc[UR16][R148.64], !P6 ;  /* 0x1c00000094f47fae */ /* 0x000fe2000f121850 */
[----:B------:R-:W-:-:S03]  /*4b50*/  IMAD.WIDE R164, R9, 0x4, R164 ;  /* 0x0000000409a47825 */ /* 0x000fc600078e02a4 */
[----:B------:R-:W-:Y:S04]  /*4b60*/  LDGSTS.E [R244+0x10004], desc[UR16][R150.64], !P0 ;  /* 0x1000400096f47fae */ /* 0x000fe8000c121850 */
[----:B------:R-:W-:Y:S04]  /*4b70*/  LDGSTS.E [R244+0x14004], desc[UR16][R152.64], !P0 ;  /* 0x1400400098f47fae */ /* 0x000fe8000c121850 */
[----:B------:R-:W-:Y:S04]  /*4b80*/  LDGSTS.E [R244+0x18004], desc[UR16][R154.64], !P0 ;  /* 0x180040009af47fae */ /* 0x000fe8000c121850 */
[----:B------:R-:W-:Y:S01]  /*4b90*/  LDGSTS.E [R244+0x1c004], desc[UR16][R156.64], !P0 ;  /* 0x1c0040009cf47fae */ /* 0x000fe2000c121850 */
[----:B-1----:R-:W-:-:S03]  /*4ba0*/  VIADD R8, R8, 0xffffffc5 ;  /* 0xffffffc508087836 */ /* 0x002fc60000000000 */
[----:B------:R-:W-:Y:S02]  /*4bb0*/  LDGSTS.E [R244+0x10008], desc[UR16][R158.64], !P1 ;  /* 0x100080009ef47fae */ /* 0x000fe4000c921850 */
[----:B------:R-:W-:Y:S02]  /*4bc0*/  ISETP.GE.U32.AND P5, PT, R8, 0x7fffffa6, PT ;  /* 0x7fffffa60800780c */ /* 0x000fe40003fa6070 */
[----:B------:R-:W1:Y:S01]  /*4bd0*/  LDC R8, c[0x0][0x230] ;  /* 0x00008c00ff087b82 */ /* 0x000e620000000800 */
[----:B------:R-:W-:Y:S04]  /*4be0*/  LDGSTS.E [R244+0x14008], desc[UR16][R160.64], !P1 ;  /* 0x14008000a0f47fae */ /* 0x000fe8000c921850 */
[----:B------:R-:W-:Y:S04]  /*4bf0*/  LDGSTS.E [R244+0x18008], desc[UR16][R162.64], !P1 ;  /* 0x18008000a2f47fae */ /* 0x000fe8000c921850 */
[----:B------:R-:W-:Y:S01]  /*4c00*/  LDGSTS.E [R244+0x1c008], desc[UR16][R164.64], !P1 ;  /* 0x1c008000a4f47fae */ /* 0x000fe2000c921850 */
[----:B-1----:R-:W-:-:S05]  /*4c10*/  VIADD R8, R8, 0xffffffc4 ;  /* 0xffffffc408087836 */ /* 0x002fca0000000000 */
[----:B------:R-:W-:Y:S02]  /*4c20*/  ISETP.GE.U32.AND P6, PT, R8, 0x7fffffa5, PT ;  /* 0x7fffffa50800780c */ /* 0x000fe40003fc6070 */
[----:B------:R-:W1:Y:S01]  /*4c30*/  LDC R8, c[0x0][0x230] ;  /* 0x00008c00ff087b82 */ /* 0x000e620000000800 */
[----:B------:R-:W-:Y:S01]  /*4c40*/  ISETP.GE.AND P1, PT, R53, R247, PT ;  /* 0x000000f73500720c */ /* 0x000fe20003f26270 */
[----:B-1----:R-:W-:-:S05]  /*4c50*/  VIADD R8, R8, 0xffffffc3 ;  /* 0xffffffc308087836 */ /* 0x002fca0000000000 */
[----:B------:R-:W-:Y:S02]  /*4c60*/  ISETP.GE.U32.AND P0, PT, R8, 0x7fffffa4, PT ;  /* 0x7fffffa40800780c */ /* 0x000fe40003f06070 */
[----:B------:R-:W-:Y:S02]  /*4c70*/  SEL R8, RZ, 0x4, P1 ;  /* 0x00000004ff087807 */ /* 0x000fe40000800000 */
[----:B------:R-:W-:-:S04]  /*4c80*/  ISETP.GT.AND P1, PT, R252, 0x3f, PT ;  /* 0x0000003ffc00780c */ /* 0x000fc80003f24270 */
[----:B------:R-:W-:-:S04]  /*4c90*/  SEL R8, R8, RZ, P1 ;  /* 0x000000ff08087207 */ /* 0x000fc80000800000 */
[----:B------:R-:W-:Y:S02]  /*4ca0*/  ISETP.NE.U32.AND P1, PT, R8, RZ, PT ;  /* 0x000000ff0800720c */ /* 0x000fe40003f25070 */
[----:B------:R-:W1:Y:S01]  /*4cb0*/  LDC R8, c[0x0][0x230] ;  /* 0x00008c00ff087b82 */ /* 0x000e620000000800 */
        /* <DEDUP_REMOVED lines=24> */
[----:B-1----:R-:W-:Y:S01]  /*4e40*/  IADD3 R8, R8, -0x3e, RZ ;  /* 0xffffffc208087810 */ /* 0x002fe20007ffe0ff */
[----:B------:R1:W-:Y:S02]  /*4e50*/  STL [R1], RZ ;  /* 0x000000ff01007387 */ /* 0x0003e40000100800 */
[----:B------:R-:W-:-:S02]  /*4e60*/  IMAD.WIDE R192, R9, 0x4, R192 ;  /* 0x0000000409c07825 */ /* 0x000fc400078e02c0 */
[----:B------:R-:W-:Y:S02]  /*4e70*/  LDGSTS.E [R245+0x1c004], desc[UR16][R188.64], !P4 ;  /* 0x1c004000bcf57fae */ /* 0x000fe4000e121850 */
[C---:B------:R-:W-:Y:S02]  /*4e80*/  IMAD.WIDE R194, R9.reuse, 0x4, R194 ;  /* 0x0000000409c27825 */ /* 0x040fe400078e02c2 */
[----:B------:R1:W-:Y:S02]  /*4e90*/  STL [R1+0x4], RZ ;  /* 0x000004ff01007387 */ /* 0x0003e40000100800 */
[C---:B------:R-:W-:Y:S02]  /*4ea0*/  IMAD.WIDE R196, R9.reuse, 0x4, R196 ;  /* 0x0000000409c47825 */ /* 0x040fe400078e02c4 */
[----:B------:R-:W-:Y:S02]  /*4eb0*/  LDGSTS.E [R245+0x10008], desc[UR16][R190.64], !P5 ;  /* 0x10008000bef57fae */ /* 0x000fe4000e921850 */
[----:B------:R-:W-:-:S02]  /*4ec0*/  IMAD.WIDE R198, R9, 0x4, R198 ;  /* 0x0000000409c67825 */ /* 0x000fc400078e02c6 */
[----:B------:R1:W-:Y:S02]  /*4ed0*/  STL [R1+0x8], RZ ;  /* 0x000008ff01007387 */ /* 0x0003e40000100800 */
[C---:B------:R-:W-:Y:S01]  /*4ee0*/  IMAD.WIDE R200, R9.reuse, 0x4, R200 ;  /* 0x0000000409c87825 */ /* 0x040fe200078e02c8 */
[----:B------:R-:W-:Y:S01]  /*4ef0*/  ISETP.GE.U32.AND P2, PT, R8, 0x7fffffa3, PT ;  /* 0x7fffffa30800780c */ /* 0x000fe20003f46070 */
[----:B------:R-:W-:Y:S02]  /*4f00*/  LDGSTS.E [R245+0x14008], desc[UR16][R192.64], !P5 ;  /* 0x14008000c0f57fae */ /* 0x000fe4000e921850 */
[C---:B------:R-:W-:Y:S02]  /*4f10*/  IMAD.WIDE R202, R9.reuse, 0x4, R202 ;  /* 0x0000000409ca7825 */ /* 0x040fe400078e02ca */
[----:B------:R1:W-:Y:S02]  /*4f20*/  STL [R1+0xc], RZ ;  /* 0x00000cff01007387 */ /* 0x0003e40000100800 */
[----:B------:R-:W-:-:S02]  /*4f30*/  IMAD.WIDE R204, R9, 0x4, R204 ;  /* 0x0000000409cc7825 */ /* 0x000fc400078e02cc */
[----:B------:R-:W-:Y:S02]  /*4f40*/  LDGSTS.E [R245+0x18008], desc[UR16][R194.64], !P5 ;  /* 0x18008000c2f57fae */ /* 0x000fe4000e921850 */
[C---:B------:R-:W-:Y:S02]  /*4f50*/  IMAD.WIDE R206, R9.reuse, 0x4, R206 ;  /* 0x0000000409ce7825 */ /* 0x040fe400078e02ce */
[----:B------:R1:W-:Y:S02]  /*4f60*/  STL [R1+0x10], RZ ;  /* 0x000010ff01007387 */ /* 0x0003e40000100800 */
[----:B---3--:R-:W-:Y:S02]  /*4f70*/  VIADD R8, R46, 0xffffffc1 ;  /* 0xffffffc12e087836 */ /* 0x008fe40000000000 */
[----:B------:R-:W-:Y:S01]  /*4f80*/  LDGSTS.E [R245+0x1c008], desc[UR16][R196.64], !P5 ;  /* 0x1c008000c4f57fae */ /* 0x000fe2000e921850 */
[----:B------:R-:W-:-:S03]  /*4f90*/  IMAD.WIDE R208, R9, 0x4, R208 ;  /* 0x0000000409d07825 */ /* 0x000fc600078e02d0 */
[----:B------:R1:W-:Y:S01]  /*4fa0*/  STL [R1+0x14], RZ ;  /* 0x000014ff01007387 */ /* 0x0003e20000100800 */
[----:B------:R-:W-:-:S03]  /*4fb0*/  IMAD.WIDE R210, R9, 0x4, R210 ;  /* 0x0000000409d27825 */ /* 0x000fc600078e02d2 */
[----:B------:R-:W-:Y:S01]  /*4fc0*/  LDGSTS.E [R245+0x1000c], desc[UR16][R198.64], !P6 ;  /* 0x1000c000c6f57fae */ /* 0x000fe2000f121850 */
[----:B------:R-:W-:-:S03]  /*4fd0*/  IMAD.WIDE R212, R9, 0x4, R212 ;  /* 0x0000000409d47825 */ /* 0x000fc600078e02d4 */
[----:B------:R1:W-:Y:S01]  /*4fe0*/  STL [R1+0x18], RZ ;  /* 0x000018ff01007387 */ /* 0x0003e20000100800 */
[----:B--2---:R-:W-:-:S03]  /*4ff0*/  VIADD R48, R47, 0xffffffc0 ;  /* 0xffffffc02f307836 */ /* 0x004fc60000000000 */
[----:B------:R-:W-:Y:S01]  /*5000*/  LDGSTS.E [R245+0x1400c], desc[UR16][R200.64], !P6 ;  /* 0x1400c000c8f57fae */ /* 0x000fe2000f121850 */
[----:B------:R-:W-:-:S03]  /*5010*/  ISETP.GE.U32.AND P3, PT, R8, 0x7fffffa2, PT ;  /* 0x7fffffa20800780c */ /* 0x000fc60003f66070 */
[----:B------:R1:W-:Y:S04]  /*5020*/  STL [R1+0x1c], RZ ;  /* 0x00001cff01007387 */ /* 0x0003e80000100800 */
[----:B------:R-:W-:Y:S04]  /*5030*/  LDGSTS.E [R245+0x1800c], desc[UR16][R202.64], !P6 ;  /* 0x1800c000caf57fae */ /* 0x000fe8000f121850 */
[----:B------:R1:W-:Y:S04]  /*5040*/  STL [R1+0x20], RZ ;  /* 0x000020ff01007387 */ /* 0x0003e80000100800 */
[----:B------:R-:W-:Y:S04]  /*5050*/  LDGSTS.E [R245+0x1c00c], desc[UR16][R204.64], !P6 ;  /* 0x1c00c000ccf57fae */ /* 0x000fe8000f121850 */
[----:B------:R1:W-:Y:S04]  /*5060*/  STL [R1+0x24], RZ ;  /* 0x000024ff01007387 */ /* 0x0003e80000100800 */
[----:B------:R-:W-:Y:S04]  /*5070*/  LDGSTS.E [R4+0x10000], desc[UR16][R206.64], !P0 ;  /* 0x10000000ce047fae */ /* 0x000fe8000c121850 */
[----:B------:R1:W-:Y:S01]  /*5080*/  STL [R1+0x28], RZ ;  /* 0x000028ff01007387 */ /* 0x0003e20000100800 */
[----:B------:R-:W-:-:S03]  /*5090*/  IMAD.WIDE R214, R9, 0x4, R214 ;  /* 0x0000000409d67825 */ /* 0x000fc600078e02d6 */
[----:B------:R-:W-:Y:S04]  /*50a0*/  LDGSTS.E [R4+0x14000], desc[UR16][R208.64], !P0 ;  /* 0x14000000d0047fae */ /* 0x000fe8000c121850 */
[----:B------:R1:W-:Y:S01]  /*50b0*/  STL [R1+0x2c], RZ ;  /* 0x00002cff01007387 */ /* 0x0003e20000100800 */
[----:B------:R-:W-:-:S03]  /*50c0*/  IMAD.WIDE R216, R9, 0x4, R216 ;  /* 0x0000000409d87825 */ /* 0x000fc600078e02d8 */
[----:B------:R-:W-:Y:S04]  /*50d0*/  LDGSTS.E [R4+0x18000], desc[UR16][R210.64], !P0 ;  /* 0x18000000d2047fae */ /* 0x000fe8000c121850 */
[----:B------:R1:W-:Y:S01]  /*50e0*/  STL [R1+0x30], RZ ;  /* 0x000030ff01007387 */ /* 0x0003e20000100800 */
[----:B------:R-:W-:-:S03]  /*50f0*/  IMAD.WIDE R218, R9, 0x4, R218 ;  /* 0x0000000409da7825 */ /* 0x000fc600078e02da */
[----:B------:R-:W-:Y:S01]  /*5100*/  LDGSTS.E [R4+0x1c000], desc[UR16][R212.64], !P0 ;  /* 0x1c000000d4047fae */ /* 0x000fe2000c121850 */
[----:B------:R-:W-:-:S03]  /*5110*/  ISETP.GE.U32.AND P0, PT, R48, 0x7fffffa1, PT ;  /* 0x7fffffa13000780c */ /* 0x000fc60003f06070 */
[----:B------:R1:W-:Y:S01]  /*5120*/  STL [R1+0x34], RZ ;  /* 0x000034ff01007387 */ /* 0x0003e20000100800 */
[----:B------:R-:W-:-:S03]  /*5130*/  IMAD.WIDE R220, R9, 0x4, R220 ;  /* 0x0000000409dc7825 */ /* 0x000fc600078e02dc */
        /* <DEDUP_REMOVED lines=10> */
[----:B------:R-:W-:Y:S04]  /*51e0*/  LDGSTS.E [R4+0x10004], desc[UR16][R214.64], !P2 ;  /* 0x10004000d6047fae */ /* 0x000fe8000d121850 */
[----:B------:R1:W-:Y:S01]  /*51f0*/  STL [R1+0x4c], RZ ;  /* 0x00004cff01007387 */ /* 0x0003e20000100800 */
[----:B------:R-:W-:-:S03]  /*5200*/  IMAD.WIDE R232, R9, 0x4, R232 ;  /* 0x0000000409e87825 */ /* 0x000fc600078e02e8 */
[----:B------:R2:W-:Y:S01]  /*5210*/  LDGSTS.E [R4+0x14004], desc[UR16][R216.64], !P2 ;  /* 0x14004000d8047fae */ /* 0x0005e2000d121850 */
[----:B------:R-:W-:-:S03]  /*5220*/  IMAD.SHL.U32 R8, R3, 0x20, RZ ;  /* 0x0000002003087824 */ /* 0x000fc600078e00ff */
[----:B------:R1:W-:Y:S01]  /*5230*/  STL [R1+0x50], RZ ;  /* 0x000050ff01007387 */ /* 0x0003e20000100800 */
[----:B------:R-:W-:-:S03]  /*5240*/  IMAD.WIDE R234, R9, 0x4, R234 ;  /* 0x0000000409ea7825 */ /* 0x000fc600078e02ea */
[----:B------:R3:W-:Y:S04]  /*5250*/  LDGSTS.E [R4+0x18004], desc[UR16][R218.64], !P2 ;  /* 0x18004000da047fae */ /* 0x0007e8000d121850 */
[----:B------:R1:W-:Y:S01]  /*5260*/  STL [R1+0x54], RZ ;  /* 0x000054ff01007387 */ /* 0x0003e20000100800 */
[----:B------:R-:W-:-:S03]  /*5270*/  IMAD.WIDE R238, R9, 0x4, R238 ;  /* 0x0000000409ee7825 */ /* 0x000fc600078e02ee */
[----:B------:R4:W-:Y:S04]  /*5280*/  LDGSTS.E [R4+0x1c004], desc[UR16][R220.64], !P2 ;  /* 0x1c004000dc047fae */ /* 0x0009e8000d121850 */
[----:B------:R1:W-:Y:S04]  /*5290*/  STL [R1+0x58], RZ ;  /* 0x000058ff01007387 */ /* 0x0003e80000100800 */
[----:B------:R1:W-:Y:S04]  /*52a0*/  LDGSTS.E [R4+0x10008], desc[UR16][R222.64], !P3 ;  /* 0x10008000de047fae */ /* 0x0003e8000d921850 */
[----:B------:R1:W-:Y:S01]  /*52b0*/  STL [R1+0x5c], RZ ;  /* 0x00005cff01007387 */ /* 0x0003e20000100800 */
[----:B------:R-:W-:-:S03]  /*52c0*/  IMAD.WIDE R44, R8, 0x4, R44 ;  /* 0x00000004082c7825 */ /* 0x000fc600078e022c */
        /* <DEDUP_REMOVED lines=21> */
[----:B------:R-:W0:Y:S04]  /*5420*/  LDGDEPBAR ;  /* 0x00000000000079af */ /* 0x000e280000000000 */
[----:B------:R1:W-:Y:S01]  /*5430*/  STL [R1+0x7c], RZ ;  /* 0x00007cff01007387 */ /* 0x0003e20000100800 */
[----:B------:R-:W-:-:S03]  /*5440*/  IMAD.WIDE R30, R8, 0x4, R30 ;  /* 0x00000004081e7825 */ /* 0x000fc600078e021e */
[----:B------:R-:W-:Y:S01]  /*5450*/  LDGSTS.E [R246+0x32000], desc[UR16][R44.64], P1 ;  /* 0x320000002cf67fae */ /* 0x000fe20008921850 */
[----:B------:R-:W-:-:S03]  /*5460*/  IMAD.WIDE R28, R8, 0x4, R28 ;  /* 0x00000004081c7825 */ /* 0x000fc600078e021c */
[----:B------:R-:W-:Y:S01]  /*5470*/  LDGSTS.E [R246+0x32400], desc[UR16][R42.64], P1 ;  /* 0x324000002af67fae */ /* 0x000fe20008921850 */
[----:B------:R-:W-:-:S03]  /*5480*/  ISETP.GE.AND P0, PT, R252, 0x20, PT ;  /* 0x00000020fc00780c */ /* 0x000fc60003f06270 */
[----:B------:R-:W-:Y:S01]  /*5490*/  LDGSTS.E [R246+0x32800], desc[UR16][R6.64], P1 ;  /* 0x3280000006f67fae */ /* 0x000fe20008921850 */
[----:B------:R-:W-:-:S03]  /*54a0*/  IMAD.WIDE R26, R8, 0x4, R26 ;  /* 0x00000004081a7825 */ /* 0x000fc600078e021a */
        /* <DEDUP_REMOVED lines=8> */
[----:B------:R1:W-:Y:S01]  /*5530*/  LDGSTS.E [R246+0x33c00], desc[UR16][R32.64], P1 ;  /* 0x33c0000020f67fae */ /* 0x0003e20008921850 */
[----:B------:R-:W-:-:S03]  /*5540*/  IMAD.WIDE R10, R8, 0x4, R10 ;  /* 0x00000004080a7825 */ /* 0x000fc600078e020a */
[----:B------:R-:W-:Y:S04]  /*5550*/  LDGSTS.E [R0+0x32200], desc[UR16][R30.64], P1 ;  /* 0x322000001e007fae */ /* 0x000fe80008921850 */
[----:B------:R-:W-:Y:S04]  /*5560*/  LDGSTS.E [R0+0x32600], desc[UR16][R28.64], P1 ;  /* 0x326000001c007fae */ /* 0x000fe80008921850 */
[----:B------:R-:W-:Y:S04]  /*5570*/  LDGSTS.E [R0+0x32a00], desc[UR16][R26.64], P1 ;  /* 0x32a000001a007fae */ /* 0x000fe80008921850 */
[----:B------:R1:W-:Y:S04]  /*5580*/  LDGSTS.E [R0+0x32e00], desc[UR16][R24.64], P1 ;  /* 0x32e0000018007fae */ /* 0x0003e80008921850 */
[----:B------:R1:W-:Y:S04]  /*5590*/  LDGSTS.E [R0+0x33200], desc[UR16][R22.64], P1 ;  /* 0x3320000016007fae */ /* 0x0003e80008921850 */
[----:B------:R1:W-:Y:S04]  /*55a0*/  LDGSTS.E [R0+0x33600], desc[UR16][R20.64], P1 ;  /* 0x3360000014007fae */ /* 0x0003e80008921850 */
[----:B------:R1:W-:Y:S04]  /*55b0*/  LDGSTS.E [R0+0x33a00], desc[UR16][R18.64], P1 ;  /* 0x33a0000012007fae */ /* 0x0003e80008921850 */
[----:B------:R1:W-:Y:S01]  /*55c0*/  LDGSTS.E [R0+0x33e00], desc[UR16][R10.64], P1 ;  /* 0x33e000000a007fae */ /* 0x0003e20008921850 */
[----:B--2---:R-:W-:-:S03]  /*55d0*/  CS2R R216, SRZ ;  /* 0x0000000000d87805 */ /* 0x004fc6000001ff00 */
[----:B------:R-:W0:Y:S01]  /*55e0*/  LDGDEPBAR ;  /* 0x00000000000079af */ /* 0x000e220000000000 */
[----:B---3--:R-:W-:Y:S02]  /*55f0*/  CS2R R218, SRZ ;  /* 0x0000000000da7805 */ /* 0x008fe4000001ff00 */
[----:B----4-:R-:W-:Y:S02]  /*5600*/  CS2R R220, SRZ ;  /* 0x0000000000dc7805 */ /* 0x010fe4000001ff00 */
[----:B-1----:R-:W-:Y:S02]  /*5610*/  CS2R R222, SRZ ;  /* 0x0000000000de7805 */ /* 0x002fe4000001ff00 */
[----:B------:R-:W-:Y:S02]  /*5620*/  CS2R R224, SRZ ;  /* 0x0000000000e07805 */ /* 0x000fe4000001ff00 */
[----:B------:R-:W-:Y:S02]  /*5630*/  CS2R R226, SRZ ;  /* 0x0000000000e27805 */ /* 0x000fe4000001ff00 */
[----:B------:R-:W-:-:S02]  /*5640*/  CS2R R228, SRZ ;  /* 0x0000000000e47805 */ /* 0x000fc4000001ff00 */
[----:B------:R-:W-:Y:S02]  /*5650*/  CS2R R230, SRZ ;  /* 0x0000000000e67805 */ /* 0x000fe4000001ff00 */
[----:B------:R-:W-:Y:S02]  /*5660*/  CS2R R232, SRZ ;  /* 0x0000000000e87805 */ /* 0x000fe4000001ff00 */
[----:B------:R-:W-:Y:S02]  /*5670*/  CS2R R234, SRZ ;  /* 0x0000000000ea7805 */ /* 0x000fe4000001ff00 */
        /* <DEDUP_REMOVED lines=101> */
[----:B------:R-:W-:Y:S01]  /*5cd0*/  CS2R R54, SRZ ;  /* 0x0000000000367805 */ /* 0x000fe2000001ff00 */
[----:B------:R-:W-:Y:S06]  /*5ce0*/  @!P0 BRA `(.L_x_0) ;  /* 0x0000008400e08947 */ /* 0x000fec0003800000 */
[----:B------:R-:W2:Y:S04]  /*5cf0*/  LDL R249, [R1+0xe4] ;  /* 0x0000e40001f97983 */ /* 0x000ea80000100800 */
[----:B------:R-:W3:Y:S04]  /*5d00*/  LDL R250, [R1+0xe0] ;  /* 0x0000e00001fa7983 */ /* 0x000ee80000100800 */
[----:B------:R-:W4:Y:S01]  /*5d10*/  LDL R251, [R1+0xd8] ;  /* 0x0000d80001fb7983 */ /* 0x000f220000100800 */
[----:B------:R-:W-:Y:S01]  /*5d20*/  IMAD.SHL.U32 R10, R8, 0x8, RZ ;  /* 0x00000008080a7824 */ /* 0x000fe200078e00ff */
[----:B------:R-:W-:Y:S01]  /*5d30*/  SHF.R.S32.HI R11, RZ, 0x1f, R8 ;  /* 0x0000001fff0b7819 */ /* 0x000fe20000011408 */
[----:B------:R-:W1:Y:S01]  /*5d40*/  LDC R42, c[0x0][0x238] ;  /* 0x00008e00ff2a7b82 */ /* 0x000e620000000800 */
[----:B------:R-:W4:Y:S04]  /*5d50*/  LDL.LU R6, [R1+0x140] ;  /* 0x0001400001067983 */ /* 0x000f280000300800 */
[----:B------:R-:W4:Y:S04]  /*5d60*/  LDL.LU R22, [R1+0x144] ;  /* 0x0001440001167983 */ /* 0x000f280000300800 */
[----:B------:R-:W4:Y:S01]  /*5d70*/  LDL.LU R248, [R1+0x14c] ;  /* 0x00014c0001f87983 */ /* 0x000f220000300800 */
[----:B--2---:R-:W-:-:S03]  /*5d80*/  IMAD.MOV.U32 R23, RZ, RZ, R249 ;  /* 0x000000ffff177224 */ /* 0x004fc600078e00f9 */
[----:B------:R-:W2:Y:S01]  /*5d90*/  LDL.LU R249, [R1+0x148] ;  /* 0x0001480001f97983 */ /* 0x000ea20000300800 */
[----:B---3--:R-:W-:Y:S02]  /*5da0*/  IMAD.MOV.U32 R7, RZ, RZ, R250 ;  /* 0x000000ffff077224 */ /* 0x008fe400078e00fa */
[----:B----4-:R-:W-:Y:S02]  /*5db0*/  IMAD.MOV.U32 R250, RZ, RZ, R251 ;  /* 0x000000fffffa7224 */ /* 0x010fe400078e00fb */
[----:B------:R-:W3:Y:S01]  /*5dc0*/  LDL.LU R251, [R1+0xfc] ;  /* 0x0000fc0001fb7983 */ /* 0x000ee20000300800 */
[----:B------:R-:W-:-:S03]  /*5dd0*/  SHF.R.S32.HI R0, RZ, 0x1f, R6 ;  /* 0x0000001fff007819 */ /* 0x000fc60000011406 */
[----:B------:R-:W4:Y:S01]  /*5de0*/  LDL.LU R54, [R1+0x100] ;  /* 0x0001000001367983 */ /* 0x000f220000300800 */
[----:B------:R-:W-:-:S03]  /*5df0*/  SHF.L.U64.HI R92, R6, 0x2, R0 ;  /* 0x00000002065c7819 */ /* 0x000fc60000010200 */
[----:B------:R-:W4:Y:S01]  /*5e00*/  LDL.LU R55, [R1+0x104] ;  /* 0x0001040001377983 */ /* 0x000f220000300800 */
[----:B------:R-:W-:-:S03]  /*5e10*/  SHF.R.S32.HI R3, RZ, 0x1f, R22 ;  /* 0x0000001fff037819 */ /* 0x000fc60000011416 */
[----:B------:R-:W4:Y:S01]  /*5e20*/  LDL.LU R18, [R1+0x108] ;  /* 0x0001080001127983 */ /* 0x000f220000300800 */
[----:B------:R-:W-:-:S03]  /*5e30*/  SHF.R.S32.HI R4, RZ, 0x1f, R248 ;  /* 0x0000001fff047819 */ /* 0x000fc600000114f8 */
[----:B------:R-:W-:Y:S01]  /*5e40*/  STL [R1+0xe8], R92 ;  /* 0x0000e85c01007387 */ /* 0x000fe20000100800 */
[----:B------:R-:W-:Y:S01]  /*5e50*/  IMAD.MOV.U32 R19, RZ, RZ, R23 ;  /* 0x000000ffff137224 */ /* 0x000fe200078e0017 */
[----:B------:R-:W-:Y:S02]  /*5e60*/  SHF.L.U64.HI R93, R22, 0x2, R3 ;  /* 0x00000002165d7819 */ /* 0x000fe40000010203 */
[----:B------:R-:W-:Y:S02]  /*5e70*/  SHF.L.U64.HI R94, R248, 0x2, R4 ;  /* 0x00000002f85e7819 */ /* 0x000fe40000010204 */
[----:B--2---:R-:W-:-:S04]  /*5e80*/  SHF.R.S32.HI R0, RZ, 0x1f, R249 ;  /* 0x0000001fff007819 */ /* 0x004fc800000114f9 */
[----:B------:R-:W-:Y:S02]  /*5e90*/  SHF.L.U64.HI R77, R249, 0x2, R0 ;  /* 0x00000002f94d7819 */ /* 0x000fe40000010200 */
[----:B------:R-:W2:Y:S01]  /*5ea0*/  LDL.LU R249, [R1+0x10c] ;  /* 0x00010c0001f97983 */ /* 0x000ea20000300800 */
[----:B---3--:R-:W-:-:S04]  /*5eb0*/  SHF.R.S32.HI R6, RZ, 0x1f, R251 ;  /* 0x0000001fff067819 */ /* 0x008fc800000114fb */
[----:B------:R-:W-:Y:S02]  /*5ec0*/  SHF.L.U64.HI R6, R251, 0x2, R6 ;  /* 0x00000002fb067819 */ /* 0x000fe40000010206 */
[----:B------:R-:W3:Y:S04]  /*5ed0*/  LDL.LU R251, [R1+0x110] ;  /* 0x0001100001fb7983 */ /* 0x000ee80000300800 */
[----:B------:R-:W3:Y:S04]  /*5ee0*/  LDL.LU R44, [R1+0x114] ;  /* 0x00011400012c7983 */ /* 0x000ee80000300800 */
[----:B------:R-:W3:Y:S04]  /*5ef0*/  LDL.LU R23, [R1+0x118] ;  /* 0x0001180001177983 */ /* 0x000ee80000300800 */
[----:B------:R-:W3:Y:S04]  /*5f00*/  LDL.LU R45, [R1+0x11c] ;  /* 0x00011c00012d7983 */ /* 0x000ee80000300800 */
[----:B------:R-:W3:Y:S04]  /*5f10*/  LDL.LU R46, [R1+0x120] ;  /* 0x00012000012e7983 */ /* 0x000ee80000300800 */
[----:B------:R-:W3:Y:S04]  /*5f20*/  LDL.LU R53, [R1+0x124] ;  /* 0x0001240001357983 */ /* 0x000ee80000300800 */
[----:B------:R-:W-:Y:S04]  /*5f30*/  STL [R1+0xec], R93 ;  /* 0x0000ec5d01007387 */ /* 0x000fe80000100800 */
[----:B------:R-:W-:Y:S04]  /*5f40*/  STL [R1+0xf0], R94 ;  /* 0x0000f05e01007387 */ /* 0x000fe80000100800 */
[----:B------:R-:W-:Y:S04]  /*5f50*/  STL [R1+0xf4], R77 ;  /* 0x0000f44d01007387 */ /* 0x000fe80000100800 */
[----:B------:R-:W3:Y:S04]  /*5f60*/  LDL.LU R47, [R1+0x128] ;  /* 0x00012800012f7983 */ /* 0x000ee80000300800 */
[----:B------:R-:W3:Y:S04]  /*5f70*/  LDL.LU R48, [R1+0x12c] ;  /* 0x00012c0001307983 */ /* 0x000ee80000300800 */
[----:B------:R-:W3:Y:S04]  /*5f80*/  LDL.LU R49, [R1+0x130] ;  /* 0x0001300001317983 */ /* 0x000ee80000300800 */
[----:B------:R-:W3:Y:S04]  /*5f90*/  LDL.LU R51, [R1+0x134] ;  /* 0x0001340001337983 */ /* 0x000ee80000300800 */
[----:B------:R-:W3:Y:S04]  /*5fa0*/  LDL.LU R50, [R1+0x138] ;  /* 0x0001380001327983 */ /* 0x000ee80000300800 */
[----:B------:R-:W3:Y:S01]  /*5fb0*/  LDL.LU R52, [R1+0x13c] ;  /* 0x00013c0001347983 */ /* 0x000ee20000300800 */
[----:B------:R-:W-:Y:S01]  /*5fc0*/  IMAD.MOV.U32 R21, RZ, RZ, R7 ;  /* 0x000000ffff157224 */ /* 0x000fe200078e0007 */
[----:B----4-:R-:W-:-:S02]  /*5fd0*/  SHF.R.S32.HI R7, RZ, 0x1f, R54 ;  /* 0x0000001fff077819 */ /* 0x010fc40000011436 */
[----:B------:R-:W-:Y:S02]  /*5fe0*/  SHF.R.S32.HI R4, RZ, 0x1f, R55 ;  /* 0x0000001fff047819 */ /* 0x000fe40000011437 */
[----:B------:R-:W-:Y:S02]  /*5ff0*/  SHF.R.S32.HI R0, RZ, 0x1f, R18 ;  /* 0x0000001fff007819 */ /* 0x000fe40000011412 */
[----:B------:R-:W-:Y:S02]  /*6000*/  SHF.L.U64.HI R41, R8, 0x3, R11 ;  /* 0x0000000308297819 */ /* 0x000fe4000001020b */
[-C--:B------:R-:W-:Y:S02]  /*6010*/  LEA R20, P0, R54, R10.reuse, 0x2 ;  /* 0x0000000a36147211 */ /* 0x080fe400078010ff */
[-C--:B------:R-:W-:Y:S02]  /*6020*/  LEA R22, P1, R55, R10.reuse, 0x2 ;  /* 0x0000000a37167211 */ /* 0x080fe400078210ff */
[----:B------:R-:W-:-:S02]  /*6030*/  LEA R248, P2, R18, R10, 0x2 ;  /* 0x0000000a12f87211 */ /* 0x000fc400078410ff */
[----:B------:R-:W-:Y:S02]  /*6040*/  SHF.R.S32.HI R3, RZ, 0x1f, R252 ;  /* 0x0000001fff037819 */ /* 0x000fe400000114fc */
[-C--:B------:R-:W-:Y:S01]  /*6050*/  LEA.HI.X R40, R54, R41.reuse, R7, 0x2, P0 ;  /* 0x0000002936287211 */ /* 0x080fe200000f1407 */
[----:B------:R-:W-:Y:S01]  /*6060*/  IMAD.MOV.U32 R54, RZ, RZ, R21 ;  /* 0x000000ffff367224 */ /* 0x000fe200078e0015 */
[-C--:B------:R-:W-:Y:S01]  /*6070*/  LEA.HI.X R39, R55, R41.reuse, R4, 0x2, P1 ;  /* 0x0000002937277211 */ /* 0x080fe200008f1404 */
[----:B------:R-:W-:Y:S01]  /*6080*/  IMAD.MOV.U32 R55, RZ, RZ, R19 ;  /* 0x000000ffff377224 */ /* 0x000fe200078e0013 */
[----:B------:R-:W-:Y:S01]  /*6090*/  LEA.HI.X R38, R18, R41, R0, 0x2, P2 ;  /* 0x0000002912267211 */ /* 0x000fe200010f1400 */
[----:B------:R-:W-:Y:S01]  /*60a0*/  IMAD.MOV.U32 R18, RZ, RZ, R250 ;  /* 0x000000ffff127224 */ /* 0x000fe200078e00fa */
[----:B------:R-:W-:Y:S02]  /*60b0*/  LEA.HI R86, R3, R252, RZ, 0x5 ;  /* 0x000000fc03567211 */ /* 0x000fe400078f28ff */
[----:B------:R-:W-:-:S02]  /*60c0*/  SHF.R.S32.HI R43, RZ, 0x1f, R9 ;  /* 0x0000001fff2b7819 */ /* 0x000fc40000011409 */
[----:B------:R-:W-:Y:S02]  /*60d0*/  IADD3 R22, P6, R22, UR8, RZ ;  /* 0x0000000816167c10 */ /* 0x000fe4000ffde0ff */
[----:B--2---:R-:W-:Y:S02]  /*60e0*/  SHF.R.S32.HI R7, RZ, 0x1f, R249 ;  /* 0x0000001fff077819 */ /* 0x004fe400000114f9 */
[-C--:B------:R-:W-:Y:S02]  /*60f0*/  LEA R250, P0, R249, R10.reuse, 0x2 ;  /* 0x0000000af9fa7211 */ /* 0x080fe400078010ff */
[----:B---3--:R-:W-:Y:S02]  /*6100*/  SHF.R.S32.HI R4, RZ, 0x1f, R251 ;  /* 0x0000001fff047819 */ /* 0x008fe400000114fb */
[----:B------:R-:W-:Y:S02]  /*6110*/  LEA R252, P1, R251, R10, 0x2 ;  /* 0x0000000afbfc7211 */ /* 0x000fe400078210ff */
[----:B------:R-:W-:-:S02]  /*6120*/  SHF.R.S32.HI R3, RZ, 0x1f, R44 ;  /* 0x0000001fff037819 */ /* 0x000fc4000001142c */
[CC--:B------:R-:W-:Y:S02]  /*6130*/  LEA R19, P2, R44.reuse, R10.reuse, 0x2 ;  /* 0x0000000a2c137211 */ /* 0x0c0fe400078410ff */
[----:B------:R-:W-:Y:S02]  /*6140*/  SHF.R.S32.HI R0, RZ, 0x1f, R23 ;  /* 0x0000001fff007819 */ /* 0x000fe40000011417 */
[----:B------:R-:W-:Y:S02]  /*6150*/  LEA R21, P3, R23, R10, 0x2 ;  /* 0x0000000a17157211 */ /* 0x000fe400078610ff */
[-C--:B------:R-:W-:Y:S02]  /*6160*/  LEA.HI.X R249, R249, R41.reuse, R7, 0x2, P0 ;  /* 0x00000029f9f97211 */ /* 0x080fe400000f1407 */
[-C--:B------:R-:W-:Y:S02]  /*6170*/  LEA.HI.X R251, R251, R41.reuse, R4, 0x2, P1 ;  /* 0x00000029fbfb7211 */ /* 0x080fe400008f1404 */
[----:B------:R-:W-:-:S02]  /*6180*/  LEA.HI.X R37, R44, R41, R3, 0x2, P2 ;  /* 0x000000292c257211 */ /* 0x000fc400010f1403 */
[----:B------:R-:W-:Y:S02]  /*6190*/  LEA.HI.X R36, R23, R41, R0, 0x2, P3 ;  /* 0x0000002917247211 */ /* 0x000fe400018f1400 */
[----:B------:R-:W-:Y:S02]  /*61a0*/  SHF.R.S32.HI R4, RZ, 0x1f, R45 ;  /* 0x0000001fff047819 */ /* 0x000fe4000001142d */
[----:B------:R-:W-:Y:S02]  /*61b0*/  SHF.R.S32.HI R3, RZ, 0x1f, R46 ;  /* 0x0000001fff037819 */ /* 0x000fe4000001142e */
[-C--:B------:R-:W-:Y:S02]  /*61c0*/  LEA R23, P0, R45, R10.reuse, 0x2 ;  /* 0x0000000a2d177211 */ /* 0x080fe400078010ff */
[----:B------:R-:W-:Y:S02]  /*61d0*/  SHF.R.S32.HI R0, RZ, 0x1f, R53 ;  /* 0x0000001fff007819 */ /* 0x000fe40000011435 */
[----:B------:R-:W-:-:S02]  /*61e0*/  LEA R33, P1, R46, R10, 0x2 ;  /* 0x0000000a2e217211 */ /* 0x000fc400078210ff */
[-C--:B------:R-:W-:Y:S02]  /*61f0*/  LEA R31, P2, R53, R10.reuse, 0x2 ;  /* 0x0000000a351f7211 */ /* 0x080fe400078410ff */
[-C--:B------:R-:W-:Y:S02]  /*6200*/  LEA.HI.X R35, R45, R41.reuse, R4, 0x2, P0 ;  /* 0x000000292d237211 */ /* 0x080fe400000f1404 */
[-C--:B------:R-:W-:Y:S01]  /*6210*/  LEA.HI.X R34, R46, R41.reuse, R3, 0x2, P1 ;  /* 0x000000292e227211 */ /* 0x080fe200008f1403 */
[----:B------:R-:W2:Y:S01]  /*6220*/  LDC R45, c[0x0][0x230] ;  /* 0x00008c00ff2d7b82 */ /* 0x000ea20000000800 */
[----:B------:R-:W-:Y:S01]  /*6230*/  LEA.HI.X R32, R53, R41, R0, 0x2, P2 ;  /* 0x0000002935207211 */ /* 0x000fe200010f1400 */
[----:B------:R-:W-:Y:S01]  /*6240*/  IMAD.MOV.U32 R53, RZ, RZ, R18 ;  /* 0x000000ffff357224 */ /* 0x000fe200078e0012 */
[----:B------:R-:W-:Y:S02]  /*6250*/  SHF.R.S32.HI R7, RZ, 0x1f, R47 ;  /* 0x0000001fff077819 */ /* 0x000fe4000001142f */
[----:B------:R-:W-:-:S02]  /*6260*/  LEA R29, P0, R47, R10, 0x2 ;  /* 0x0000000a2f1d7211 */ /* 0x000fc400078010ff */
[----:B------:R-:W-:Y:S02]  /*6270*/  SHF.R.S32.HI R4, RZ, 0x1f, R48 ;  /* 0x0000001fff047819 */ /* 0x000fe40000011430 */
[----:B------:R-:W-:Y:S02]  /*6280*/  SHF.R.S32.HI R3, RZ, 0x1f, R49 ;  /* 0x0000001fff037819 */ /* 0x000fe40000011431 */
[-C--:B------:R-:W-:Y:S02]  /*6290*/  LEA R25, P2, R49, R10.reuse, 0x2 ;  /* 0x0000000a31197211 */ /* 0x080fe400078410ff */
[----:B------:R-:W-:Y:S02]  /*62a0*/  SHF.R.S32.HI R0, RZ, 0x1f, R51 ;  /* 0x0000001fff007819 */ /* 0x000fe40000011433 */
[-C--:B------:R-:W-:Y:S02]  /*62b0*/  LEA R27, P1, R48, R10.reuse, 0x2 ;  /* 0x0000000a301b7211 */ /* 0x080fe400078210ff */
[----:B------:R-:W-:-:S02]  /*62c0*/  LEA R18, P3, R51, R10, 0x2 ;  /* 0x0000000a33127211 */ /* 0x000fc400078610ff */
[-C--:B------:R-:W-:Y:S02]  /*62d0*/  LEA.HI.X R30, R47, R41.reuse, R7, 0x2, P0 ;  /* 0x000000292f1e7211 */ /* 0x080fe400000f1407 */
[-C--:B------:R-:W-:Y:S02]  /*62e0*/  LEA.HI.X R26, R49, R41.reuse, R3, 0x2, P2 ;  /* 0x00000029311a7211 */ /* 0x080fe400010f1403 */
[-C--:B------:R-:W-:Y:S02]  /*62f0*/  LEA.HI.X R28, R48, R41.reuse, R4, 0x2, P1 ;  /* 0x00000029301c7211 */ /* 0x080fe400008f1404 */
[----:B------:R-:W-:Y:S02]  /*6300*/  LEA.HI.X R24, R51, R41, R0, 0x2, P3 ;  /* 0x0000002933187211 */ /* 0x000fe400018f1400 */
[----:B------:R-:W-:Y:S02]  /*6310*/  SHF.R.S32.HI R3, RZ, 0x1f, R50 ;  /* 0x0000001fff037819 */ /* 0x000fe40000011432 */
[----:B------:R-:W-:-:S02]  /*6320*/  LEA R7, P0, R50, R10, 0x2 ;  /* 0x0000000a32077211 */ /* 0x000fc400078010ff */
[----:B------:R-:W-:Y:S02]  /*6330*/  SHF.R.S32.HI R51, RZ, 0x1f, R2 ;  /* 0x0000001fff337819 */ /* 0x000fe40000011402 */
[----:B------:R-:W-:Y:S02]  /*6340*/  SHF.R.S32.HI R0, RZ, 0x1f, R52 ;  /* 0x0000001fff007819 */ /* 0x000fe40000011434 */
[----:B------:R-:W-:Y:S02]  /*6350*/  LEA R4, P1, R52, R10, 0x2 ;  /* 0x0000000a34047211 */ /* 0x000fe400078210ff */
[----:B------:R-:W-:Y:S02]  /*6360*/  LEA R2, P2, R9, UR6, 0x3 ;  /* 0x0000000609027c11 */ /* 0x000fe4000f8418ff */
[-C--:B------:R-:W-:Y:S02]  /*6370*/  LEA.HI.X R10, R50, R41.reuse, R3, 0x2, P0 ;  /* 0x00000029320a7211 */ /* 0x080fe400000f1403 */
[----:B------:R-:W-:-:S02]  /*6380*/  LEA.HI.X R3, R52, R41, R0, 0x2, P1 ;  /* 0x0000002934037211 */ /* 0x000fc400008f1400 */
[----:B------:R-:W-:Y:S02]  /*6390*/  LEA.HI.X R0, R9, UR7, R43, 0x3, P2 ;  /* 0x0000000709007c11 */ /* 0x000fe400090f1c2b */
[----:B------:R-:W-:Y:S02]  /*63a0*/  IADD3 R20, P2, R20, UR8, RZ ;  /* 0x0000000814147c10 */ /* 0x000fe4000ff5e0ff */
[----:B------:R-:W-:Y:S02]  /*63b0*/  IADD3 R41, P4, R19, UR8, RZ ;  /* 0x0000000813297c10 */ /* 0x000fe4000ff9e0ff */
[----:B------:R-:W-:Y:S02]  /*63c0*/  IADD3 R248, P1, R248, UR8, RZ ;  /* 0x00000008f8f87c10 */ /* 0x000fe4000ff3e0ff */
[----:B------:R-:W-:Y:S02]  /*63d0*/  IADD3.X R19, R40, UR9, RZ, P2, !PT ;  /* 0x0000000928137c10 */ /* 0x000fe400097fe4ff */
[----:B------:R-:W-:-:S02]  /*63e0*/  IADD3 R40, P3, R21, UR8, RZ ;  /* 0x0000000815287c10 */ /* 0x000fc4000ff7e0ff */
[----:B------:R-:W-:Y:S02]  /*63f0*/  IADD3 R250, P0, R250, UR8, RZ ;  /* 0x00000008fafa7c10 */ /* 0x000fe4000ff1e0ff */
[----:B------:R-:W-:Y:S02]  /*6400*/  IADD3.X R21, R39, UR9, RZ, P6, !PT ;  /* 0x0000000927157c10 */ /* 0x000fe4000b7fe4ff */
[----:B------:R-:W-:Y:S02]  /*6410*/  IADD3 R39, P2, R23, UR8, RZ ;  /* 0x0000000817277c10 */ /* 0x000fe4000ff5e0ff */
[----:B------:R-:W-:Y:S02]  /*6420*/  IADD3 R252, P5, R252, UR8, RZ ;  /* 0x00000008fcfc7c10 */ /* 0x000fe4000ffbe0ff */
[----:B------:R-:W-:Y:S02]  /*6430*/  IADD3.X R23, R38, UR9, RZ, P1, !PT ;  /* 0x0000000926177c10 */ /* 0x000fe40008ffe4ff */
[----:B------:R-:W-:Y:S01]  /*6440*/  IADD3 R33, P1, R33, UR8, RZ ;  /* 0x0000000821217c10 */ /* 0x000fe2000ff3e0ff */
[----:B------:R-:W-:Y:S01]  /*6450*/  STL [R1+0x84], R41 ;  /* 0x0000842901007387 */ /* 0x000fe20000100800 */
[----:B------:R-:W-:-:S02]  /*6460*/  IADD3.X R249, R249, UR9, RZ, P0, !PT ;  /* 0x00000009f9f97c10 */ /* 0x000fc400087fe4ff */
[----:B------:R-:W-:Y:S01]  /*6470*/  IADD3 R31, P0, R31, UR8, RZ ;  /* 0x000000081f1f7c10 */ /* 0x000fe2000ff1e0ff */
[----:B------:R-:W-:Y:S01]  /*6480*/  STL [R1+0x8c], R40 ;  /* 0x00008c2801007387 */ /* 0x000fe20000100800 */
[----:B------:R-:W-:Y:S02]  /*6490*/  IADD3.X R251, R251, UR9, RZ, P5, !PT ;  /* 0x00000009fbfb7c10 */ /* 0x000fe4000affe4ff */
[----:B------:R-:W-:Y:S01]  /*64a0*/  IADD3 R29, P5, R29, UR8, RZ ;  /* 0x000000081d1d7c10 */ /* 0x000fe2000ffbe0ff */
[----:B------:R-:W-:Y:S01]  /*64b0*/  STL [R1+0x94], R39 ;  /* 0x0000942701007387 */ /* 0x000fe20000100800 */
[----:B------:R-:W-:-:S03]  /*64c0*/  MOV R46, R53 ;  /* 0x00000035002e7202 */ /* 0x000fc60000000f00 */
[----:B------:R-:W-:Y:S04]  /*64d0*/  STL [R1+0x9c], R33 ;  /* 0x00009c2101007387 */ /* 0x000fe80000100800 */
[----:B------:R-:W3:Y:S04]  /*64e0*/  LDL.LU R52, [R1+0x150] ;  /* 0x0001500001347983 */ /* 0x000ee80000300800 */
[----:B------:R4:W-:Y:S04]  /*64f0*/  STL [R1+0xa4], R31 ;  /* 0x0000a41f01007387 */ /* 0x0009e80000100800 */
[----:B------:R-:W3:Y:S04]  /*6500*/  LDL.LU R53, [R1+0x158] ;  /* 0x0001580001357983 */ /* 0x000ee80000300800 */
[----:B------:R1:W-:Y:S01]  /*6510*/  STL [R1+0xac], R29 ;  /* 0x0000ac1d01007387 */ /* 0x0003e20000100800 */
[----:B----4-:R-:W-:Y:S01]  /*6520*/  IADD3.X R31, R37, UR9, RZ, P4, !PT ;  /* 0x00000009251f7c10 */ /* 0x010fe2000a7fe4ff */
[----:B------:R-:W-:Y:S01]  /*6530*/  IMAD.MOV.U32 R47, RZ, RZ, R54 ;  /* 0x000000ffff2f7224 */ /* 0x000fe200078e0036 */
[----:B-1----:R-:W-:-:S02]  /*6540*/  IADD3 R29, P4, R27, UR8, RZ ;  /* 0x000000081b1d7c10 */ /* 0x002fc4000ff9e0ff */
[----:B------:R-:W-:Y:S01]  /*6550*/  IADD3.X R27, R36, UR9, RZ, P3, !PT ;  /* 0x00000009241b7c10 */ /* 0x000fe20009ffe4ff */
[----:B------:R-:W-:Y:S01]  /*6560*/  STL [R1+0x80], R31 ;  /* 0x0000801f01007387 */ /* 0x000fe20000100800 */
[----:B------:R-:W-:-:S03]  /*6570*/  IADD3 R25, P3, R25, UR8, RZ ;  /* 0x0000000819197c10 */ /* 0x000fc6000ff7e0ff */
[----:B------:R-:W-:Y:S04]  /*6580*/  STL [R1+0xb4], R29 ;  /* 0x0000b41d01007387 */ /* 0x000fe80000100800 */
[----:B------:R-:W4:Y:S04]  /*6590*/  LDL.LU R54, [R1+0x15c] ;  /* 0x00015c0001367983 */ /* 0x000f280000300800 */
[----:B------:R1:W-:Y:S01]  /*65a0*/  STL [R1+0x88], R27 ;  /* 0x0000881b01007387 */ /* 0x0003e20000100800 */
[----:B------:R-:W-:-:S03]  /*65b0*/  IMAD.MOV.U32 R48, RZ, RZ, R55 ;  /* 0x000000ffff307224 */ /* 0x000fc600078e0037 */
[----:B------:R2:W-:Y:S01]  /*65c0*/  STL [R1+0xbc], R25 ;  /* 0x0000bc1901007387 */ /* 0x0005e20000100800 */
[----:B-1----:R-:W-:Y:S02]  /*65d0*/  IADD3.X R27, R35, UR9, RZ, P2, !PT ;  /* 0x00000009231b7c10 */ /* 0x002fe400097fe4ff */
[----:B------:R-:W-:-:S03]  /*65e0*/  IADD3 R18, P2, R18, UR8, RZ ;  /* 0x0000000812127c10 */ /* 0x000fc6000ff5e0ff */
[----:B------:R-:W-:Y:S01]  /*65f0*/  STL [R1+0x90], R27 ;  /* 0x0000901b01007387 */ /* 0x000fe20000100800 */
[----:B--2---:R-:W-:-:S03]  /*6600*/  IADD3.X R25, R34, UR9, RZ, P1, !PT ;  /* 0x0000000922197c10 */ /* 0x004fc60008ffe4ff */
[----:B------:R-:W2:Y:S04]  /*6610*/  LDL.LU R55, [R1+0x160] ;  /* 0x0001600001377983 */ /* 0x000ea80000300800 */
[----:B------:R1:W-:Y:S04]  /*6620*/  STL [R1+0xc4], R18 ;  /* 0x0000c41201007387 */ /* 0x0003e80000100800 */
[----:B------:R-:W-:Y:S01]  /*6630*/  STL [R1+0x98], R25 ;  /* 0x0000981901007387 */ /* 0x000fe20000100800 */
[----:B-1----:R-:W-:Y:S02]  /*6640*/  IADD3 R18, P1, R7, UR8, RZ ;  /* 0x0000000807127c10 */ /* 0x002fe4000ff3e0ff */
[----:B------:R-:W-:-:S02]  /*6650*/  IADD3.X R7, R32, UR9, RZ, P0, !PT ;  /* 0x0000000920077c10 */ /* 0x000fc400087fe4ff */
[----:B------:R-:W-:Y:S01]  /*6660*/  IADD3 R4, P0, R4, UR8, RZ ;  /* 0x0000000804047c10 */ /* 0x000fe2000ff1e0ff */
[----:B------:R1:W-:Y:S04]  /*6670*/  STL [R1+0xcc], R18 ;  /* 0x0000cc1201007387 */ /* 0x0003e80000100800 */
[----:B------:R-:W3:Y:S04]  /*6680*/  LDL.LU R49, [R1+0x164] ;  /* 0x0001640001317983 */ /* 0x000ee80000300800 */
[----:B------:R1:W-:Y:S02]  /*6690*/  STL [R1+0xa0], R7 ;  /* 0x0000a00701007387 */ /* 0x0003e40000100800 */
[----:B-1----:R-:W-:-:S02]  /*66a0*/  IADD3.X R18, R30, UR9, RZ, P5, !PT ;  /* 0x000000091e127c10 */ /* 0x002fc4000affe4ff */
[----:B------:R1:W-:Y:S04]  /*66b0*/  STL [R1+0xd4], R4 ;  /* 0x0000d40401007387 */ /* 0x0003e80000100800 */
[----:B------:R-:W-:Y:S01]  /*66c0*/  STL [R1+0xa8], R18 ;  /* 0x0000a81201007387 */ /* 0x000fe20000100800 */
[----:B------:R-:W-:-:S03]  /*66d0*/  IADD3.X R7, R26, UR9, RZ, P3, !PT ;  /* 0x000000091a077c10 */ /* 0x000fc60009ffe4ff */
[----:B------:R-:W4:Y:S01]  /*66e0*/  LDL.LU R82, [R1+0x168] ;  /* 0x0001680001527983 */ /* 0x000f220000300800 */
[----:B-1----:R-:W-:-:S05]  /*66f0*/  IADD3.X R4, R28, UR9, RZ, P4, !PT ;  /* 0x000000091c047c10 */ /* 0x002fca000a7fe4ff */
[----:B------:R1:W-:Y:S01]  /*6700*/  STL [R1+0xb0], R4 ;  /* 0x0000b00401007387 */ /* 0x0003e20000100800 */
[----:B------:R-:W-:-:S03]  /*6710*/  VIADD R45, R45, 0xffffffc0 ;  /* 0xffffffc02d2d7836 */ /* 0x000fc60000000000 */
[----:B------:R1:W-:Y:S02]  /*6720*/  STL [R1+0xb8], R7 ;  /* 0x0000b80701007387 */ /* 0x0003e40000100800 */
[----:B-1----:R-:W-:Y:S02]  /*6730*/  IADD3.X R4, R24, UR9, RZ, P2, !PT ;  /* 0x0000000918047c10 */ /* 0x002fe400097fe4ff */
[----:B------:R-:W-:-:S03]  /*6740*/  IADD3.X R7, R10, UR9, RZ, P1, !PT ;  /* 0x000000090a077c10 */ /* 0x000fc60008ffe4ff */
[----:B------:R1:W-:Y:S04]  /*6750*/  STL [R1+0xc0], R4 ;  /* 0x0000c00401007387 */ /* 0x0003e80000100800 */
[----:B------:R-:W2:Y:S01]  /*6760*/  LDL.LU R50, [R1+0x16c] ;  /* 0x00016c0001327983 */ /* 0x000ea20000300800 */
[----:B-1----:R-:W-:Y:S01]  /*6770*/  IADD3.X R4, R3, UR9, RZ, P0, !PT ;  /* 0x0000000903047c10 */ /* 0x002fe200087fe4ff */
[----:B------:R-:W-:Y:S02]  /*6780*/  IMAD.MOV.U32 R3, RZ, RZ, R45 ;  /* 0x000000ffff037224 */ /* 0x000fe400078e002d */
[----:B------:R1:W-:Y:S01]  /*6790*/  STL [R1+0xc8], R7 ;  /* 0x0000c80701007387 */ /* 0x0003e20000100800 */
[----:B------:R-:W-:Y:S02]  /*67a0*/  IMAD.MOV.U32 R45, RZ, RZ, R46 ;  /* 0x000000ffff2d7224 */ /* 0x000fe400078e002e */
[----:B------:R-:W-:Y:S01]  /*67b0*/  IMAD.MOV.U32 R46, RZ, RZ, R47 ;  /* 0x000000ffff2e7224 */ /* 0x000fe200078e002f */
[----:B------:R4:W-:Y:S01]  /*67c0*/  STL [R1+0xd0], R4 ;  /* 0x0000d00401007387 */ /* 0x0009e20000100800 */
[----:B------:R-:W-:-:S03]  /*67d0*/  IMAD.MOV.U32 R47, RZ, RZ, R48 ;  /* 0x000000ffff2f7224 */ /* 0x000fc600078e0030 */
[----:B------:R-:W4:Y:S04]  /*67e0*/  LDL.LU R87, [R1+0x170] ;  /* 0x0001700001577983 */ /* 0x000f280000300800 */
[----:B------:R-:W4:Y:S04]  /*67f0*/  LDL.LU R48, [R1+0x174] ;  /* 0x0001740001307983 */ /* 0x000f280000300800 */
[----:B------:R-:W4:Y:S01]  /*6800*/  LDL.LU R85, [R1+0x178] ;  /* 0x0001780001557983 */ /* 0x000f220000300800 */
[----:B-1----:R-:W-:-:S03]  /*6810*/  SHF.L.U64.HI R7, R8, 0x2, R11 ;  /* 0x0000000208077819 */ /* 0x002fc6000001020b */
[----:B------:R-:W4:Y:S04]  /*6820*/  LDL.LU R83, [R1+0x17c] ;  /* 0x00017c0001537983 */ /* 0x000f280000300800 */
[----:B------:R-:W4:Y:S04]  /*6830*/  LDL.LU R44, [R1+0x180] ;  /* 0x00018000012c7983 */ /* 0x000f280000300800 */
[----:B------:R-:W4:Y:S04]  /*6840*/  LDL.LU R84, [R1+0x184] ;  /* 0x0001840001547983 */ /* 0x000f280000300800 */
[----:B------:R-:W4:Y:S01]  /*6850*/  LDL.LU R43, [R1+0x188] ;  /* 0x00018800012b7983 */ /* 0x000f220000300800 */
[----:B---3--:R-:W-:Y:S01]  /*6860*/  SHF.R.S32.HI R11, RZ, 0x1f, R49 ;  /* 0x0000001fff0b7819 */ /* 0x008fe20000011431 */
[----:B------:R-:W-:-:S03]  /*6870*/  IMAD.SHL.U32 R56, R49, 0x4, RZ ;  /* 0x0000000431387824 */ /* 0x000fc600078e00ff */
[----:B------:R-:W-:Y:S02]  /*6880*/  SHF.L.U64.HI R11, R49, 0x2, R11 ;  /* 0x00000002310b7819 */ /* 0x000fe4000001020b */
[----:B------:R-:W3:Y:S01]  /*6890*/  LDL.LU R49, [R1+0x18c] ;  /* 0x00018c0001317983 */ /* 0x000ee20000300800 */
[----:B--2---:R-:W-:Y:S01]  /*68a0*/  SHF.R.S32.HI R25, RZ, 0x1f, R50 ;  /* 0x0000001fff197819 */ /* 0x004fe20000011432 */
[----:B------:R-:W-:-:S03]  /*68b0*/  IMAD.SHL.U32 R58, R50, 0x4, RZ ;  /* 0x00000004323a7824 */ /* 0x000fc600078e00ff */
[----:B------:R-:W-:Y:S02]  /*68c0*/  SHF.L.U64.HI R25, R50, 0x2, R25 ;  /* 0x0000000232197819 */ /* 0x000fe40000010219 */
[----:B------:R-:W2:Y:S01]  /*68d0*/  LDL.LU R50, [R1+0x190] ;  /* 0x0001900001327983 */ /* 0x000ea20000300800 */
[----:B----4-:R-:W-:Y:S01]  /*68e0*/  SHF.R.S32.HI R26, RZ, 0x1f, R87 ;  /* 0x0000001fff1a7819 */ /* 0x010fe20000011457 */
[C---:B------:R-:W-:Y:S01]  /*68f0*/  IMAD.SHL.U32 R59, R87.reuse, 0x4, RZ ;  /* 0x00000004573b7824 */ /* 0x040fe200078e00ff */
[----:B------:R-:W-:Y:S01]  /*6900*/  SHF.R.S32.HI R27, RZ, 0x1f, R48 ;  /* 0x0000001fff1b7819 */ /* 0x000fe20000011430 */
[C---:B------:R-:W-:Y:S01]  /*6910*/  IMAD.SHL.U32 R60, R48.reuse, 0x4, RZ ;  /* 0x00000004303c7824 */ /* 0x040fe200078e00ff */
[----:B------:R-:W-:Y:S02]  /*6920*/  SHF.L.U64.HI R26, R87, 0x2, R26 ;  /* 0x00000002571a7819 */ /* 0x000fe4000001021a */
[----:B------:R-:W-:Y:S01]  /*6930*/  SHF.R.S32.HI R28, RZ, 0x1f, R85 ;  /* 0x0000001fff1c7819 */ /* 0x000fe20000011455 */
[----:B------:R-:W4:Y:S01]  /*6940*/  LDL.LU R87, [R1+0x194] ;  /* 0x0001940001577983 */ /* 0x000f220000300800 */
[----:B------:R-:W-:Y:S01]  /*6950*/  SHF.L.U64.HI R27, R48, 0x2, R27 ;  /* 0x00000002301b7819 */ /* 0x000fe2000001021b */
[C---:B------:R-:W-:Y:S01]  /*6960*/  IMAD.SHL.U32 R61, R85.reuse, 0x4, RZ ;  /* 0x00000004553d7824 */ /* 0x040fe200078e00ff */
[----:B------:R-:W-:Y:S01]  /*6970*/  SHF.L.U64.HI R28, R85, 0x2, R28 ;  /* 0x00000002551c7819 */ /* 0x000fe2000001021c */
[----:B------:R-:W4:Y:S04]  /*6980*/  LDL.LU R48, [R1+0x198] ;  /* 0x0001980001307983 */ /* 0x000f280000300800 */
[----:B------:R-:W4:Y:S01]  /*6990*/  LDL.LU R85, [R1+0x19c] ;  /* 0x00019c0001557983 */ /* 0x000f220000300800 */
[----:B------:R-:W-:-:S02]  /*69a0*/  SHF.R.S32.HI R24, RZ, 0x1f, R82 ;  /* 0x0000001fff187819 */ /* 0x000fc40000011452 */
[----:B------:R-:W-:Y:S02]  /*69b0*/  SHF.R.S32.HI R31, RZ, 0x1f, R44 ;  /* 0x0000001fff1f7819 */ /* 0x000fe4000001142c */
[----:B------:R-:W-:Y:S01]  /*69c0*/  SHF.R.S32.HI R30, RZ, 0x1f, R83 ;  /* 0x0000001fff1e7819 */ /* 0x000fe20000011453 */
[----:B------:R-:W-:Y:S01]  /*69d0*/  IMAD.SHL.U32 R63, R44, 0x4, RZ ;  /* 0x000000042c3f7824 */ /* 0x000fe200078e00ff */
[----:B------:R-:W-:Y:S01]  /*69e0*/  SHF.R.S32.HI R33, RZ, 0x1f, R43 ;  /* 0x0000001fff217819 */ /* 0x000fe2000001142b */
[----:B------:R-:W4:Y:S01]  /*69f0*/  LDL.LU R81, [R1+0x1a0] ;  /* 0x0001a00001517983 */ /* 0x000f220000300800 */
[C---:B------:R-:W-:Y:S01]  /*6a00*/  SHF.L.U64.HI R24, R82.reuse, 0x2, R24 ;  /* 0x0000000252187819 */ /* 0x040fe20000010218 */
[----:B------:R-:W-:Y:S01]  /*6a10*/  IMAD.SHL.U32 R62, R83, 0x4, RZ ;  /* 0x00000004533e7824 */ /* 0x000fe200078e00ff */
[----:B------:R-:W-:Y:S01]  /*6a20*/  SHF.L.U32 R57, R82, 0x2, RZ ;  /* 0x0000000252397819 */ /* 0x000fe200000006ff */
[----:B------:R-:W-:Y:S01]  /*6a30*/  IMAD.MOV.U32 R82, RZ, RZ, R45 ;  /* 0x000000ffff527224 */ /* 0x000fe200078e002d */
[----:B------:R-:W-:Y:S01]  /*6a40*/  SHF.L.U64.HI R31, R44, 0x2, R31 ;  /* 0x000000022c1f7819 */ /* 0x000fe2000001021f */
[----:B------:R-:W-:Y:S01]  /*6a50*/  IMAD.SHL.U32 R65, R43, 0x4, RZ ;  /* 0x000000042b417824 */ /* 0x000fe200078e00ff */
[----:B------:R-:W-:Y:S01]  /*6a60*/  SHF.L.U64.HI R30, R83, 0x2, R30 ;  /* 0x00000002531e7819 */ /* 0x000fe2000001021e */
[----:B------:R-:W4:Y:S01]  /*6a70*/  LDL.LU R44, [R1+0x1a4] ;  /* 0x0001a400012c7983 */ /* 0x000f220000300800 */
[----:B------:R-:W-:Y:S01]  /*6a80*/  SHF.R.S32.HI R32, RZ, 0x1f, R84 ;  /* 0x0000001fff207819 */ /* 0x000fe20000011454 */
[----:B------:R-:W-:Y:S01]  /*6a90*/  IMAD.MOV.U32 R83, RZ, RZ, R46 ;  /* 0x000000ffff537224 */ /* 0x000fe200078e002e */
[----:B------:R-:W-:Y:S01]  /*6aa0*/  SHF.L.U64.HI R33, R43, 0x2, R33 ;  /* 0x000000022b217819 */ /* 0x000fe20000010221 */
[----:B------:R-:W4:Y:S01]  /*6ab0*/  LDL.LU R45, [R1+0x1a8] ;  /* 0x0001a800012d7983 */ /* 0x000f220000300800 */
[----:B------:R-:W-:-:S03]  /*6ac0*/  IMAD.MOV.U32 R43, RZ, RZ, R47 ;  /* 0x000000ffff2b7224 */ /* 0x000fc600078e002f */
[----:B------:R-:W4:Y:S01]  /*6ad0*/  LDL.LU R46, [R1+0x1ac] ;  /* 0x0001ac00012e7983 */ /* 0x000f220000300800 */
[C---:B------:R-:W-:Y:S01]  /*6ae0*/  SHF.L.U64.HI R32, R84.reuse, 0x2, R32 ;  /* 0x0000000254207819 */ /* 0x040fe20000010220 */
[----:B------:R-:W-:Y:S02]  /*6af0*/  IMAD.SHL.U32 R64, R84, 0x4, RZ ;  /* 0x0000000454407824 */ /* 0x000fe400078e00ff */
        /* <DEDUP_REMOVED lines=8> */
[----:B------:R-:W2:Y:S04]  /*6b80*/  LDL.LU R50, [R1+0x1b8] ;  /* 0x0001b80001327983 */ /* 0x000ea80000300800 */
[----:B------:R-:W2:Y:S01]  /*6b90*/  LDL.LU R84, [R1+0x1bc] ;  /* 0x0001bc0001547983 */ /* 0x000ea20000300800 */
[----:B----4-:R-:W-:Y:S02]  /*6ba0*/  SHF.R.S32.HI R36, RZ, 0x1f, R87 ;  /* 0x0000001fff247819 */ /* 0x010fe40000011457 */
[----:B------:R-:W-:Y:S01]  /*6bb0*/  SHF.R.S32.HI R37, RZ, 0x1f, R48 ;  /* 0x0000001fff257819 */ /* 0x000fe20000011430 */
[----:B------:R-:W-:Y:S01]  /*6bc0*/  IMAD.SHL.U32 R69, R48, 0x4, RZ ;  /* 0x0000000430457824 */ /* 0x000fe200078e00ff */
[----:B------:R-:W-:-:S02]  /*6bd0*/  SHF.L.U64.HI R36, R87, 0x2, R36 ;  /* 0x0000000257247819 */ /* 0x000fc40000010224 */
[----:B------:R-:W-:Y:S02]  /*6be0*/  SHF.R.S32.HI R38, RZ, 0x1f, R85 ;  /* 0x0000001fff267819 */ /* 0x000fe40000011455 */
[----:B------:R-:W-:Y:S02]  /*6bf0*/  SHF.L.U32 R68, R87, 0x2, RZ ;  /* 0x0000000257447819 */ /* 0x000fe400000006ff */
[----:B------:R-:W-:Y:S01]  /*6c00*/  SHF.L.U64.HI R37, R48, 0x2, R37 ;  /* 0x0000000230257819 */ /* 0x000fe20000010225 */
[----:B------:R-:W4:Y:S01]  /*6c10*/  LDL.LU R87, [R1+0x1c0] ;  /* 0x0001c00001577983 */ /* 0x000f220000300800 */
[C---:B------:R-:W-:Y:S01]  /*6c20*/  SHF.L.U64.HI R38, R85.reuse, 0x2, R38 ;  /* 0x0000000255267819 */ /* 0x040fe20000010226 */
[----:B------:R-:W-:Y:S02]  /*6c30*/  IMAD.SHL.U32 R70, R85, 0x4, RZ ;  /* 0x0000000455467824 */ /* 0x000fe400078e00ff */
[----:B------:R-:W4:Y:S04]  /*6c40*/  LDL.LU R48, [R1+0x1c4] ;  /* 0x0001c40001307983 */ /* 0x000f280000300800 */
[----:B------:R-:W3:Y:S04]  /*6c50*/  LDL.LU R119, [R1+0x154] ;  /* 0x0001540001777983 */ /* 0x000ee80000300800 */
[----:B------:R-:W2:Y:S01]  /*6c60*/  LDL R85, [R1+0xdc] ;  /* 0x0000dc0001557983 */ /* 0x000ea20000100800 */
[----:B------:R-:W-:Y:S01]  /*6c70*/  IMAD.MOV.U32 R79, RZ, RZ, R82 ;  /* 0x000000ffff4f7224 */ /* 0x000fe200078e0052 */
[----:B------:R-:W-:Y:S01]  /*6c80*/  SHF.R.S32.HI R40, RZ, 0x1f, R81 ;  /* 0x0000001fff287819 */ /* 0x000fe20000011451 */
[----:B------:R-:W-:-:S03]  /*6c90*/  IMAD.SHL.U32 R71, R81, 0x4, RZ ;  /* 0x0000000451477824 */ /* 0x000fc600078e00ff */
[----:B------:R-:W-:Y:S01]  /*6ca0*/  SHF.L.U64.HI R40, R81, 0x2, R40 ;  /* 0x0000000251287819 */ /* 0x000fe20000010228 */
[----:B------:R-:W-:Y:S01]  /*6cb0*/  IMAD.MOV.U32 R81, RZ, RZ, R43 ;  /* 0x000000ffff517224 */ /* 0x000fe200078e002b */
[----:B------:R-:W-:-:S04]  /*6cc0*/  SHF.R.S32.HI R39, RZ, 0x1f, R52 ;  /* 0x0000001fff277819 */ /* 0x000fc80000011434 */
[C---:B------:R-:W-:Y:S01]  /*6cd0*/  SHF.L.U64.HI R39, R52.reuse, 0x2, R39 ;  /* 0x0000000234277819 */ /* 0x040fe20000010227 */
[----:B------:R-:W-:-:S05]  /*6ce0*/  IMAD.SHL.U32 R52, R52, 0x4, RZ ;  /* 0x0000000434347824 */ /* 0x000fca00078e00ff */
[----:B------:R-:W-:Y:S02]  /*6cf0*/  IADD3 R91, P4, R52, R79, RZ ;  /* 0x0000004f345b7210 */ /* 0x000fe40007f9e0ff */
[----:B------:R-:W-:-:S03]  /*6d00*/  SHF.R.S32.HI R29, RZ, 0x1f, R53 ;  /* 0x0000001fff1d7819 */ /* 0x000fc60000011435 */
[----:B------:R-:W-:Y:S01]  /*6d10*/  IMAD.X R95, R39, 0x1, R77, P4 ;  /* 0x00000001275f7824 */ /* 0x000fe200020e064d */
[----:B------:R-:W-:Y:S02]  /*6d20*/  IADD3 R97, P4, R83, R52, RZ ;  /* 0x0000003453617210 */ /* 0x000fe40007f9e0ff */
[C---:B------:R-:W-:Y:S01]  /*6d30*/  SHF.L.U64.HI R29, R53.reuse, 0x2, R29 ;  /* 0x00000002351d7819 */ /* 0x040fe2000001021d */
[----:B------:R-:W-:Y:S01]  /*6d40*/  IMAD.SHL.U32 R53, R53, 0x4, RZ ;  /* 0x0000000435357824 */ /* 0x000fe200078e00ff */
[----:B------:R-:W-:-:S04]  /*6d50*/  SHF.R.S32.HI R10, RZ, 0x1f, R54 ;  /* 0x0000001fff0a7819 */ /* 0x000fc80000011436 */
[C---:B------:R-:W-:Y:S01]  /*6d60*/  SHF.L.U64.HI R10, R54.reuse, 0x2, R10 ;  /* 0x00000002360a7819 */ /* 0x040fe2000001020a */
[----:B------:R-:W-:Y:S01]  /*6d70*/  IMAD.SHL.U32 R54, R54, 0x4, RZ ;  /* 0x0000000436367824 */ /* 0x000fe200078e00ff */
[----:B------:R-:W-:-:S04]  /*6d80*/  SHF.R.S32.HI R4, RZ, 0x1f, R55 ;  /* 0x0000001fff047819 */ /* 0x000fc80000011437 */
[C---:B------:R-:W-:Y:S01]  /*6d90*/  SHF.L.U64.HI R4, R55.reuse, 0x2, R4 ;  /* 0x0000000237047819 */ /* 0x040fe20000010204 */
[----:B------:R-:W-:Y:S01]  /*6da0*/  IMAD.SHL.U32 R55, R55, 0x4, RZ ;  /* 0x0000000437377824 */ /* 0x000fe200078e00ff */
[C---:B---3--:R-:W-:Y:S02]  /*6db0*/  IADD3 R89, P3, R119.reuse, R79, RZ ;  /* 0x0000004f77597210 */ /* 0x048fe40007f7e0ff */
[----:B--2---:R-:W-:-:S03]  /*6dc0*/  IADD3 R88, P2, R119, R85, RZ ;  /* 0x0000005577587210 */ /* 0x004fc60007f5e0ff */
[----:B------:R-:W-:Y:S01]  /*6dd0*/  STL [R1+0x11c], R89 ;  /* 0x00011c5901007387 */ /* 0x000fe20000100800 */
[----:B------:R-:W-:-:S03]  /*6de0*/  IADD3 R18, P1, R119, R83, RZ ;  /* 0x0000005377127210 */ /* 0x000fc60007f3e0ff */
[----:B------:R1:W-:Y:S04]  /*6df0*/  STL [R1+0x114], R88 ;  /* 0x0001145801007387 */ /* 0x0003e80000100800 */
[----:B------:R-:W-:Y:S01]  /*6e00*/  STL [R1+0x10c], R18 ;  /* 0x00010c1201007387 */ /* 0x000fe20000100800 */
[----:B-1----:R-:W-:-:S05]  /*6e10*/  IADD3 R88, P0, R119, R81, RZ ;  /* 0x0000005177587210 */ /* 0x002fca0007f1e0ff */
[----:B------:R-:W-:Y:S04]  /*6e20*/  STL [R1+0x104], R88 ;  /* 0x0001045801007387 */ /* 0x000fe80000100800 */
[----:B------:R-:W-:Y:S04]  /*6e30*/  STL [R1], RZ ;  /* 0x000000ff01007387 */ /* 0x000fe80000100800 */
[----:B------:R-:W-:Y:S04]  /*6e40*/  STL [R1+0x4], RZ ;  /* 0x000004ff01007387 */ /* 0x000fe80000100800 */
        /* <DEDUP_REMOVED lines=22> */
[----:B------:R-:W-:Y:S01]  /*6fb0*/  STL [R1+0x60], RZ ;  /* 0x000060ff01007387 */ /* 0x000fe20000100800 */
[----:B------:R-:W-:-:S03]  /*6fc0*/  IADD3 R96, P5, R85, R52, RZ ;  /* 0x0000003455607210 */ /* 0x000fc60007fbe0ff */
[----:B------:R-:W-:Y:S04]  /*6fd0*/  STL [R1+0x64], RZ ;  /* 0x000064ff01007387 */ /* 0x000fe80000100800 */
[----:B------:R-:W-:Y:S04]  /*6fe0*/  STL [R1+0x68], RZ ;  /* 0x000068ff01007387 */ /* 0x000fe80000100800 */
[----:B------:R-:W-:Y:S04]  /*6ff0*/  STL [R1+0x6c], RZ ;  /* 0x00006cff01007387 */ /* 0x000fe80000100800 */
[----:B------:R-:W-:Y:S04]  /*7000*/  STL [R1+0x70], RZ ;  /* 0x000070ff01007387 */ /* 0x000fe80000100800 */
[----:B------:R-:W-:Y:S04]  /*7010*/  STL [R1+0x74], RZ ;  /* 0x000074ff01007387 */ /* 0x000fe80000100800 */
[----:B------:R-:W-:Y:S04]  /*7020*/  STL [R1+0x78], RZ ;  /* 0x000078ff01007387 */ /* 0x000fe80000100800 */
[----:B------:R-:W-:Y:S04]  /*7030*/  STL [R1+0x7c], RZ ;  /* 0x00007cff01007387 */ /* 0x000fe80000100800 */
[----:B------:R-:W-:Y:S04]  /*7040*/  STL [R1+0x4e0], R91 ;  /* 0x0004e05b01007387 */ /* 0x000fe80000100800 */
[----:B------:R1:W-:Y:S04]  /*7050*/  STL [R1+0x4d8], R96 ;  /* 0x0004d86001007387 */ /* 0x0003e80000100800 */
[----:B------:R2:W-:Y:S01]  /*7060*/  STL [R1+0x4dc], R95 ;  /* 0x0004dc5f01007387 */ /* 0x0005e20000100800 */
[----:B-1----:R-:W-:-:S03]  /*7070*/  IMAD.X R96, R94, 0x1, R39, P5 ;  /* 0x000000015e607824 */ /* 0x002fc600028e0627 */
[----:B------:R1:W-:Y:S01]  /*7080*/  STL [R1+0x4d0], R97 ;  /* 0x0004d06101007387 */ /* 0x0003e20000100800 */
[----:B--2---:R-:W-:Y:S01]  /*7090*/  IADD3 R95, P5, R81, R52, RZ ;  /* 0x00000034515f7210 */ /* 0x004fe20007fbe0ff */
[----:B------:R-:W-:Y:S02]  /*70a0*/  IMAD.MOV.U32 R52, RZ, RZ, R92 ;  /* 0x000000ffff347224 */ /* 0x000fe400078e005c */
[----:B------:R2:W-:Y:S04]  /*70b0*/  STL [R1+0x4d4], R96 ;  /* 0x0004d46001007387 */ /* 0x0005e80000100800 */
[----:B------:R3:W-:Y:S01]  /*70c0*/  STL [R1+0x4c8], R95 ;  /* 0x0004c85f01007387 */ /* 0x0007e20000100800 */
[----:B-1----:R-:W-:Y:S01]  /*70d0*/  IMAD.X R97, R93, 0x1, R39, P4 ;  /* 0x000000015d617824 */ /* 0x002fe200020e0627 */
[----:B--2---:R-:W-:-:S04]  /*70e0*/  IADD3 R96, P4, R53, R79, RZ ;  /* 0x0000004f35607210 */ /* 0x004fc80007f9e0ff */
[----:B------:R-:W-:Y:S01]  /*70f0*/  STL [R1+0x4cc], R97 ;  /* 0x0004cc6101007387 */ /* 0x000fe20000100800 */
[----:B---3--:R-:W-:-:S03]  /*7100*/  IMAD.X R95, R52, 0x1, R39, P5 ;  /* 0x00000001345f7824 */ /* 0x008fc600028e0627 */
[----:B------:R1:W-:Y:S04]  /*7110*/  STL [R1+0x4c0], R96 ;  /* 0x0004c06001007387 */ /* 0x0003e80000100800 */
[----:B------:R2:W-:Y:S01]  /*7120*/  STL [R1+0x4c4], R95 ;  /* 0x0004c45f01007387 */ /* 0x0005e20000100800 */
[----:B-1----:R-:W-:Y:S01]  /*7130*/  IADD3 R96, P5, R53, R85, RZ ;  /* 0x0000005535607210 */ /* 0x002fe20007fbe0ff */
[----:B--2---:R-:W-:-:S04]  /*7140*/  IMAD.X R95, R29, 0x1, R77, P4 ;  /* 0x000000011d5f7824 */ /* 0x004fc800020e064d */
[----:B------:R1:W-:Y:S01]  /*7150*/  STL [R1+0x4b8], R96 ;  /* 0x0004b86001007387 */ /* 0x0003e20000100800 */
[----:B------:R-:W-:Y:S01]  /*7160*/  IADD3 R97, P4, R53, R83, RZ ;  /* 0x0000005335617210 */ /* 0x000fe20007f9e0ff */
[----:B------:R-:W-:Y:S02]  /*7170*/  IMAD.MOV.U32 R39, RZ, RZ, R93 ;  /* 0x000000ffff277224 */ /* 0x000fe400078e005d */
[----:B------:R2:W-:Y:S01]  /*7180*/  STL [R1+0x4bc], R95 ;  /* 0x0004bc5f01007387 */ /* 0x0005e20000100800 */
[----:B-1----:R-:W-:-:S03]  /*7190*/  IMAD.X R96, R29, 0x1, R94, P5 ;  /* 0x000000011d607824 */ /* 0x002fc600028e065e */
[----:B------:R1:W-:Y:S01]  /*71a0*/  STL [R1+0x4ac], R97 ;  /* 0x0004ac6101007387 */ /* 0x0003e20000100800 */
[----:B--2---:R-:W-:-:S03]  /*71b0*/  IADD3 R95, P5, R53, R81, RZ ;  /* 0x00000051355f7210 */ /* 0x004fc60007fbe0ff */
[----:B------:R2:W-:Y:S04]  /*71c0*/  STL [R1+0x4b4], R96 ;  /* 0x0004b46001007387 */ /* 0x0005e80000100800 */
[----:B------:R3:W-:Y:S01]  /*71d0*/  STL [R1+0x4a4], R95 ;  /* 0x0004a45f01007387 */ /* 0x0007e20000100800 */
[----:B-1----:R-:W-:Y:S01]  /*71e0*/  IMAD.X R97, R29, 0x1, R39, P4 ;  /* 0x000000011d617824 */ /* 0x002fe200020e0627 */
[----:B--2---:R-:W-:-:S04]  /*71f0*/  IADD3 R96, P4, R54, R79, RZ ;  /* 0x0000004f36607210 */ /* 0x004fc80007f9e0ff */
[----:B------:R-:W-:Y:S01]  /*7200*/  STL [R1+0x4a8], R97 ;  /* 0x0004a86101007387 */ /* 0x000fe20000100800 */
[----:B---3--:R-:W-:Y:S01]  /*7210*/  IMAD.X R95, R29, 0x1, R52, P5 ;  /* 0x000000011d5f7824 */ /* 0x008fe200028e0634 */
[----:B------:R-:W-:Y:S02]  /*7220*/  MOV R29, R77 ;  /* 0x0000004d001d7202 */ /* 0x000fe40000000f00 */
[----:B------:R1:W-:Y:S01]  /*7230*/  STL [R1+0x49c], R96 ;  /* 0x00049c6001007387 */ /* 0x0003e20000100800 */
[----:B------:R-:W-:Y:S02]  /*7240*/  IMAD.MOV.U32 R53, RZ, RZ, R94 ;  /* 0x000000ffff357224 */ /* 0x000fe400078e005e */
[----:B------:R-:W-:Y:S01]  /*7250*/  IMAD.X R77, R10, 0x1, R29, P4 ;  /* 0x000000010a4d7824 */ /* 0x000fe200020e061d */
[----:B------:R-:W-:Y:S01]  /*7260*/  STL [R1+0x4a0], R95 ;  /* 0x0004a05f01007387 */ /* 0x000fe20000100800 */
[C---:B-1----:R-:W-:Y:S02]  /*7270*/  IADD3 R96, P5, R54.reuse, R85, RZ ;  /* 0x0000005536607210 */ /* 0x042fe40007fbe0ff */
[----:B------:R-:W-:-:S03]  /*7280*/  IADD3 R97, P4, R54, R83, RZ ;  /* 0x0000005336617210 */ /* 0x000fc60007f9e0ff */
[----:B------:R1:W-:Y:S04]  /*7290*/  STL [R1+0x494], R96 ;  /* 0x0004946001007387 */ /* 0x0003e80000100800 */
[----:B------:R2:W-:Y:S01]  /*72a0*/  STL [R1+0x498], R77 ;  /* 0x0004984d01007387 */ /* 0x0005e20000100800 */
[----:B-1----:R-:W-:Y:S01]  /*72b0*/  IMAD.X R96, R10, 0x1, R53, P5 ;  /* 0x000000010a607824 */ /* 0x002fe200028e0635 */
[----:B--2---:R-:W-:Y:S01]  /*72c0*/  IADD3 R77, P5, R54, R81, RZ ;  /* 0x00000051364d7210 */ /* 0x004fe20007fbe0ff */
[----:B------:R-:W-:Y:S01]  /*72d0*/  IMAD.MOV.U32 R54, RZ, RZ, R79 ;  /* 0x000000ffff367224 */ /* 0x000fe200078e004f */
[----:B------:R1:W-:Y:S04]  /*72e0*/  STL [R1+0x48c], R97 ;  /* 0x00048c6101007387 */ /* 0x0003e80000100800 */
[----:B------:R-:W-:Y:S04]  /*72f0*/  STL [R1+0x490], R96 ;  /* 0x0004906001007387 */ /* 0x000fe80000100800 */
[----:B------:R2:W-:Y:S01]  /*7300*/  STL [R1+0x484], R77 ;  /* 0x0004844d01007387 */ /* 0x0005e20000100800 */
[----:B-1----:R-:W-:Y:S01]  /*7310*/  IMAD.X R97, R10, 0x1, R39, P4 ;  /* 0x000000010a617824 */ /* 0x002fe200020e0627 */
[----:B------:R-:W-:-:S04]  /*7320*/  IADD3 R79, P4, R55, R54, RZ ;  /* 0x00000036374f7210 */ /* 0x000fc80007f9e0ff */
[----:B------:R-:W-:Y:S01]  /*7330*/  STL [R1+0x488], R97 ;  /* 0x0004886101007387 */ /* 0x000fe20000100800 */
[----:B--2---:R-:W-:-:S03]  /*7340*/  IMAD.X R77, R10, 0x1, R52, P5 ;  /* 0x000000010a4d7824 */ /* 0x004fc600028e0634 */
[----:B------:R1:W-:Y:S01]  /*7350*/  STL [R1+0x47c], R79 ;  /* 0x00047c4f01007387 */ /* 0x0003e20000100800 */
[----:B------:R-:W-:-:S03]  /*7360*/  IMAD.MOV.U32 R10, RZ, RZ, R81 ;  /* 0x000000ffff0a7224 */ /* 0x000fc600078e0051 */
[----:B------:R2:W-:Y:S01]  /*7370*/  STL [R1+0x480], R77 ;  /* 0x0004804d01007387 */ /* 0x0005e20000100800 */
[----:B-1----:R-:W-:Y:S01]  /*7380*/  IADD3 R79, P5, R55, R85, RZ ;  /* 0x00000055374f7210 */ /* 0x002fe20007fbe0ff */
[----:B--2---:R-:W-:-:S04]  /*7390*/  IMAD.X R77, R4, 0x1, R29, P4 ;  /* 0x00000001044d7824 */ /* 0x004fc800020e061d */
[----:B------:R1:W-:Y:S01]  /*73a0*/  STL [R1+0x474], R79 ;  /* 0x0004744f01007387 */ /* 0x0003e20000100800 */
[----:B------:R-:W-:-:S03]  /*73b0*/  IADD3 R81, P4, R55, R83, RZ ;  /* 0x0000005337517210 */ /* 0x000fc60007f9e0ff */
[----:B------:R2:W-:Y:S01]  /*73c0*/  STL [R1+0x478], R77 ;  /* 0x0004784d01007387 */ /* 0x0005e20000100800 */
[----:B-1----:R-:W-:-:S03]  /*73d0*/  IMAD.X R79, R4, 0x1, R53, P5 ;  /* 0x00000001044f7824 */ /* 0x002fc600028e0635 */
[----:B------:R-:W-:Y:S01]  /*73e0*/  STL [R1+0x46c], R81 ;  /* 0x00046c5101007387 */ /* 0x000fe20000100800 */
[----:B--2---:R-:W-:-:S03]  /*73f0*/  IADD3 R77, P5, R55, R10, RZ ;  /* 0x0000000a374d7210 */ /* 0x004fc60007fbe0ff */
[----:B------:R-:W-:Y:S04]  /*7400*/  STL [R1+0x470], R79 ;  /* 0x0004704f01007387 */ /* 0x000fe80000100800 */
[----:B------:R1:W-:Y:S01]  /*7410*/  STL [R1+0x464], R77 ;  /* 0x0004644d01007387 */ /* 0x0003e20000100800 */
[----:B------:R-:W-:Y:S02]  /*7420*/  IMAD.MOV.U32 R55, RZ, RZ, R83 ;  /* 0x000000ffff377224 */ /* 0x000fe400078e0053 */
[----:B-1----:R-:W-:Y:S01]  /*7430*/  IMAD.X R77, R4, 0x1, R39, P4 ;  /* 0x00000001044d7824 */ /* 0x002fe200020e0627 */
[----:B------:R-:W-:Y:S01]  /*7440*/  IADD3 R79, P4, R56, R54, RZ ;  /* 0x00000036384f7210 */ /* 0x000fe20007f9e0ff */
[----:B------:R-:W-:-:S03]  /*7450*/  IMAD.X R4, R4, 0x1, R52, P5 ;  /* 0x0000000104047824 */ /* 0x000fc600028e0634 */
[----:B------:R1:W-:Y:S04]  /*7460*/  STL [R1+0x468], R77 ;  /* 0x0004684d01007387 */ /* 0x0003e80000100800 */
[----:B------:R-:W-:Y:S04]  /*7470*/  STL [R1+0x45c], R79 ;  /* 0x00045c4f01007387 */ /* 0x000fe80000100800 */
[----:B------:R2:W-:Y:S01]  /*7480*/  STL [R1+0x460], R4 ;  /* 0x0004600401007387 */ /* 0x0005e20000100800 */
[----:B-1----:R-:W-:-:S05]  /*7490*/  IADD3 R77, P5, R56, R85, RZ ;  /* 0x00000055384d7210 */ /* 0x002fca0007fbe0ff */
[----:B------:R1:W-:Y:S01]  /*74a0*/  STL [R1+0x454], R77 ;  /* 0x0004544d01007387 */ /* 0x0003e20000100800 */
[----:B--2---:R-:W-:Y:S01]  /*74b0*/  IMAD.X R4, R11, 0x1, R29, P4 ;  /* 0x000000010b047824 */ /* 0x004fe200020e061d */
[----:B------:R-:W-:-:S04]  /*74c0*/  IADD3 R79, P4, R56, R55, RZ ;  /* 0x00000037384f7210 */ /* 0x000fc80007f9e0ff */
[----:B------:R2:W-:Y:S01]  /*74d0*/  STL [R1+0x458], R4 ;  /* 0x0004580401007387 */ /* 0x0005e20000100800 */
[----:B-1----:R-:W-:-:S03]  /*74e0*/  IMAD.X R77, R11, 0x1, R53, P5 ;  /* 0x000000010b4d7824 */ /* 0x002fc600028e0635 */
[----:B------:R-:W-:Y:S01]  /*74f0*/  STL [R1+0x44c], R79 ;  /* 0x00044c4f01007387 */ /* 0x000fe20000100800 */
[----:B--2---:R-:W-:-:S03]  /*7500*/  IADD3 R4, P5, R56, R10, RZ ;  /* 0x0000000a38047210 */ /* 0x004fc60007fbe0ff */
[----:B------:R1:W-:Y:S04]  /*7510*/  STL [R1+0x450], R77 ;  /* 0x0004504d01007387 */ /* 0x0003e80000100800 */
[----:B------:R2:W-:Y:S01]  /*7520*/  STL [R1+0x444], R4 ;  /* 0x0004440401007387 */ /* 0x0005e20000100800 */
[----:B-1----:R-:W-:Y:S02]  /*7530*/  IADD3.X R77, R11, R39, RZ, P4, !PT ;  /* 0x000000270b4d7210 */ /* 0x002fe400027fe4ff */
[----:B------:R-:W-:Y:S01]  /*7540*/  IADD3 R56, P4, R57, R54, RZ ;  /* 0x0000003639387210 */ /* 0x000fe20007f9e0ff */
[----:B--2---:R-:W-:Y:S02]  /*7550*/  IMAD.X R4, R11, 0x1, R52, P5 ;  /* 0x000000010b047824 */ /* 0x004fe400028e0634 */
[----:B------:R-:W-:Y:S01]  /*7560*/  STL [R1+0x448], R77 ;  /* 0x0004484d01007387 */ /* 0x000fe20000100800 */
[----:B------:R-:W-:-:S03]  /*7570*/  IADD3 R11, P5, R57, R85, RZ ;  /* 0x00000055390b7210 */ /* 0x000fc60007fbe0ff */
[----:B------:R-:W-:Y:S04]  /*7580*/  STL [R1+0x43c], R56 ;  /* 0x00043c3801007387 */ /* 0x000fe80000100800 */
[----:B------:R1:W-:Y:S04]  /*7590*/  STL [R1+0x440], R4 ;  /* 0x0004400401007387 */ /* 0x0003e80000100800 */
[----:B------:R2:W-:Y:S01]  /*75a0*/  STL [R1+0x434], R11 ;  /* 0x0004340b01007387 */ /* 0x0005e20000100800 */
[C---:B-1----:R-:W-:Y:S01]  /*75b0*/  IMAD.X R4, R24.reuse, 0x1, R29, P4 ;  /* 0x0000000118047824 */ /* 0x042fe200020e061d */
[----:B------:R-:W-:Y:S01]  /*75c0*/  IADD3 R56, P4, R57, R55, RZ ;  /* 0x0000003739387210 */ /* 0x000fe20007f9e0ff */
[----:B--2---:R-:W-:-:S03]  /*75d0*/  IMAD.X R11, R24, 0x1, R53, P5 ;  /* 0x00000001180b7824 */ /* 0x004fc600028e0635 */
[----:B------:R1:W-:Y:S04]  /*75e0*/  STL [R1+0x438], R4 ;  /* 0x0004380401007387 */ /* 0x0003e80000100800 */
[----:B------:R-:W-:Y:S01]  /*75f0*/  STL [R1+0x42c], R56 ;  /* 0x00042c3801007387 */ /* 0x000fe20000100800 */
[----:B-1----:R-:W-:-:S03]  /*7600*/  IADD3 R4, P5, R57, R10, RZ ;  /* 0x0000000a39047210 */ /* 0x002fc60007fbe0ff */
[----:B------:R1:W-:Y:S04]  /*7610*/  STL [R1+0x430], R11 ;  /* 0x0004300b01007387 */ /* 0x0003e80000100800 */
[----:B------:R2:W-:Y:S01]  /*7620*/  STL [R1+0x424], R4 ;  /* 0x0004240401007387 */ /* 0x0005e20000100800 */
[----:B-1----:R-:W-:Y:S01]  /*7630*/  IMAD.X R11, R24, 0x1, R39, P4 ;  /* 0x00000001180b7824 */ /* 0x002fe200020e0627 */
[----:B------:R-:W-:Y:S01]  /*7640*/  IADD3 R56, P4, R58, R54, RZ ;  /* 0x000000363a387210 */ /* 0x000fe20007f9e0ff */
[----:B--2---:R-:W-:-:S03]  /*7650*/  IMAD.X R4, R24, 0x1, R52, P5 ;  /* 0x0000000118047824 */ /* 0x004fc600028e0634 */
        /* <DEDUP_REMOVED lines=37> */
[----:B--2---:R-:W-:Y:S02]  /*78b0*/  IADD3.X R4, R27, R29, RZ, P4, !PT ;  /* 0x0000001d1b047210 */ /* 0x004fe400027fe4ff */
[----:B------:R-:W-:-:S03]  /*78c0*/  IADD3 R24, P4, R60, R55, RZ ;  /* 0x000000373c187210 */ /* 0x000fc60007f9e0ff */
        /* <DEDUP_REMOVED lines=38> */
[C---:B-1----:R-:W-:Y:S01]  /*7b30*/  IMAD.X R11, R30.reuse, 0x1, R39, P4 ;  /* 0x000000011e0b7824 */ /* 0x042fe200020e0627 */
        /* <DEDUP_REMOVED lines=15> */
[C---:B-1----:R-:W-:Y:S02]  /*7c30*/  IADD3.X R11, R31.reuse, R39, RZ, P4, !PT ;  /* 0x000000271f0b7210 */ /* 0x042fe400027fe4ff */
[C---:B------:R-:W-:Y:S01]  /*7c40*/  IADD3 R24, P4, R64.reuse, R54, RZ ;  /* 0x0000003640187210 */ /* 0x040fe20007f9e0ff */
[----:B--2---:R-:W-:Y:S02]  /*7c50*/  IMAD.X R4, R31, 0x1, R52, P5 ;  /* 0x000000011f047824 */ /* 0x004fe400028e0634 */
        /* <DEDUP_REMOVED lines=115> */
[----:B-1----:R-:W-:Y:S01]  /*8390*/  IADD3 R11, P5, R71, R85, RZ ;  /* 0x00000055470b7210 */ /* 0x002fe20007fbe0ff */
[----:B------:R-:W-:-:S04]  /*83a0*/  IMAD.SHL.U32 R72, R44, 0x4, RZ ;  /* 0x000000042c487824 */ /* 0x000fc800078e00ff */
[----:B------:R1:W-:Y:S01]  /*83b0*/  STL [R1+0x274], R11 ;  /* 0x0002740b01007387 */ /* 0x0003e20000100800 */
[----:B--2---:R-:W-:Y:S01]  /*83c0*/  IMAD.X R4, R40, 0x1, R29, P4 ;  /* 0x0000000128047824 */ /* 0x004fe200020e061d */
[----:B------:R-:W-:-:S04]  /*83d0*/  IADD3 R24, P4, R71, R55, RZ ;  /* 0x0000003747187210 */ /* 0x000fc80007f9e0ff */
[----:B------:R2:W-:Y:S01]  /*83e0*/  STL [R1+0x278], R4 ;  /* 0x0002780401007387 */ /* 0x0005e20000100800 */
[----:B-1----:R-:W-:Y:S01]  /*83f0*/  IMAD.X R11, R40, 0x1, R53, P5 ;  /* 0x00000001280b7824 */ /* 0x002fe200028e0635 */
[----:B------:R-:W-:Y:S02]  /*8400*/  SHF.R.S32.HI R41, RZ, 0x1f, R44 ;  /* 0x0000001fff297819 */ /* 0x000fe4000001142c */
[----:B------:R-:W-:Y:S01]  /*8410*/  STL [R1+0x26c], R24 ;  /* 0x00026c1801007387 */ /* 0x000fe20000100800 */
[----:B--2---:R-:W-:-:S03]  /*8420*/  IADD3 R4, P5, R71, R10, RZ ;  /* 0x0000000a47047210 */ /* 0x004fc60007fbe0ff */
[----:B------:R1:W-:Y:S01]  /*8430*/  STL [R1+0x270], R11 ;  /* 0x0002700b01007387 */ /* 0x0003e20000100800 */
[----:B------:R-:W-:-:S03]  /*8440*/  SHF.L.U64.HI R41, R44, 0x2, R41 ;  /* 0x000000022c297819 */ /* 0x000fc60000010229 */
[----:B------:R2:W-:Y:S01]  /*8450*/  STL [R1+0x264], R4 ;  /* 0x0002640401007387 */ /* 0x0005e20000100800 */
[----:B-1----:R-:W-:Y:S01]  /*8460*/  IMAD.X R11, R40, 0x1, R39, P4 ;  /* 0x00000001280b7824 */ /* 0x002fe200020e0627 */
[----:B------:R-:W-:Y:S01]  /*8470*/  IADD3 R24, P4, R72, R54, RZ ;  /* 0x0000003648187210 */ /* 0x000fe20007f9e0ff */
[----:B--2---:R-:W-:-:S03]  /*8480*/  IMAD.X R4, R40, 0x1, R52, P5 ;  /* 0x0000000128047824 */ /* 0x004fc600028e0634 */
        /* <DEDUP_REMOVED lines=10> */
[----:B------:R-:W-:Y:S02]  /*8530*/  SHF.L.U64.HI R51, R42, 0x2, R51 ;  /* 0x000000022a337819 */ /* 0x000fe40000010233 */
[----:B------:R-:W-:Y:S01]  /*8540*/  STL [R1+0x24c], R24 ;  /* 0x00024c1801007387 */ /* 0x000fe20000100800 */
[----:B------:R-:W-:Y:S02]  /*8550*/  SHF.R.S32.HI R42, RZ, 0x1f, R45 ;  /* 0x0000001fff2a7819 */ /* 0x000fe4000001142d */
[----:B--2---:R-:W-:Y:S01]  /*8560*/  IADD3 R4, P5, R72, R10, RZ ;  /* 0x0000000a48047210 */ /* 0x004fe20007fbe0ff */
        /* <DEDUP_REMOVED lines=15> */
[----:B-1----:R-:W-:-:S03]  /*8660*/  IMAD.X R11, R42, 0x1, R53, P5 ;  /* 0x000000012a0b7824 */ /* 0x002fc600028e0635 */
        /* <DEDUP_REMOVED lines=15> */
[----:B--2---:R-:W-:Y:S02]  /*8760*/  IADD3.X R4, R43, R29, RZ, P4, !PT ;  /* 0x0000001d2b047210 */ /* 0x004fe400027fe4ff */
[----:B------:R-:W-:-:S03]  /*8770*/  IADD3 R24, P4, R74, R55, RZ ;  /* 0x000000374a187210 */ /* 0x000fc60007f9e0ff */
        /* <DEDUP_REMOVED lines=46> */
[C---:B-1----:R-:W-:Y:S01]  /*8a60*/  IMAD.X R11, R45.reuse, 0x1, R39, P4 ;  /* 0x000000012d0b7824 */ /* 0x042fe200020e0627 */
        /* <DEDUP_REMOVED lines=18> */
[----:B-1----:R-:W-:Y:S02]  /*8b90*/  IADD3.X R11, R46, R39, RZ, P4, !PT ;  /* 0x000000272e0b7210 */ /* 0x002fe400027fe4ff */
[----:B------:R-:W-:Y:S01]  /*8ba0*/  IADD3 R24, P4, R80, R54, RZ ;  /* 0x0000003650187210 */ /* 0x000fe20007f9e0ff */
[----:B--2---:R-:W-:Y:S02]  /*8bb0*/  IMAD.X R4, R46, 0x1, R52, P5 ;  /* 0x000000012e047824 */ /* 0x004fe400028e0634 */
[----:B------:R1:W-:Y:S04]  /*8bc0*/  STL [R1+0x1a8], R11 ;  /* 0x0001a80b01007387 */ /* 0x0003e80000100800 */
[----:B------:R-:W-:Y:S04]  /*8bd0*/  STL [R1+0x19c], R24 ;  /* 0x00019c1801007387 */ /* 0x000fe80000100800 */
[----:B------:R2:W-:Y:S01]  /*8be0*/  STL [R1+0x1a0], R4 ;  /* 0x0001a00401007387 */ /* 0x0005e20000100800 */
[----:B-1----:R-:W-:-:S02]  /*8bf0*/  IADD3 R11, P5, R80, R85, RZ ;  /* 0x00000055500b7210 */ /* 0x002fc40007fbe0ff */
[----:B----4-:R-:W-:Y:S02]  /*8c00*/  SHF.R.S32.HI R49, RZ, 0x1f, R87 ;  /* 0x0000001fff317819 */ /* 0x010fe40000011457 */
[----:B------:R-:W-:Y:S01]  /*8c10*/  SHF.R.S32.HI R50, RZ, 0x1f, R48 ;  /* 0x0000001fff327819 */ /* 0x000fe20000011430 */
[----:B------:R1:W-:Y:S01]  /*8c20*/  STL [R1+0x194], R11 ;  /* 0x0001940b01007387 */ /* 0x0003e20000100800 */
[----:B--2---:R-:W-:Y:S01]  /*8c30*/  IMAD.X R4, R47, 0x1, R29, P4 ;  /* 0x000000012f047824 */ /* 0x004fe200020e061d */
[----:B------:R-:W-:Y:S01]  /*8c40*/  IADD3 R24, P4, R80, R55, RZ ;  /* 0x0000003750187210 */ /* 0x000fe20007f9e0ff */
[----:B------:R-:W-:Y:S01]  /*8c50*/  IMAD.SHL.U32 R82, R119, 0x4, RZ ;  /* 0x0000000477527824 */ /* 0x000fe200078e00ff */
[----:B------:R-:W-:Y:S02]  /*8c60*/  SHF.L.U64.HI R49, R87, 0x2, R49 ;  /* 0x0000000257317819 */ /* 0x000fe40000010231 */
[----:B------:R2:W-:Y:S01]  /*8c70*/  STL [R1+0x198], R4 ;  /* 0x0001980401007387 */ /* 0x0005e20000100800 */
[----:B-1----:R-:W-:Y:S01]  /*8c80*/  IMAD.X R11, R47, 0x1, R53, P5 ;  /* 0x000000012f0b7824 */ /* 0x002fe200028e0635 */
[C---:B------:R-:W-:Y:S01]  /*8c90*/  SHF.L.U64.HI R50, R48.reuse, 0x2, R50 ;  /* 0x0000000230327819 */ /* 0x040fe20000010232 */
[----:B------:R-:W-:Y:S01]  /*8ca0*/  IMAD.SHL.U32 R84, R87, 0x4, RZ ;  /* 0x0000000457547824 */ /* 0x000fe200078e00ff */
[----:B------:R-:W-:Y:S01]  /*8cb0*/  SHF.L.U32 R87, R48, 0x2, RZ ;  /* 0x0000000230577819 */ /* 0x000fe200000006ff */
[----:B------:R-:W-:Y:S01]  /*8cc0*/  STL [R1+0x18c], R24 ;  /* 0x00018c1801007387 */ /* 0x000fe20000100800 */
[----:B------:R-:W-:-:S02]  /*8cd0*/  SHF.R.S32.HI R48, RZ, 0x1f, R119 ;  /* 0x0000001fff307819 */ /* 0x000fc40000011477 */
[----:B--2---:R-:W-:Y:S01]  /*8ce0*/  IADD3 R4, P5, R80, R10, RZ ;  /* 0x0000000a50047210 */ /* 0x004fe20007fbe0ff */
        /* <DEDUP_REMOVED lines=41> */
[----:B-1----:R-:W-:Y:S02]  /*8f80*/  IADD3 R11, P5, R87, R85, RZ ;  /* 0x00000055570b7210 */ /* 0x002fe40007fbe0ff */
[----:B--2---:R-:W-:-:S03]  /*8f90*/  IADD3.X R4, R50, R29, RZ, P4, !PT ;  /* 0x0000001d32047210 */ /* 0x004fc600027fe4ff */
[----:B------:R-:W-:Y:S01]  /*8fa0*/  STL [R1+0x134], R11 ;  /* 0x0001340b01007387 */ /* 0x000fe20000100800 */
[----:B------:R-:W-:-:S03]  /*8fb0*/  IADD3 R24, P4, R87, R55, RZ ;  /* 0x0000003757187210 */ /* 0x000fc60007f9e0ff */
[----:B------:R1:W-:Y:S01]  /*8fc0*/  STL [R1+0x138], R4 ;  /* 0x0001380401007387 */ /* 0x0003e20000100800 */
[----:B------:R-:W-:-:S03]  /*8fd0*/  SHF.R.S32.HI R54, RZ, 0x1f, R9 ;  /* 0x0000001fff367819 */ /* 0x000fc60000011409 */
[----:B------:R2:W-:Y:S01]  /*8fe0*/  STL [R1+0x12c], R24 ;  /* 0x00012c1801007387 */ /* 0x0005e20000100800 */
[C---:B-1----:R-:W-:Y:S01]  /*8ff0*/  IMAD.X R4, R50.reuse, 0x1, R53, P5 ;  /* 0x0000000132047824 */ /* 0x042fe200028e0635 */
[----:B------:R-:W-:Y:S01]  /*9000*/  IADD3 R11, P5, R87, R10, RZ ;  /* 0x0000000a570b7210 */ /* 0x000fe20007fbe0ff */
[----:B--2---:R-:W-:-:S03]  /*9010*/  IMAD.X R24, R50, 0x1, R39, P4 ;  /* 0x0000000132187824 */ /* 0x004fc600020e0627 */
[----:B------:R1:W-:Y:S01]  /*9020*/  STL [R1+0x130], R4 ;  /* 0x0001300401007387 */ /* 0x0003e20000100800 */
[----:B------:R-:W-:Y:S01]  /*9030*/  SHF.L.U64.HI R10, R9, 0x2, R54 ;  /* 0x00000002090a7819 */ /* 0x000fe20000010236 */
[----:B------:R-:W-:Y:S02]  /*9040*/  IMAD.X R10, R51, 0x1, R29, P3 ;  /* 0x00000001330a7824 */ /* 0x000fe400018e061d */
[----:B------:R2:W-:Y:S01]  /*9050*/  STL [R1+0x124], R11 ;  /* 0x0001240b01007387 */ /* 0x0005e20000100800 */
[----:B-1----:R-:W-:-:S03]  /*9060*/  SHF.R.S32.HI R4, RZ, 0x5, R86 ;  /* 0x00000005ff047819 */ /* 0x002fc60000011456 */
[----:B------:R1:W-:Y:S01]  /*9070*/  STL [R1+0x128], R24 ;  /* 0x0001281801007387 */ /* 0x0003e20000100800 */
[----:B--2---:R-:W-:-:S03]  /*9080*/  IMAD.X R11, R50, 0x1, R52, P5 ;  /* 0x00000001320b7824 */ /* 0x004fc600028e0634 */
[----:B------:R2:W-:Y:S04]  /*9090*/  STL [R1+0xfc], R4 ;  /* 0x0000fc0401007387 */ /* 0x0005e80000100800 */
[----:B------:R3:W-:Y:S01]  /*90a0*/  STL [R1+0x120], R11 ;  /* 0x0001200b01007387 */ /* 0x0007e20000100800 */
[----:B-1----:R-:W-:-:S03]  /*90b0*/  IMAD.X R24, R51, 0x1, R53, P2 ;  /* 0x0000000133187824 */ /* 0x002fc600010e0635 */
[----:B------:R1:W-:Y:S01]  /*90c0*/  STL [R1+0x118], R10 ;  /* 0x0001180a01007387 */ /* 0x0003e20000100800 */
[----:B--2---:R-:W-:Y:S02]  /*90d0*/  VIADD R4, R4, 0xfffffffe ;  /* 0xfffffffe04047836 */ /* 0x004fe40000000000 */
[C---:B---3--:R-:W-:Y:S01]  /*90e0*/  IMAD.X R11, R51.reuse, 0x1, R39, P1 ;  /* 0x00000001330b7824 */ /* 0x048fe200008e0627 */
[----:B------:R2:W-:Y:S01]  /*90f0*/  STL [R1+0x110], R24 ;  /* 0x0001101801007387 */ /* 0x0005e20000100800 */
[----:B-1----:R-:W-:-:S03]  /*9100*/  IMAD.X R10, R51, 0x1, R52, P0 ;  /* 0x00000001330a7824 */ /* 0x002fc600000e0634 */
[----:B------:R1:W-:Y:S04]  /*9110*/  STL [R1+0x108], R11 ;  /* 0x0001080b01007387 */ /* 0x0003e80000100800 */
[----:B------:R1:W-:Y:S04]  /*9120*/  STL [R1+0x100], R10 ;  /* 0x0001000a01007387 */ /* 0x0003e80000100800 */
[----:B------:R1:W-:Y:S01]  /*9130*/  STL [R1+0x4f4], R4 ;  /* 0x0004f40401007387 */ /* 0x0003e20000100800 */
[----:B------:R-:W-:Y:S01]  /*9140*/  IMAD.SHL.U32 R8, R8, 0x4, RZ ;  /* 0x0000000408087824 */ /* 0x000fe200078e00ff */
[----:B------:R-:W-:Y:S01]  /*9150*/  CS2R R216, SRZ ;  /* 0x0000000000d87805 */ /* 0x000fe2000001ff00 */
[----:B------:R-:W-:Y:S01]  /*9160*/  IMAD.MOV.U32 R18, RZ, RZ, RZ ;  /* 0x000000ffff127224 */ /* 0x000fe200078e00ff */
        /* <DEDUP_REMOVED lines=95> */
[----:B--2---:R-:W-:Y:S02]  /*9760*/  CS2R R24, SRZ ;  /* 0x0000000000187805 */ /* 0x004fe4000001ff00 */
        /* <DEDUP_REMOVED lines=14> */
[----:B------:R-:W-:Y:S01]  /*9850*/  CS2R R54, SRZ ;  /* 0x0000000000367805 */ /* 0x000fe2000001ff00 */
[----:B------:R-:W-:Y:S01]  /*9860*/  UMOV UR14, 0x1 ;  /* 0x00000001000e7882 */ /* 0x000fe20000000000 */
[----:B-1----:R-:W-:-:S05]  /*9870*/  UMOV UR13, 0xffffffff ;  /* 0xffffffff000d7882 */ /* 0x002fca0000000000 */
.L_x_1:
[----:B------:R-:W-:Y:S01]  /*9880*/  STL.64 [R1+0x5d0], R54 ;  /* 0x0005d03601007387 */ /* 0x000fe20000100a00 */
[----:B------:R-:W-:Y:S01]  /*9890*/  UIADD3 UR13, UR13, 0x1, URZ ;  /* 0x000000010d0d7890 */ /* 0x000fe2000fffe03f */
[----:B------:R-:W-:-:S04]  /*98a0*/  DEPBAR.LE SB0, 0x2 ;  /* 0x000080800000791a */ /* 0x000fc80000000000 */
[----:B------:R-:W-:Y:S04]  /*98b0*/  STL.64 [R1+0x5c8], R52 ;  /* 0x0005c83401007387 */ /* 0x000fe80000100a00 */
        /* <DEDUP_REMOVED lines=13> */
[----:B------:R1:W-:Y:S04]  /*9990*/  STL.64 [R1+0x558], R24 ;  /* 0x0005581801007387 */ /* 0x0003e80000100a00 */
[----:B-1----:R-:W2:Y:S04]  /*99a0*/  LDL.LU.64 R24, [R1] ;  /* 0x0000000001187983 */ /* 0x002ea80000300a00 */
[----:B------:R-:W2:Y:S04]  /*99b0*/  LDL.LU.64 R26, [R1+0x8] ;  /* 0x00000800011a7983 */ /* 0x000ea80000300a00 */
        /* <DEDUP_REMOVED lines=13> */
[----:B------:R-:W2:Y:S01]  /*9a90*/  LDL.LU.64 R54, [R1+0x78] ;  /* 0x0000780001367983 */ /* 0x000ea20000300a00 */
[----:B------:R-:W-:Y:S01]  /*9aa0*/  UISETP.GT.AND UP0, UPT, UR13, 0x2, UPT ;  /* 0x000000020d00788c */ /* 0x000fe2000bf04270 */
[----:B------:R-:W-:Y:S01]  /*9ab0*/  UMOV UR7, 0x40000040 ;  /* 0x4000004000077882 */ /* 0x000fe20000000000 */
[----:B------:R-:W-:Y:S02]  /*9ac0*/  BAR.SYNC.DEFER_BLOCKING 0x0 ;  /* 0x0000000000007b1d */ /* 0x000fe40000010000 */
[----:B------:R-:W-:-:S04]  /*9ad0*/  USEL UR13, UR13, URZ, !UP0 ;  /* 0x0000003f0d0d7287 */ /* 0x000fc8000c000000 */
[----:B------:R-:W-:Y:S02]  /*9ae0*/  ULEA UR5, UR13, UR12, 0xd ;  /* 0x0000000c0d057291 */ /* 0x000fe4000f8e683f */
[----:B------:R-:W-:Y:S01]  /*9af0*/  ULEA UR4, UR13, UR12, 0x10 ;  /* 0x0000000c0d047291 */ /* 0x000fe2000f8e803f */
[----:B------:R-:W-:Y:S01]  /*9b00*/  STL [R1+0x524], R9 ;  /* 0x0005240901007387 */ /* 0x000fe20000100800 */
[----:B------:R-:W-:Y:S02]  /*9b10*/  UIADD3 UR5, UR5, 0x30000, URZ ;  /* 0x0003000005057890 */ /* 0x000fe4000fffe03f */
[----:B------:R-:W-:Y:S01]  /*9b20*/  USHF.R.U32.HI UR4, URZ, 0x4, UR4 ;  /* 0x000000043f047899 */ /* 0x000fe20008011604 */
[----:B-----5:R-:W-:Y:S01]  /*9b30*/  STL [R1+0x50c], R17 ;  /* 0x00050c1101007387 */ /* 0x020fe20000100800 */
[----:B------:R-:W-:Y:S02]  /*9b40*/  USHF.R.U32.HI UR5, URZ, 0x4, UR5 ;  /* 0x000000043f057899 */ /* 0x000fe40008011605 */
[----:B------:R-:W-:Y:S01]  /*9b50*/  USGXT.U32 UR4, UR4, 0xe ;  /* 0x0000000e0404789a */ /* 0x000fe20008000000 */
[----:B------:R-:W-:Y:S01]  /*9b60*/  STL [R1+0x508], R16 ;  /* 0x0005081001007387 */ /* 0x000fe20000100800 */
[----:B------:R-:W-:-:S02]  /*9b70*/  USGXT.U32 UR6, UR5, 0xe ;  /* 0x0000000e0506789a */ /* 0x000fc40008000000 */
[----:B------:R-:W-:Y:S01]  /*9b80*/  UIADD3 UR8, UP0, UR4, 0x2, URZ ;  /* 0x0000000204087890 */ /* 0x000fe2000ff1e03f */
[----:B------:R-:W-:Y:S01]  /*9b90*/  STL [R1+0x504], R15 ;  /* 0x0005040f01007387 */ /* 0x000fe20000100800 */
[----:B------:R-:W-:Y:S01]  /*9ba0*/  UMOV UR5, 0x40000040 ;  /* 0x4000004000057882 */ /* 0x000fe20000000000 */
[----:B------:R-:W-:Y:S02]  /*9bb0*/  UIADD3 UR10, UP1, UR6, 0x2, URZ ;  /* 0x00000002060a7890 */ /* 0x000fe4000ff3e03f */
[----:B------:R-:W-:Y:S04]  /*9bc0*/  STL [R1+0x500], R14 ;  /* 0x0005000e01007387 */ /* 0x000fe80000100800 */
[----:B------:R-:W-:Y:S01]  /*9bd0*/  STL [R1+0x4fc], R13 ;  /* 0x0004fc0d01007387 */ /* 0x000fe20000100800 */
[----:B--2---:R-:W-:-:S06]  /*9be0*/  WARPGROUP.ARRIVE ;  /* 0x00000000000079c5 */ /* 0x004fcc0000000000 */
[----:B------:R-:W-:Y:S01]  /*9bf0*/  HGMMA.64x64x8.F32.TF32 R24, gdesc[UR4], R24, gsb0 ;  /* 0x04e00000041879f0 */ /* 0x000fe20008002818 */
[----:B------:R-:W-:Y:S01]  /*9c00*/  UMOV UR4, URZ ;  /* 0x0000003f00047c82 */ /* 0x000fe20008000000 */
[----:B------:R-:W-:Y:S01]  /*9c10*/  UMOV UR5, URZ ;  /* 0x0000003f00057c82 */ /* 0x000fe20008000000 */
[----:B------:R-:W-:Y:S02]  /*9c20*/  UIADD3.X UR9, UR4, 0x40000040, URZ, UP0, !UPT ;  /* 0x4000004004097890 */ /* 0x000fe400087fe43f */
[----:B------:R-:W-:Y:S02]  /*9c30*/  UIADD3.X UR11, UR5, 0x40000040, URZ, UP1, !UPT ;  /* 0x40000040050b7890 */ /* 0x000fe40008ffe43f */
[----:B------:R-:W-:Y:S02]  /*9c40*/  UIADD3.64 UR24, UR8, 0x2, URZ ;  /* 0x0000000208187897 */ /* 0x000fe4000fffe03f */
[----:B------:R-:W-:Y:S02]  /*9c50*/  UIADD3.64 UR26, UR10, 0x2, URZ ;  /* 0x000000020a1a7897 */ /* 0x000fe4000fffe03f */
[----:B------:R-:W-:-:S02]  /*9c60*/  UIADD3.64 UR20, UR8, 0x4, URZ ;  /* 0x0000000408147897 */ /* 0x000fc4000fffe03f */
[----:B------:R-:W-:Y:S02]  /*9c70*/  UIADD3.64 UR22, UR10, 0x4, URZ ;  /* 0x000000040a167897 */ /* 0x000fe4000fffe03f */
[----:B------:R-:W-:Y:S01]  /*9c80*/  UIADD3.64 UR4, UR8, 0x1fe, URZ ;  /* 0x000001fe08047897 */ /* 0x000fe2000fffe03f */
[----:B------:R-:W-:Y:S02]  /*9c90*/  WARPGROUP.DEPBAR.LE gsb0, 0x0 ;  /* 0x00008000000079c5 */ /* 0x000fe40000010000 */
[----:B------:R-:W-:-:S06]  /*9ca0*/  WARPGROUP.ARRIVE ;  /* 0x00000000000079c5 */ /* 0x000fcc0000000000 */
[----:B------:R-:W-:Y:S03]  /*9cb0*/  HGMMA.64x64x8.F32.TF32 R24, gdesc[UR8], R24, gsb0 ;  /* 0x04e00000081879f0 */ /* 0x000fe60008002818 */
[----:B------:R-:W-:Y:S02]  /*9cc0*/  WARPGROUP.DEPBAR.LE gsb0, 0x0 ;  /* 0x00008000000079c5 */ /* 0x000fe40000010000 */
[----:B------:R-:W-:-:S06]  /*9cd0*/  WARPGROUP.ARRIVE ;  /* 0x00000000000079c5 */ /* 0x000fcc0000000000 */
[----:B------:R-:W-:Y:S03]  /*9ce0*/  HGMMA.64x64x8.F32.TF32 R24, gdesc[UR24], R24, gsb0 ;  /* 0x04e00000181879f0 */ /* 0x000fe60008002818 */
[----:B------:R-:W-:Y:S02]  /*9cf0*/  WARPGROUP.DEPBAR.LE gsb0, 0x0 ;  /* 0x00008000000079c5 */ /* 0x000fe40000010000 */
[----:B------:R-:W-:-:S06]  /*9d00*/  WARPGROUP.ARRIVE ;  /* 0x00000000000079c5 */ /* 0x000fcc0000000000 */
[----:B------:R-:W-:Y:S03]  /*9d10*/  HGMMA.64x64x8.F32.TF32 R24, gdesc[UR20], R24, gsb0 ;  /* 0x04e00000141879f0 */ /* 0x000fe60008002818 */
[----:B------:R-:W-:Y:S02]  /*9d20*/  WARPGROUP.DEPBAR.LE gsb0, 0x0 ;  /* 0x00008000000079c5 */ /* 0x000fe40000010000 */
[----:B------:R-:W-:Y:S01]  /*9d30*/  WARPGROUP.ARRIVE ;  /* 0x00000000000079c5 */ /* 0x000fe20000000000 */
[----:B------:R-:W-:Y:S01]  /*9d40*/  UIADD3.64 UR28, UR8, 0x200, URZ ;  /* 0x00000200081c7897 */ /* 0x000fe2000fffe03f */
[----:B------:R-:W-:Y:S04]  /*9d50*/  STL.64 [R1], R24 ;  /* 0x0000001801007387 */ /* 0x000fe80000100a00 */
[----:B------:R-:W-:Y:S01]  /*9d60*/  HGMMA.64x64x8.F32.TF32 R216, gdesc[UR4], R216, gsb0 ;  /* 0x04e0000004d879f0 */ /* 0x000fe200080028d8 */
[----:B------:R-:W-:Y:S01]  /*9d70*/  UMOV UR30, UR10 ;  /* 0x0000000a001e7c82 */ /* 0x000fe20008000000 */
[----:B------:R-:W-:Y:S01]  /*9d80*/  UMOV UR31, UR11 ;  /* 0x0000000b001f7c82 */ /* 0x000fe20008000000 */
[----:B------:R-:W-:Y:S01]  /*9d90*/  UIADD3.64 UR24, UR8, 0x202, URZ ;  /* 0x0000020208187897 */ /* 0x000fe2000fffe03f */
[----:B------:R-:W-:Y:S01]  /*9da0*/  STL.64 [R1+0x8], R26 ;  /* 0x0000081a01007387 */ /* 0x000fe20000100a00 */
[----:B------:R-:W-:-:S02]  /*9db0*/  UIADD3.64 UR20, UR8, 0x204, URZ ;  /* 0x0000020408147897 */ /* 0x000fc4000fffe03f */
[----:B------:R-:W-:Y:S01]  /*9dc0*/  UIADD3.64 UR4, UR8, 0x3fe, URZ ;  /* 0x000003fe08047897 */ /* 0x000fe2000fffe03f */
        /* <DEDUP_REMOVED lines=14> */
[----:B-1----:R-:W2:Y:S01]  /*9eb0*/  LDL.LU.64 R54, [R1+0x5d0] ;  /* 0x0005d00001367983 */ /* 0x002ea20000300a00 */
[----:B------:R-:W-:-:S02]  /*9ec0*/  WARPGROUP.DEPBAR.LE gsb0, 0x0 ;  /* 0x00008000000079c5 */ /* 0x000fc40000010000 */
[----:B------:R-:W-:Y:S01]  /*9ed0*/  WARPGROUP.ARRIVE ;  /* 0x00000000000079c5 */ /* 0x000fe20000000000 */
[----:B------:R-:W2:Y:S04]  /*9ee0*/  LDL.LU.64 R52, [R1+0x5c8] ;  /* 0x0005c80001347983 */ /* 0x000ea80000300a00 */
[----:B------:R-:W2:Y:S01]  /*9ef0*/  LDL.LU.64 R50, [R1+0x5c0] ;  /* 0x0005c00001327983 */ /* 0x000ea20000300a00 */
[----:B------:R-:W-:Y:S03]  /*9f00*/  HGMMA.64x64x8.F32.TF32 R216, gdesc[UR28], R216, gsb0 ;  /* 0x04e000001cd879f0 */ /* 0x000fe600080028d8 */
[----:B------:R-:W2:Y:S01]  /*9f10*/  LDL.LU.64 R48, [R1+0x5b8] ;  /* 0x0005b80001307983 */ /* 0x000ea20000300a00 */
[----:B------:R-:W-:Y:S01]  /*9f20*/  UIADD3.64 UR28, UR8, 0x400, URZ ;  /* 0x00000400081c7897 */ /* 0x000fe2000fffe03f */
[----:B------:R-:W-:Y:S01]  /*9f30*/  UMOV UR30, UR10 ;  /* 0x0000000a001e7c82 */ /* 0x000fe20008000000 */
[----:B------:R-:W-:Y:S01]  /*9f40*/  UMOV UR31, UR11 ;  /* 0x0000000b001f7c82 */ /* 0x000fe20008000000 */
        /* <DEDUP_REMOVED lines=12> */
[----:B------:R-:W3:Y:S04]  /*a010*/  LDL R4, [R1+0x4f4] ;  /* 0x0004f40001047983 */ /* 0x000ee80000100800 */
[----:B------:R-:W4:Y:S04]  /*a020*/  LDL R10, [R1+0xe4] ;  /* 0x0000e400010a7983 */ /* 0x000f280000100800 */
[----:B------:R-:W2:Y:S04]  /*a030*/  LDL R14, [R1+0xe8] ;  /* 0x0000e800010e7983 */ /* 0x000ea80000100800 */
[----:B------:R-:W2:Y:S04]  /*a040*/  LDL R17, [R1+0xdc] ;  /* 0x0000dc0001117983 */ /* 0x000ea80000100800 */
[----:B------:R-:W2:Y:S01]  /*a050*/  LDL R13, [R1+0xf0] ;  /* 0x0000f000010d7983 */ /* 0x000ea20000100800 */
[----:B------:R-:W-:-:S02]  /*a060*/  WARPGROUP.DEPBAR.LE gsb0, 0x0 ;  /* 0x00008000000079c5 */ /* 0x000fc40000010000 */
        /* <DEDUP_REMOVED lines=8> */
[----:B------:R1:W-:Y:S04]  /*a0f0*/  STL [R1+0x550], R232 ;  /* 0x000550e801007387 */ /* 0x0003e80000100800 */
[----:B------:R-:W-:Y:S01]  /*a100*/  HGMMA.64x64x8.F32.TF32 R184, gdesc[UR4], R184, gsb0 ;  /* 0x04e0000004b879f0 */ /* 0x000fe200080028b8 */
[----:B------:R-:W-:Y:S01]  /*a110*/  UIADD3.64 UR20, UR8, 0x404, URZ ;  /* 0x0000040408147897 */ /* 0x000fe2000fffe03f */
[----:B-1----:R-:W2:Y:S01]  /*a120*/  LDL R232, [R1+0xec] ;  /* 0x0000ec0001e87983 */ /* 0x002ea20000100800 */
[----:B------:R-:W-:-:S03]  /*a130*/  UIADD3.64 UR4, UR8, 0x5fe, URZ ;  /* 0x000005fe08047897 */ /* 0x000fc6000fffe03f */
[----:B------:R-:W-:Y:S04]  /*a140*/  STL [R1+0x54c], R233 ;  /* 0x00054ce901007387 */ /* 0x000fe80000100800 */
[----:B------:R-:W-:Y:S04]  /*a150*/  STL [R1+0x548], R234 ;  /* 0x000548ea01007387 */ /* 0x000fe80000100800 */
[----:B------:R-:W-:Y:S04]  /*a160*/  STL [R1+0x544], R235 ;  /* 0x000544eb01007387 */ /* 0x000fe80000100800 */
[----:B------:R-:W-:Y:S04]  /*a170*/  STL [R1+0x540], R236 ;  /* 0x000540ec01007387 */ /* 0x000fe80000100800 */
[----:B------:R1:W-:Y:S04]  /*a180*/  STL [R1+0x53c], R237 ;  /* 0x00053ced01007387 */ /* 0x0003e80000100800 */
[----:B-1----:R-:W2:Y:S01]  /*a190*/  LDL R237, [R1+0xe0] ;  /* 0x0000e00001ed7983 */ /* 0x002ea20000100800 */
[----:B------:R-:W-:Y:S01]  /*a1a0*/  ISETP.GT.AND P1, PT, R3, RZ, PT ;  /* 0x000000ff0300720c */ /* 0x000fe20003f24270 */
[----:B------:R-:W-:-:S02]  /*a1b0*/  UIADD3 UR14, UR14, 0x1, URZ ;  /* 0x000000010e0e7890 */ /* 0x000fc4000fffe03f */
[----:B------:R-:W-:Y:S04]  /*a1c0*/  STL [R1+0x538], R238 ;  /* 0x000538ee01007387 */ /* 0x000fe80000100800 */
[----:B------:R1:W-:Y:S04]  /*a1d0*/  STL [R1+0x534], R239 ;  /* 0x000534ef01007387 */ /* 0x0003e80000100800 */
[----:B------:R-:W-:Y:S04]  /*a1e0*/  STL [R1+0x530], R240 ;  /* 0x000530f001007387 */ /* 0x000fe80000100800 */
[----:B------:R1:W-:Y:S04]  /*a1f0*/  STL [R1+0x52c], R241 ;  /* 0x00052cf101007387 */ /* 0x0003e80000100800 */
[----:B------:R-:W-:Y:S04]  /*a200*/  STL [R1+0x528], R242 ;  /* 0x000528f201007387 */ /* 0x000fe80000100800 */
[----:B------:R-:W-:Y:S04]  /*a210*/  STL [R1+0x520], R243 ;  /* 0x000520f301007387 */ /* 0x000fe80000100800 */
[----:B------:R-:W-:Y:S04]  /*a220*/  STL [R1+0x51c], R244 ;  /* 0x00051cf401007387 */ /* 0x000fe80000100800 */
[----:B------:R2:W-:Y:S04]  /*a230*/  STL [R1+0x518], R245 ;  /* 0x000518f501007387 */ /* 0x0005e80000100800 */
[----:B------:R2:W-:Y:S01]  /*a240*/  STL [R1+0x514], R246 ;  /* 0x000514f601007387 */ /* 0x0005e20000100800 */
[----:B------:R-:W-:-:S02]  /*a250*/  WARPGROUP.DEPBAR.LE gsb0, 0x0 ;  /* 0x00008000000079c5 */ /* 0x000fc40000010000 */
[----:B------:R-:W-:Y:S01]  /*a260*/  WARPGROUP.ARRIVE ;  /* 0x00000000000079c5 */ /* 0x000fe20000000000 */
[----:B------:R2:W-:Y:S04]  /*a270*/  STL [R1+0x510], R247 ;  /* 0x000510f701007387 */ /* 0x0005e80000100800 */
[----:B------:R-:W2:Y:S01]  /*a280*/  LDL R236, [R1+0xd8] ;  /* 0x0000d80001ec7983 */ /* 0x000ea20000100800 */
[----:B------:R-:W-:Y:S01]  /*a290*/  HGMMA.64x64x8.F32.TF32 R184, gdesc[UR28], R184, gsb0 ;  /* 0x04e000001cb879f0 */ /* 0x000fe200080028b8 */
[----:B------:R-:W-:Y:S01]  /*a2a0*/  UIADD3.64 UR28, UR8, 0x600, URZ ;  /* 0x00000600081c7897 */ /* 0x000fe2000fffe03f */
[----:B------:R-:W-:Y:S01]  /*a2b0*/  UMOV UR30, UR10 ;  /* 0x0000000a001e7c82 */ /* 0x000fe20008000000 */
[----:B------:R-:W-:Y:S01]  /*a2c0*/  UMOV UR31, UR11 ;  /* 0x0000000b001f7c82 */ /* 0x000fe20008000000 */
[----:B------:R-:W2:Y:S04]  /*a2d0*/  LDL R9, [R1+0xf4] ;  /* 0x0000f40001097983 */ /* 0x000ea80000100800 */
[----:B------:R-:W2:Y:S04]  /*a2e0*/  LDL R235, [R1+0x104] ;  /* 0x0001040001eb7983 */ /* 0x000ea80000100800 */
[----:B------:R-:W2:Y:S01]  /*a2f0*/  LDL R15, [R1+0x100] ;  /* 0x00010000010f7983 */ /* 0x000ea20000100800 */
[----:B------:R-:W-:-:S03]  /*a300*/  UISETP.GT.AND UP0, UPT, UR14, 0x2, UPT ;  /* 0x000000020e00788c */ /* 0x000fc6000bf04270 */
[----:B------:R-:W2:Y:S01]  /*a310*/  LDL R234, [R1+0x10c] ;  /* 0x00010c0001ea7983 */ /* 0x000ea20000100800 */
[----:B---3--:R-:W-:-:S03]  /*a320*/  ISETP.GE.AND P0, PT, R18, R4, PT ;  /* 0x000000041200720c */ /* 0x008fc60003f06270 */
[----:B------:R-:W3:Y:S01]  /*a330*/  LDL R233, [R1+0x108] ;  /* 0x0001080001e97983 */ /* 0x000ee20000100800 */
[----:B----4-:R-:W-:-:S03]  /*a340*/  IADD3 R10, P2, R2, R10, RZ ;  /* 0x0000000a020a7210 */ /* 0x010fc60007f5e0ff */
[----:B------:R-:W4:Y:S04]  /*a350*/  LDL R16, [R1+0x114] ;  /* 0x0001140001107983 */ /* 0x000f280000100800 */
[----:B-1----:R-:W4:Y:S04]  /*a360*/  LDL R239, [R1+0x12c] ;  /* 0x00012c0001ef7983 */ /* 0x002f280000100800 */
[----:B------:R-:W4:Y:S04]  /*a370*/  LDL R238, [R1+0x128] ;  /* 0x0001280001ee7983 */ /* 0x000f280000100800 */
[----:B------:R-:W4:Y:S04]  /*a380*/  LDL R241, [R1+0x4a4] ;  /* 0x0004a40001f17983 */ /* 0x000f280000100800 */
[----:B------:R-:W4:Y:S01]  /*a390*/  LDL R240, [R1+0x4a0] ;  /* 0x0004a00001f07983 */ /* 0x000f220000100800 */
[----:B------:R-:W-:-:S02]  /*a3a0*/  WARPGROUP.DEPBAR.LE gsb0, 0x0 ;  /* 0x00008000000079c5 */ /* 0x000fc40000010000 */
[----:B------:R-:W-:-:S06]  /*a3b0*/  WARPGROUP.ARRIVE ;  /* 0x00000000000079c5 */ /* 0x000fcc0000000000 */
[----:B------:R-:W-:Y:S01]  /*a3c0*/  HGMMA.64x64x8.F32.TF32 R184, gdesc[UR24], R184, gsb0 ;  /* 0x04e0000018b879f0 */ /* 0x000fe200080028b8 */
[----:B------:R-:W-:Y:S02]  /*a3d0*/  UIADD3.64 UR24, UR8, 0x602, URZ ;  /* 0x0000060208187897 */ /* 0x000fe4000fffe03f */
[----:B------:R-:W-:Y:S02]  /*a3e0*/  WARPGROUP.DEPBAR.LE gsb0, 0x0 ;  /* 0x00008000000079c5 */ /* 0x000fe40000010000 */
        /* <DEDUP_REMOVED lines=10> */
[----:B------:R-:W-:Y:S01]  /*a490*/  UIADD3.64 UR28, UR8, 0x800, URZ ;  /* 0x00000800081c7897 */ /* 0x000fe2000fffe03f */
[----:B------:R-:W-:Y:S01]  /*a4a0*/  UMOV UR30, UR10 ;  /* 0x0000000a001e7c82 */ /* 0x000fe20008000000 */
[----:B------:R-:W-:Y:S01]  /*a4b0*/  UMOV UR31, UR11 ;  /* 0x0000000b001f7c82 */ /* 0x000fe20008000000 */
        /* <DEDUP_REMOVED lines=50> */
[----:B------:R-:W-:Y:S03]  /*a7e0*/  HGMMA.64x64x8.F32.TF32 R56, gdesc[UR28], R56, gsb0 ;  /* 0x04e000001c3879f0 */ /* 0x000fe60008002838 */
        /* <DEDUP_REMOVED lines=8> */
[----:B--2---:R-:W-:-:S06]  /*a870*/  WARPGROUP.ARRIVE ;  /* 0x00000000000079c5 */ /* 0x004fcc0000000000 */
[----:B------:R-:W-:Y:S01]  /*a880*/  HGMMA.64x64x8.F32.TF32 R24, gdesc[UR4], R24, gsb0 ;  /* 0x04e00000041879f0 */ /* 0x000fe20008002818 */
[----:B------:R-:W-:Y:S01]  /*a890*/  UIADD3.64 UR4, UR8, 0xe00, URZ ;  /* 0x00000e0008047897 */ /* 0x000fe2000fffe03f */
[----:B------:R-:W-:Y:S01]  /*a8a0*/  UMOV UR6, UR10 ;  /* 0x0000000a00067c82 */ /* 0x000fe20008000000 */
[----:B------:R-:W-:Y:S01]  /*a8b0*/  UMOV UR7, UR11 ;  /* 0x0000000b00077c82 */ /* 0x000fe20008000000 */
[----:B------:R-:W-:Y:S02]  /*a8c0*/  WARPGROUP.DEPBAR.LE gsb0, 0x0 ;  /* 0x00008000000079c5 */ /* 0x000fe40000010000 */
[----:B------:R-:W-:-:S06]  /*a8d0*/  WARPGROUP.ARRIVE ;  /* 0x00000000000079c5 */ /* 0x000fcc0000000000 */
[----:B------:R-:W-:Y:S03]  /*a8e0*/  HGMMA.64x64x8.F32.TF32 R24, gdesc[UR4], R24, gsb0 ;  /* 0x04e00000041879f0 */ /* 0x000fe60008002818 */
        /* <DEDUP_REMOVED lines=9> */
[----:B------:R-:W-:Y:S01]  /*a980*/  SEL R4, RZ, 0x4, !P1 ;  /* 0x00000004ff047807 */ /* 0x000fe20004800000 */
[----:B------:R-:W-:-:S03]  /*a990*/  USEL UR14, UR14, URZ, !UP0 ;  /* 0x0000003f0e0e7287 */ /* 0x000fc6000c000000 */
[----:B------:R-:W-:Y:S01]  /*a9a0*/  SEL R4, R4, RZ, !P0 ;  /* 0x000000ff04047207 */ /* 0x000fe20004000000 */
[----:B------:R-:W-:-:S03]  /*a9b0*/  ULEA UR4, UR14, UR12, 0x10 ;  /* 0x0000000c0e047291 */ /* 0x000fc6000f8e803f */
[----:B------:R-:W-:Y:S01]  /*a9c0*/  ISETP.NE.U32.AND P1, PT, R4, RZ, PT ;  /* 0x000000ff0400720c */ /* 0x000fe20003f25070 */
[----:B------:R-:W-:Y:S02]  /*a9d0*/  IMAD.X R11, R0, 0x1, R14, P2 ;  /* 0x00000001000b7824 */ /* 0x000fe400010e060e */
[----:B------:R-:W-:Y:S01]  /*a9e0*/  VIADD R4, R12, UR4 ;  /* 0x000000040c047c36 */ /* 0x000fe20008000000 */
[----:B------:R-:W2:Y:S01]  /*a9f0*/  LDL R14, [R1+0x110] ;  /* 0x00011000010e7983 */ /* 0x000ea20000100800 */
[----:B------:R-:W-:Y:S02]  /*aa00*/  WARPGROUP.DEPBAR.LE gsb0, 0x0 ;  /* 0x00008000000079c5 */ /* 0x000fe40000010000 */
[----:B------:R-:W-:Y:S06]  /*aa10*/  BAR.SYNC.DEFER_BLOCKING 0x0 ;  /* 0x0000000000007b1d */ /* 0x000fec0000010000 */
[----:B------:R-:W-:Y:S01]  /*aa20*/  @!PT LDS RZ, [RZ] ;  /* 0x00000000fffff984 */ /* 0x000fe20000000800 */
[----:B------:R-:W-:Y:S01]  /*aa30*/  @!PT LDS RZ, [RZ] ;  /* 0x00000000fffff984 */ /* 0x000fe20000000800 */
[----:B------:R-:W-:Y:S01]  /*aa40*/  @!PT LDS RZ, [RZ] ;  /* 0x00000000fffff984 */ /* 0x000fe20000000800 */
[----:B------:R1:W-:Y:S02]  /*aa50*/  LDGSTS.E [R4], desc[UR16][R10.64], P1 ;  /* 0x000000000a047fae */ /* 0x0003e40008921850 */
[----:B-1----:R-:W-:-:S02]  /*aa60*/  IADD3 R10, P2, R2, R237, RZ ;  /* 0x000000ed020a7210 */ /* 0x002fc40007f5e0ff */
[----:B------:R-:W2:Y:S03]  /*aa70*/  LDL R237, [R1+0x134] ;  /* 0x0001340001ed7983 */ /* 0x000ea60000100800 */
[----:B------:R-:W-:Y:S02]  /*aa80*/  IMAD.X R11, R0, 0x1, R232, P2 ;  /* 0x00000001000b7824 */ /* 0x000fe400010e06e8 */
[----:B------:R-:W2:Y:S04]  /*aa90*/  LDL R232, [R1+0x11c] ;  /* 0x00011c0001e87983 */ /* 0x000ea80000100800 */
[----:B------:R1:W-:Y:S02]  /*aaa0*/  LDGSTS.E [R4+0x4000], desc[UR16][R10.64], P1 ;  /* 0x040000000a047fae */ /* 0x0003e40008921850 */
[----:B-1----:R-:W-:-:S02]  /*aab0*/  IADD3 R10, P2, R2, R17, RZ ;  /* 0x00000011020a7210 */ /* 0x002fc40007f5e0ff */
[----:B------:R-:W2:Y:S03]  /*aac0*/  LDL R17, [R1+0x118] ;  /* 0x0001180001117983 */ /* 0x000ea60000100800 */
[----:B------:R-:W-:Y:S01]  /*aad0*/  IMAD.X R11, R0, 0x1, R13, P2 ;  /* 0x00000001000b7824 */ /* 0x000fe200010e060d */
[----:B------:R-:W-:Y:S01]  /*aae0*/  ISETP.GT.AND P2, PT, R3, 0x1, PT ;  /* 0x000000010300780c */ /* 0x000fe20003f44270 */
[----:B------:R-:W2:Y:S04]  /*aaf0*/  LDL R13, [R1+0x124] ;  /* 0x00012400010d7983 */ /* 0x000ea80000100800 */
[----:B------:R1:W-:Y:S02]  /*ab00*/  LDGSTS.E [R4+0x8000], desc[UR16][R10.64], P1 ;  /* 0x080000000a047fae */ /* 0x0003e40008921850 */
[----:B-1----:R-:W-:-:S04]  /*ab10*/  SEL R10, RZ, 0x4, !P2 ;  /* 0x00000004ff0a7807 */ /* 0x002fc80005000000 */
[----:B------:R-:W-:-:S04]  /*ab20*/  SEL R10, R10, RZ, !P0 ;  /* 0x000000ff0a0a7207 */ /* 0x000fc80004000000 */
[----:B------:R-:W-:Y:S02]  /*ab30*/  ISETP.NE.U32.AND P2, PT, R10, RZ, PT ;  /* 0x000000ff0a00720c */ /* 0x000fe40003f45070 */
[----:B------:R-:W-:Y:S02]  /*ab40*/  IADD3 R10, P3, R2, R236, RZ ;  /* 0x000000ec020a7210 */ /* 0x000fe40007f7e0ff */
[----:B------:R-:W2:Y:S03]  /*ab50*/  LDL R236, [R1+0x13c] ;  /* 0x00013c0001ec7983 */ /* 0x000ea60000100800 */
[----:B------:R-:W-:Y:S02]  /*ab60*/  IMAD.X R11, R0, 0x1, R9, P3 ;  /* 0x00000001000b7824 */ /* 0x000fe400018e0609 */
[----:B------:R-:W2:Y:S04]  /*ab70*/  LDL R9, [R1+0x120] ;  /* 0x0001200001097983 */ /* 0x000ea80000100800 */
[----:B------:R1:W-:Y:S02]  /*ab80*/  LDGSTS.E [R4+0xc000], desc[UR16][R10.64], P1 ;  /* 0x0c0000000a047fae */ /* 0x0003e40008921850 */
[----:B-1----:R-:W-:-:S02]  /*ab90*/  IADD3 R10, P1, R2, R235, RZ ;  /* 0x000000eb020a7210 */ /* 0x002fc40007f3e0ff */
[----:B------:R-:W2:Y:S02]  /*aba0*/  LDL R235, [R1+0x14c] ;  /* 0x00014c0001eb7983 */ /* 0x000ea40000100800 */
[----:B------:R-:W-:Y:S02]  /*abb0*/  IADD3.X R11, R0, R15, RZ, P1, !PT ;  /* 0x0000000f000b7210 */ /* 0x000fe40000ffe4ff */
[----:B------:R-:W2:Y:S04]  /*abc0*/  LDL R15, [R1+0x130] ;  /* 0x00013000010f7983 */ /* 0x000ea80000100800 */
[----:B------:R1:W-:Y:S02]  /*abd0*/  LDGSTS.E [R4+0x4], desc[UR16][R10.64], P2 ;  /* 0x000040000a047fae */ /* 0x0003e40009121850 */
[----:B-1----:R-:W-:-:S02]  /*abe0*/  IADD3 R10, P1, R2, R234, RZ ;  /* 0x000000ea020a7210 */ /* 0x002fc40007f3e0ff */
[----:B------:R-:W2:Y:S03]  /*abf0*/  LDL R234, [R1+0x148] ;  /* 0x0001480001ea7983 */ /* 0x000ea60000100800 */
[----:B---3--:R-:W-:Y:S02]  /*ac00*/  IMAD.X R11, R0, 0x1, R233, P1 ;  /* 0x00000001000b7824 */ /* 0x008fe400008e06e9 */
[----:B------:R-:W3:Y:S04]  /*ac10*/  LDL R233, [R1+0x138] ;  /* 0x0001380001e97983 */ /* 0x000ee80000100800 */
[----:B------:R4:W-:Y:S02]  /*ac20*/  LDGSTS.E [R4+0x4004], desc[UR16][R10.64], P2 ;  /* 0x040040000a047fae */ /* 0x0009e40009121850 */
[----:B----4-:R-:W-:-:S02]  /*ac30*/  IADD3 R10, P1, R2, R16, RZ ;  /* 0x00000010020a7210 */ /* 0x010fc40007f3e0ff */
[----:B------:R-:W4:Y:S03]  /*ac40*/  LDL R16, [R1+0x144] ;  /* 0x0001440001107983 */ /* 0x000f260000100800 */
[----:B--2---:R-:W-:Y:S02]  /*ac50*/  IMAD.X R11, R0, 0x1, R14, P1 ;  /* 0x00000001000b7824 */ /* 0x004fe400008e060e */
[----:B------:R-:W2:Y:S01]  /*ac60*/  LDL R14, [R1+0x140] ;  /* 0x00014000010e7983 */ /* 0x000ea20000100800 */
[----:B------:R-:W-:-:S03]  /*ac70*/  ISETP.GT.AND P1, PT, R3, 0x2, PT ;  /* 0x000000020300780c */ /* 0x000fc60003f24270 */
        /* <DEDUP_REMOVED lines=30> */
[----:B---3--:R-:W-:Y:S02]  /*ae60*/  IMAD.X R11, R0, 0x1, R233, P3 ;  /* 0x00000001000b7824 */ /* 0x008fe400018e06e9 */
[----:B------:R-:W3:Y:S04]  /*ae70*/  LDL R233, [R1+0x168] ;  /* 0x0001680001e97983 */ /* 0x000ee80000100800 */
[----:B------:R4:W-:Y:S02]  /*ae80*/  LDGSTS.E [R4+0xc008], desc[UR16][R10.64], P1 ;  /* 0x0c0080000a047fae */ /* 0x0009e40008921850 */
[----:B----4-:R-:W-:-:S02]  /*ae90*/  IADD3 R10, P1, R2, R16, RZ ;  /* 0x00000010020a7210 */ /* 0x010fc40007f3e0ff */
[----:B------:R-:W4:Y:S03]  /*aea0*/  LDL R16, [R1+0x174] ;  /* 0x0001740001107983 */ /* 0x000f260000100800 */
[----:B--2---:R-:W-:Y:S02]  /*aeb0*/  IMAD.X R11, R0, 0x1, R14, P1 ;  /* 0x00000001000b7824 */ /* 0x004fe400008e060e */
        /* <DEDUP_REMOVED lines=15> */
[----:B------:R-:W2:Y:S01]  /*afb0*/  LDL R9, [R1+0x178] ;  /* 0x0001780001097983 */ /* 0x000ea20000100800 */
[----:B------:R-:W-:-:S03]  /*afc0*/  ISETP.GT.AND P1, PT, R3, 0x4, PT ;  /* 0x000000040300780c */ /* 0x000fc60003f24270 */
[----:B------:R1:W-:Y:S02]  /*afd0*/  LDGSTS.E [R4+0xc00c], desc[UR16][R10.64], P2 ;  /* 0x0c00c0000a047fae */ /* 0x0003e40009121850 */
[----:B-1----:R-:W-:-:S04]  /*afe0*/  SEL R4, RZ, 0x4, !P1 ;  /* 0x00000004ff047807 */ /* 0x002fc80004800000 */
[----:B------:R-:W-:-:S04]  /*aff0*/  SEL R4, R4, RZ, !P0 ;  /* 0x000000ff04047207 */ /* 0x000fc80004000000 */
[----:B------:R-:W-:Y:S02]  /*b000*/  ISETP.NE.U32.AND P1, PT, R4, RZ, PT ;  /* 0x000000ff0400720c */ /* 0x000fe40003f25070 */
[----:B------:R-:W-:-:S05]  /*b010*/  LOP3.LUT R4, R12, 0x10, RZ, 0x3c, !PT ;  /* 0x000000100c047812 */ /* 0x000fca00078e3cff */
[----:B------:R-:W-:Y:S01]  /*b020*/  VIADD R4, R4, UR4 ;  /* 0x0000000404047c36 */ /* 0x000fe20008000000 */
[----:B------:R-:W-:Y:S02]  /*b030*/  IADD3 R10, P2, R2, R15, RZ ;  /* 0x0000000f020a7210 */ /* 0x000fe40007f5e0ff */
[----:B------:R-:W2:Y:S03]  /*b040*/  LDL R15, [R1+0x190] ;  /* 0x00019000010f7983 */ /* 0x000ea60000100800 */
[----:B------:R-:W-:Y:S02]  /*b050*/  IMAD.X R11, R0, 0x1, R238, P2 ;  /* 0x00000001000b7824 */ /* 0x000fe400010e06ee */
[----:B------:R-:W2:Y:S04]  /*b060*/  LDL R238, [R1+0x1a8] ;  /* 0x0001a80001ee7983 */ /* 0x000ea80000100800 */
[----:B------:R1:W-:Y:S02]  /*b070*/  LDGSTS.E [R4], desc[UR16][R10.64], P1 ;  /* 0x000000000a047fae */ /* 0x0003e40008921850 */
[----:B-1----:R-:W-:-:S02]  /*b080*/  IADD3 R10, P2, R2, R237, RZ ;  /* 0x000000ed020a7210 */ /* 0x002fc40007f5e0ff */
[----:B------:R-:W2:Y:S02]  /*b090*/  LDL R237, [R1+0x1b4] ;  /* 0x0001b40001ed7983 */ /* 0x000ea40000100800 */
[----:B---3--:R-:W-:Y:S02]  /*b0a0*/  IADD3.X R11, R0, R233, RZ, P2, !PT ;  /* 0x000000e9000b7210 */ /* 0x008fe400017fe4ff */
[----:B------:R-:W3:Y:S04]  /*b0b0*/  LDL R233, [R1+0x19c] ;  /* 0x00019c0001e97983 */ /* 0x000ee80000100800 */
[----:B------:R4:W-:Y:S02]  /*b0c0*/  LDGSTS.E [R4+0x4000], desc[UR16][R10.64], P1 ;  /* 0x040000000a047fae */ /* 0x0009e40008921850 */
[----:B----4-:R-:W-:-:S02]  /*b0d0*/  IADD3 R10, P2, R2, R16, RZ ;  /* 0x00000010020a7210 */ /* 0x010fc40007f5e0ff */
[----:B------:R-:W4:Y:S03]  /*b0e0*/  LDL R16, [R1+0x198] ;  /* 0x0001980001107983 */ /* 0x000f260000100800 */
[----:B--2---:R-:W-:Y:S01]  /*b0f0*/  IMAD.X R11, R0, 0x1, R14, P2 ;  /* 0x00000001000b7824 */ /* 0x004fe200010e060e */
        /* <DEDUP_REMOVED lines=30> */
[----:B---3--:R-:W-:Y:S02]  /*b2e0*/  IADD3 R10, P3, R2, R233, RZ ;  /* 0x000000e9020a7210 */ /* 0x008fe40007f7e0ff */
[----:B------:R-:W3:Y:S03]  /*b2f0*/  LDL R233, [R1+0x1d4] ;  /* 0x0001d40001e97983 */ /* 0x000ee60000100800 */
[----:B----4-:R-:W-:Y:S02]  /*b300*/  IMAD.X R11, R0, 0x1, R16, P3 ;  /* 0x00000001000b7824 */ /* 0x010fe400018e0610 */
[----:B------:R-:W4:Y:S04]  /*b310*/  LDL R16, [R1+0x1d0] ;  /* 0x0001d00001107983 */ /* 0x000f280000100800 */
[----:B------:R2:W-:Y:S02]  /*b320*/  LDGSTS.E [R4+0xc004], desc[UR16][R10.64], P2 ;  /* 0x0c0040000a047fae */ /* 0x0005e40009121850 */
[----:B--2---:R-:W-:-:S02]  /*b330*/  IADD3 R10, P2, R2, R14, RZ ;  /* 0x0000000e020a7210 */ /* 0x004fc40007f5e0ff */
        /* <DEDUP_REMOVED lines=33> */
[----:B---3--:R-:W-:-:S02]  /*b550*/  IADD3 R10, P1, R2, R233, RZ ;  /* 0x000000e9020a7210 */ /* 0x008fc40007f3e0ff */
[----:B------:R-:W3:Y:S03]  /*b560*/  LDL R233, [R1+0x208] ;  /* 0x0002080001e97983 */ /* 0x000ee60000100800 */
[----:B----4-:R-:W-:Y:S02]  /*b570*/  IMAD.X R11, R0, 0x1, R16, P1 ;  /* 0x00000001000b7824 */ /* 0x010fe400008e0610 */
[----:B------:R-:W4:Y:S04]  /*b580*/  LDL R16, [R1+0x214] ;  /* 0x0002140001107983 */ /* 0x000f280000100800 */
[----:B------:R2:W-:Y:S02]  /*b590*/  LDGSTS.E [R4+0x800c], desc[UR16][R10.64], P2 ;  /* 0x0800c0000a047fae */ /* 0x0005e40009121850 */
[----:B--2---:R-:W-:-:S02]  /*b5a0*/  IADD3 R10, P1, R2, R14, RZ ;  /* 0x0000000e020a7210 */ /* 0x004fc40007f3e0ff */
[----:B------:R-:W2:Y:S02]  /*b5b0*/  LDL R14, [R1+0x200] ;  /* 0x00020000010e7983 */ /* 0x000ea40000100800 */
[----:B------:R-:W-:Y:S02]  /*b5c0*/  IADD3.X R11, R0, R9, RZ, P1, !PT ;  /* 0x00000009000b7210 */ /* 0x000fe40000ffe4ff */
[----:B------:R-:W3:Y:S01]  /*b5d0*/  LDL R9, [R1+0x1f8] ;  /* 0x0001f80001097983 */ /* 0x000ee20000100800 */
        /* <DEDUP_REMOVED lines=8> */
[----:B------:R-:W4:Y:S03]  /*b660*/  LDL R13, [R1+0x210] ;  /* 0x00021000010d7983 */ /* 0x000f260000100800 */
[----:B------:R-:W-:Y:S02]  /*b670*/  IMAD.X R11, R0, 0x1, R238, P2 ;  /* 0x00000001000b7824 */ /* 0x000fe400010e06ee */
[----:B------:R-:W4:Y:S04]  /*b680*/  LDL R238, [R1+0x228] ;  /* 0x0002280001ee7983 */ /* 0x000f280000100800 */
[----:B------:R1:W-:Y:S02]  /*b690*/  LDGSTS.E [R4], desc[UR16][R10.64], P1 ;  /* 0x000000000a047fae */ /* 0x0003e40008921850 */
[----:B-1----:R-:W-:-:S02]  /*b6a0*/  IADD3 R10, P2, R2, R237, RZ ;  /* 0x000000ed020a7210 */ /* 0x002fc40007f5e0ff */
[----:B------:R-:W4:Y:S03]  /*b6b0*/  LDL R237, [R1+0x234] ;  /* 0x0002340001ed7983 */ /* 0x000f260000100800 */
[----:B------:R-:W-:Y:S02]  /*b6c0*/  IMAD.X R11, R0, 0x1, R232, P2 ;  /* 0x00000001000b7824 */ /* 0x000fe400010e06e8 */
[----:B------:R-:W4:Y:S04]  /*b6d0*/  LDL R232, [R1+0x21c] ;  /* 0x00021c0001e87983 */ /* 0x000f280000100800 */
[----:B------:R1:W-:Y:S02]  /*b6e0*/  LDGSTS.E [R4+0x4000], desc[UR16][R10.64], P1 ;  /* 0x040000000a047fae */ /* 0x0003e40008921850 */
[----:B-1----:R-:W-:-:S02]  /*b6f0*/  IADD3 R10, P2, R2, R17, RZ ;  /* 0x00000011020a7210 */ /* 0x002fc40007f5e0ff */
[----:B------:R-:W4:Y:S03]  /*b700*/  LDL R17, [R1+0x218] ;  /* 0x0002180001117983 */ /* 0x000f260000100800 */
[----:B------:R-:W-:Y:S01]  /*b710*/  IMAD.X R11, R0, 0x1, R15, P2 ;  /* 0x00000001000b7824 */ /* 0x000fe200010e060f */
[----:B------:R-:W-:Y:S01]  /*b720*/  ISETP.GT.AND P2, PT, R3, 0x9, PT ;  /* 0x000000090300780c */ /* 0x000fe20003f44270 */
[----:B------:R-:W4:Y:S04]  /*b730*/  LDL R15, [R1+0x224] ;  /* 0x00022400010f7983 */ /* 0x000f280000100800 */
[----:B------:R1:W-:Y:S02]  /*b740*/  LDGSTS.E [R4+0x8000], desc[UR16][R10.64], P1 ;  /* 0x080000000a047fae */ /* 0x0003e40008921850 */
[----:B-1----:R-:W-:-:S04]  /*b750*/  SEL R10, RZ, 0x4, !P2 ;  /* 0x00000004ff0a7807 */ /* 0x002fc80005000000 */
[----:B------:R-:W-:-:S04]  /*b760*/  SEL R10, R10, RZ, !P0 ;  /* 0x000000ff0a0a7207 */ /* 0x000fc80004000000 */
[----:B------:R-:W-:Y:S02]  /*b770*/  ISETP.NE.U32.AND P2, PT, R10, RZ, PT ;  /* 0x000000ff0a00720c */ /* 0x000fe40003f45070 */
[----:B------:R-:W-:Y:S02]  /*b780*/  IADD3 R10, P3, R2, R236, RZ ;  /* 0x000000ec020a7210 */ /* 0x000fe40007f7e0ff */
[----:B------:R-:W4:Y:S03]  /*b790*/  LDL R236, [R1+0x23c] ;  /* 0x00023c0001ec7983 */ /* 0x000f260000100800 */
[----:B---3--:R-:W-:Y:S02]  /*b7a0*/  IMAD.X R11, R0, 0x1, R9, P3 ;  /* 0x00000001000b7824 */ /* 0x008fe400018e0609 */
[----:B------:R-:W3:Y:S04]  /*b7b0*/  LDL R9, [R1+0x220] ;  /* 0x0002200001097983 */ /* 0x000ee80000100800 */
[----:B------:R1:W-:Y:S02]  /*b7c0*/  LDGSTS.E [R4+0xc000], desc[UR16][R10.64], P1 ;  /* 0x0c0000000a047fae */ /* 0x0003e40008921850 */
[----:B-1----:R-:W-:-:S02]  /*b7d0*/  IADD3 R10, P1, R2, R235, RZ ;  /* 0x000000eb020a7210 */ /* 0x002fc40007f3e0ff */
[----:B------:R-:W3:Y:S03]  /*b7e0*/  LDL R235, [R1+0x24c] ;  /* 0x00024c0001eb7983 */ /* 0x000ee60000100800 */
        /* <DEDUP_REMOVED lines=8> */
[----:B----4-:R-:W-:-:S02]  /*b870*/  IADD3 R10, P1, R2, R16, RZ ;  /* 0x00000010020a7210 */ /* 0x010fc40007f3e0ff */
[----:B------:R-:W4:Y:S03]  /*b880*/  LDL R16, [R1+0x244] ;  /* 0x0002440001107983 */ /* 0x000f260000100800 */
[----:B------:R-:W-:Y:S02]  /*b890*/  IMAD.X R11, R0, 0x1, R13, P1 ;  /* 0x00000001000b7824 */ /* 0x000fe400008e060d */
[----:B------:R-:W4:Y:S01]  /*b8a0*/  LDL R13, [R1+0x240] ;  /* 0x00024000010d7983 */ /* 0x000f220000100800 */
[----:B------:R-:W-:-:S03]  /*b8b0*/  ISETP.GT.AND P1, PT, R3, 0xa, PT ;  /* 0x0000000a0300780c */ /* 0x000fc60003f24270 */
[----:B------:R1:W-:Y:S02]  /*b8c0*/  LDGSTS.E [R4+0x8004], desc[UR16][R10.64], P2 ;  /* 0x080040000a047fae */ /* 0x0003e40009121850 */
[----:B-1----:R-:W-:-:S04]  /*b8d0*/  SEL R10, RZ, 0x4, !P1 ;  /* 0x00000004ff0a7807 */ /* 0x002fc80004800000 */
[----:B------:R-:W-:-:S04]  /*b8e0*/  SEL R10, R10, RZ, !P0 ;  /* 0x000000ff0a0a7207 */ /* 0x000fc80004000000 */
[----:B------:R-:W-:Y:S02]  /*b8f0*/  ISETP.NE.U32.AND P1, PT, R10, RZ, PT ;  /* 0x000000ff0a00720c */ /* 0x000fe40003f25070 */
[----:B------:R-:W-:Y:S02]  /*b900*/  IADD3 R10, P3, R2, R232, RZ ;  /* 0x000000e8020a7210 */ /* 0x000fe40007f7e0ff */
[----:B------:R-:W4:Y:S03]  /*b910*/  LDL R232, [R1+0x254] ;  /* 0x0002540001e87983 */ /* 0x000f260000100800 */
[----:B------:R-:W-:Y:S02]  /*b920*/  IMAD.X R11, R0, 0x1, R17, P3 ;  /* 0x00000001000b7824 */ /* 0x000fe400018e0611 */
[----:B------:R-:W4:Y:S04]  /*b930*/  LDL R17, [R1+0x250] ;  /* 0x0002500001117983 */ /* 0x000f280000100800 */
[----:B------:R1:W-:Y:S02]  /*b940*/  LDGSTS.E [R4+0xc004], desc[UR16][R10.64], P2 ;  /* 0x0c0040000a047fae */ /* 0x0003e40009121850 */
[----:B-1----:R-:W-:-:S02]  /*b950*/  IADD3 R10, P2, R2, R15, RZ ;  /* 0x0000000f020a7210 */ /* 0x002fc40007f5e0ff */
[----:B------:R-:W4:Y:S03]  /*b960*/  LDL R15, [R1+0x25c] ;  /* 0x00025c00010f7983 */ /* 0x000f260000100800 */
[----:B---3--:R-:W-:Y:S02]  /*b970*/  IMAD.X R11, R0, 0x1, R9, P2 ;  /* 0x00000001000b7824 */ /* 0x008fe400010e0609 */
[----:B------:R-:W3:Y:S04]  /*b980*/  LDL R9, [R1+0x258] ;  /* 0x0002580001097983 */ /* 0x000ee80000100800 */
[----:B------:R1:W-:Y:S02]  /*b990*/  LDGSTS.E [R4+0x8], desc[UR16][R10.64], P1 ;  /* 0x000080000a047fae */ /* 0x0003e40008921850 */
[----:B-1----:R-:W-:-:S02]  /*b9a0*/  IADD3 R10, P2, R2, R239, RZ ;  /* 0x000000ef020a7210 */ /* 0x002fc40007f5e0ff */
[----:B------:R-:W3:Y:S03]  /*b9b0*/  LDL R239, [R1+0x2ac] ;  /* 0x0002ac0001ef7983 */ /* 0x000ee60000100800 */
[----:B------:R-:W-:Y:S02]  /*b9c0*/  IMAD.X R11, R0, 0x1, R238, P2 ;  /* 0x00000001000b7824 */ /* 0x000fe400010e06ee */
[----:B------:R-:W3:Y:S04]  /*b9d0*/  LDL R238, [R1+0x260] ;  /* 0x0002600001ee7983 */ /* 0x000ee80000100800 */
[----:B------:R1:W-:Y:S02]  /*b9e0*/  LDGSTS.E [R4+0x4008], desc[UR16][R10.64], P1 ;  /* 0x040080000a047fae */ /* 0x0003e40008921850 */
[----:B-1----:R-:W-:-:S02]  /*b9f0*/  IADD3 R10, P2, R2, R237, RZ ;  /* 0x000000ed020a7210 */ /* 0x002fc40007f5e0ff */
[----:B------:R-:W3:Y:S03]  /*ba00*/  LDL R237, [R1+0x26c] ;  /* 0x00026c0001ed7983 */ /* 0x000ee60000100800 */
        /* <DEDUP_REMOVED lines=12> */
[----:B----4-:R-:W-:-:S02]  /*bad0*/  IADD3 R10, P1, R2, R16, RZ ;  /* 0x00000010020a7210 */ /* 0x010fc40007f3e0ff */
[----:B------:R-:W4:Y:S02]  /*bae0*/  LDL R16, [R1+0x274] ;  /* 0x0002740001107983 */ /* 0x000f240000100800 */
[----:B------:R-:W-:Y:S02]  /*baf0*/  IADD3.X R11, R0, R13, RZ, P1, !PT ;  /* 0x0000000d000b7210 */ /* 0x000fe40000ffe4ff */
[----:B------:R-:W4:Y:S04]  /*bb00*/  LDL R13, [R1+0x270] ;  /* 0x00027000010d7983 */ /* 0x000f280000100800 */
[----:B------:R1:W-:Y:S02]  /*bb10*/  LDGSTS.E [R4+0xc], desc[UR16][R10.64], P2 ;  /* 0x0000c0000a047fae */ /* 0x0003e40009121850 */
[----:B-1----:R-:W-:-:S02]  /*bb20*/  IADD3 R10, P1, R2, R235, RZ ;  /* 0x000000eb020a7210 */ /* 0x002fc40007f3e0ff */
[----:B------:R-:W4:Y:S03]  /*bb30*/  LDL R235, [R1+0x284] ;  /* 0x0002840001eb7983 */ /* 0x000f260000100800 */
[----:B------:R-:W-:Y:S02]  /*bb40*/  IMAD.X R11, R0, 0x1, R234, P1 ;  /* 0x00000001000b7824 */ /* 0x000fe400008e06ea */
        /* <DEDUP_REMOVED lines=12> */
[----:B--2---:R-:W-:-:S02]  /*bc10*/  IADD3 R10, P2, R2, R14, RZ ;  /* 0x0000000e020a7210 */ /* 0x004fc40007f5e0ff */
[----:B------:R-:W2:Y:S01]  /*bc20*/  LDL R14, [R1+0x290] ;  /* 0x00029000010e7983 */ /* 0x000ea20000100800 */
[----:B------:R-:W-:-:S04]  /*bc30*/  ISETP.GT.AND P1, PT, R3, 0xc, PT ;  /* 0x0000000c0300780c */ /* 0x000fc80003f24270 */
[----:B------:R-:W-:-:S04]  /*bc40*/  SEL R4, RZ, 0x4, !P1 ;  /* 0x00000004ff047807 */ /* 0x000fc80004800000 */
[----:B------:R-:W-:-:S04]  /*bc50*/  SEL R4, R4, RZ, !P0 ;  /* 0x000000ff04047207 */ /* 0x000fc80004000000 */
[----:B------:R-:W-:Y:S02]  /*bc60*/  ISETP.NE.U32.AND P1, PT, R4, RZ, PT ;  /* 0x000000ff0400720c */ /* 0x000fe40003f25070 */
[----:B------:R-:W-:Y:S01]  /*bc70*/  LOP3.LUT R4, R12, 0x30, RZ, 0x3c, !PT ;  /* 0x000000300c047812 */ /* 0x000fe200078e3cff */
[----:B------:R-:W-:Y:S02]  /*bc80*/  IMAD.X R11, R0, 0x1, R238, P2 ;  /* 0x00000001000b7824 */ /* 0x000fe400010e06ee */
[----:B------:R-:W2:Y:S02]  /*bc90*/  LDL R238, [R1+0x2a8] ;  /* 0x0002a80001ee7983 */ /* 0x000ea40000100800 */
[----:B------:R-:W-:-:S06]  /*bca0*/  VIADD R4, R4, UR4 ;  /* 0x0000000404047c36 */ /* 0x000fcc0008000000 */
[----:B------:R1:W-:Y:S02]  /*bcb0*/  LDGSTS.E [R4], desc[UR16][R10.64], P1 ;  /* 0x000000000a047fae */ /* 0x0003e40008921850 */
[----:B-1----:R-:W-:Y:S02]  /*bcc0*/  IADD3 R10, P2, R2, R237, RZ ;  /* 0x000000ed020a7210 */ /* 0x002fe40007f5e0ff */
        /* <DEDUP_REMOVED lines=39> */
[----:B----4-:R-:W-:Y:S02]  /*bf40*/  IMAD.X R11, R0, 0x1, R16, P3 ;  /* 0x00000001000b7824 */ /* 0x010fe400018e0610 */
        /* <DEDUP_REMOVED lines=8> */
[----:B------:R-:W3:Y:S02]  /*bfd0*/  LDL R239, [R1+0x32c] ;  /* 0x00032c0001ef7983 */ /* 0x000ee40000100800 */
[----:B------:R-:W-:Y:S02]  /*bfe0*/  IADD3.X R11, R0, R238, RZ, P2, !PT ;  /* 0x000000ee000b7210 */ /* 0x000fe400017fe4ff */
[----:B------:R-:W3:Y:S04]  /*bff0*/  LDL R238, [R1+0x2e0] ;  /* 0x0002e00001ee7983 */ /* 0x000ee80000100800 */
[----:B------:R1:W-:Y:S02]  /*c000*/  LDGSTS.E [R4+0x4008], desc[UR16][R10.64], P1 ;  /* 0x040080000a047fae */ /* 0x0003e40008921850 */
[----:B-1----:R-:W-:-:S02]  /*c010*/  IADD3 R10, P2, R2, R237, RZ ;  /* 0x000000ed020a7210 */ /* 0x002fc40007f5e0ff */
[----:B------:R-:W3:Y:S03]  /*c020*/  LDL R237, [R1+0x2ec] ;  /* 0x0002ec0001ed7983 */ /* 0x000ee60000100800 */
[----:B------:R-:W-:Y:S01]  /*c030*/  IMAD.X R11, R0, 0x1, R15, P2 ;  /* 0x00000001000b7824 */ /* 0x000fe200010e060f */
[----:B------:R-:W-:Y:S01]  /*c040*/  ISETP.GT.AND P2, PT, R3, 0xf, PT ;  /* 0x0000000f0300780c */ /* 0x000fe20003f44270 */
[----:B------:R-:W3:Y:S04]  /*c050*/  LDL R15, [R1+0x2e4] ;  /* 0x0002e400010f7983 */ /* 0x000ee80000100800 */
[----:B------:R1:W-:Y:S02]  /*c060*/  LDGSTS.E [R4+0x8008], desc[UR16][R10.64], P1 ;  /* 0x080080000a047fae */ /* 0x0003e40008921850 */
[----:B-1----:R-:W-:-:S04]  /*c070*/  SEL R10, RZ, 0x4, !P2 ;  /* 0x00000004ff0a7807 */ /* 0x002fc80005000000 */
[----:B------:R-:W-:-:S04]  /*c080*/  SEL R10, R10, RZ, !P0 ;  /* 0x000000ff0a0a7207 */ /* 0x000fc80004000000 */
[----:B------:R-:W-:Y:S02]  /*c090*/  ISETP.NE.U32.AND P2, PT, R10, RZ, PT ;  /* 0x000000ff0a00720c */ /* 0x000fe40003f45070 */
[----:B------:R-:W-:Y:S02]  /*c0a0*/  IADD3 R10, P3, R2, R236, RZ ;  /* 0x000000ec020a7210 */ /* 0x000fe40007f7e0ff */
[----:B------:R-:W3:Y:S03]  /*c0b0*/  LDL R236, [R1+0x2fc] ;  /* 0x0002fc0001ec7983 */ /* 0x000ee60000100800 */
[----:B------:R-:W-:Y:S02]  /*c0c0*/  IMAD.X R11, R0, 0x1, R232, P3 ;  /* 0x00000001000b7824 */ /* 0x000fe400018e06e8 */
        /* <DEDUP_REMOVED lines=14> */
[----:B----4-:R-:W-:Y:S02]  /*c1b0*/  IMAD.X R11, R0, 0x1, R16, P1 ;  /* 0x00000001000b7824 */ /* 0x010fe400008e0610 */
[----:B------:R-:W4:Y:S04]  /*c1c0*/  LDL R16, [R1+0x314] ;  /* 0x0003140001107983 */ /* 0x000f280000100800 */
[----:B------:R1:W-:Y:S02]  /*c1d0*/  LDGSTS.E [R4+0x800c], desc[UR16][R10.64], P2 ;  /* 0x0800c0000a047fae */ /* 0x0003e40009121850 */
[----:B-1----:R-:W-:-:S02]  /*c1e0*/  IADD3 R10, P1, R2, R13, RZ ;  /* 0x0000000d020a7210 */ /* 0x002fc40007f3e0ff */
[----:B------:R-:W4:Y:S03]  /*c1f0*/  LDL R13, [R1+0x2f8] ;  /* 0x0002f800010d7983 */ /* 0x000f260000100800 */
[----:B---3--:R-:W-:Y:S02]  /*c200*/  IMAD.X R11, R0, 0x1, R9, P1 ;  /* 0x00000001000b7824 */ /* 0x008fe400008e0609 */
        /* <DEDUP_REMOVED lines=9> */
[----:B------:R-:W3:Y:S03]  /*c2a0*/  LDL R15, [R1+0x310] ;  /* 0x00031000010f7983 */ /* 0x000ee60000100800 */
[----:B------:R-:W-:Y:S02]  /*c2b0*/  IMAD.X R11, R0, 0x1, R238, P2 ;  /* 0x00000001000b7824 */ /* 0x000fe400010e06ee */
[----:B------:R-:W3:Y:S04]  /*c2c0*/  LDL R238, [R1+0x328] ;  /* 0x0003280001ee7983 */ /* 0x000ee80000100800 */
[----:B------:R1:W-:Y:S02]  /*c2d0*/  LDGSTS.E [R4], desc[UR16][R10.64], P1 ;  /* 0x000000000a047fae */ /* 0x0003e40008921850 */
        /* <DEDUP_REMOVED lines=30> */
[----:B------:R-:W3:Y:S02]  /*c4c0*/  LDL R16, [R1+0x344] ;  /* 0x0003440001107983 */ /* 0x000ee40000100800 */
[----:B------:R-:W-:Y:S02]  /*c4d0*/  IADD3.X R11, R0, R15, RZ, P1, !PT ;  /* 0x0000000f000b7210 */ /* 0x000fe40000ffe4ff */
[----:B------:R-:W3:Y:S01]  /*c4e0*/  LDL R15, [R1+0x340] ;  /* 0x00034000010f7983 */ /* 0x000ee20000100800 */
[----:B------:R-:W-:-:S03]  /*c4f0*/  ISETP.GT.AND P1, PT, R3, 0x12, PT ;  /* 0x000000120300780c */ /* 0x000fc60003f24270 */
        /* <DEDUP_REMOVED lines=9> */
[----:B--2---:R-:W-:-:S02]  /*c590*/  IADD3 R10, P2, R2, R14, RZ ;  /* 0x0000000e020a7210 */ /* 0x004fc40007f5e0ff */
[----:B------:R-:W2:Y:S03]  /*c5a0*/  LDL R14, [R1+0x35c] ;  /* 0x00035c00010e7983 */ /* 0x000ea60000100800 */
[----:B----4-:R-:W-:Y:S02]  /*c5b0*/  IMAD.X R11, R0, 0x1, R13, P2 ;  /* 0x00000001000b7824 */ /* 0x010fe400010e060d */
        /* <DEDUP_REMOVED lines=9> */
[----:B---3--:R-:W-:Y:S01]  /*c650*/  IMAD.X R11, R0, 0x1, R9, P2 ;  /* 0x00000001000b7824 */ /* 0x008fe200010e0609 */
        /* <DEDUP_REMOVED lines=26> */
[----:B--2---:R-:W-:-:S02]  /*c800*/  IADD3 R10, P1, R2, R14, RZ ;  /* 0x0000000e020a7210 */ /* 0x004fc40007f3e0ff */
[----:B------:R-:W2:Y:S03]  /*c810*/  LDL R14, [R1+0x378] ;  /* 0x00037800010e7983 */ /* 0x000ea60000100800 */
[----:B----4-:R-:W-:Y:S02]  /*c820*/  IMAD.X R11, R0, 0x1, R13, P1 ;  /* 0x00000001000b7824 */ /* 0x010fe400008e060d */
[----:B------:R-:W4:Y:S01]  /*c830*/  LDL R13, [R1+0x394] ;  /* 0x00039400010d7983 */ /* 0x000f220000100800 */
[----:B------:R-:W-:-:S03]  /*c840*/  ISETP.GT.AND P1, PT, R3, 0x14, PT ;  /* 0x000000140300780c */ /* 0x000fc60003f24270 */
[----:B------:R1:W-:Y:S02]  /*c850*/  LDGSTS.E [R4+0xc00c], desc[UR16][R10.64], P2 ;  /* 0x0c00c0000a047fae */ /* 0x0003e40009121850 */
[----:B-1----:R-:W-:-:S04]  /*c860*/  SEL R4, RZ, 0x4, !P1 ;  /* 0x00000004ff047807 */ /* 0x002fc80004800000 */
[----:B------:R-:W-:-:S04]  /*c870*/  SEL R4, R4, RZ, !P0 ;  /* 0x000000ff04047207 */ /* 0x000fc80004000000 */
[----:B------:R-:W-:Y:S02]  /*c880*/  ISETP.NE.U32.AND P1, PT, R4, RZ, PT ;  /* 0x000000ff0400720c */ /* 0x000fe40003f25070 */
[----:B------:R-:W-:-:S05]  /*c890*/  LOP3.LUT R4, R12, 0x50, RZ, 0x3c, !PT ;  /* 0x000000500c047812 */ /* 0x000fca00078e3cff */
[----:B------:R-:W-:Y:S01]  /*c8a0*/  VIADD R4, R4, UR4 ;  /* 0x0000000404047c36 */ /* 0x000fe20008000000 */
[----:B---3--:R-:W-:Y:S02]  /*c8b0*/  IADD3 R10, P2, R2, R9, RZ ;  /* 0x00000009020a7210 */ /* 0x008fe40007f5e0ff */
        /* <DEDUP_REMOVED lines=19> */
[----:B------:R-:W3:Y:S02]  /*c9f0*/  LDL R236, [R1+0x3c8] ;  /* 0x0003c80001ec7983 */ /* 0x000ee40000100800 */
[----:B--2---:R-:W-:Y:S02]  /*ca00*/  IADD3.X R11, R0, R14, RZ, P3, !PT ;  /* 0x0000000e000b7210 */ /* 0x004fe40001ffe4ff */
        /* <DEDUP_REMOVED lines=33> */
[----:B------:R-:W-:-:S05]  /*cc20*/  IMAD.X R11, R0, 0x1, R238, P2 ;  /* 0x00000001000b7824 */ /* 0x000fca00010e06ee */
[----:B------:R1:W-:Y:S02]  /*cc30*/  LDGSTS.E [R4+0x4008], desc[UR16][R10.64], P1 ;  /* 0x040080000a047fae */ /* 0x0003e40008921850 */
[----:B-1----:R-:W-:Y:S02]  /*cc40*/  IADD3 R10, P2, R2, R234, RZ ;  /* 0x000000ea020a7210 */ /* 0x002fe40007f5e0ff */
        /* <DEDUP_REMOVED lines=8> */
[----:B----4-:R-:W-:Y:S02]  /*ccd0*/  IADD3 R10, P3, R2, R13, RZ ;  /* 0x0000000d020a7210 */ /* 0x010fe40007f7e0ff */
        /* <DEDUP_REMOVED lines=21> */
[----:B------:R-:W-:Y:S02]  /*ce30*/  IMAD.X R11, R0, 0x1, R15, P1 ;  /* 0x00000001000b7824 */ /* 0x000fe400008e060f */
[----:B------:R-:W2:Y:S04]  /*ce40*/  LDL R15, [R1+0x400] ;  /* 0x00040000010f7983 */ /* 0x000ea80000100800 */
[----:B------:R1:W-:Y:S01]  /*ce50*/  LDGSTS.E [R4+0xc00c], desc[UR16][R10.64], P2 ;  /* 0x0c00c0000a047fae */ /* 0x0003e20009121850 */
[----:B------:R-:W-:-:S04]  /*ce60*/  ISETP.GT.AND P1, PT, R3, 0x18, PT ;  /* 0x000000180300780c */ /* 0x000fc80003f24270 */
[----:B-1----:R-:W-:-:S04]  /*ce70*/  SEL R4, RZ, 0x4, !P1 ;  /* 0x00000004ff047807 */ /* 0x002fc80004800000 */
[----:B------:R-:W-:Y:S02]  /*ce80*/  SEL R4, R4, RZ, !P0 ;  /* 0x000000ff04047207 */ /* 0x000fe40004000000 */
[----:B------:R-:W-:Y:S02]  /*ce90*/  IADD3 R10, P2, R2, R234, RZ ;  /* 0x000000ea020a7210 */ /* 0x000fe40007f5e0ff */
[----:B------:R-:W2:Y:S01]  /*cea0*/  LDL R234, [R1+0x414] ;  /* 0x0004140001ea7983 */ /* 0x000ea20000100800 */
[----:B------:R-:W-:Y:S02]  /*ceb0*/  ISETP.NE.U32.AND P1, PT, R4, RZ, PT ;  /* 0x000000ff0400720c */ /* 0x000fe40003f25070 */
[----:B------:R-:W-:-:S04]  /*cec0*/  LOP3.LUT R238, R12, 0x60, RZ, 0x3c, !PT ;  /* 0x000000600cee7812 */ /* 0x000fc800078e3cff */
[----:B------:R-:W-:Y:S01]  /*ced0*/  IADD3 R4, R238, UR4, RZ ;  /* 0x00000004ee047c10 */ /* 0x000fe2000fffe0ff */
[----:B----4-:R-:W-:Y:S02]  /*cee0*/  IMAD.X R11, R0, 0x1, R13, P2 ;  /* 0x00000001000b7824 */ /* 0x010fe400010e060d */
[----:B------:R-:W4:Y:S04]  /*cef0*/  LDL R13, [R1+0x410] ;  /* 0x00041000010d7983 */ /* 0x000f280000100800 */
[----:B------:R1:W-:Y:S02]  /*cf00*/  LDGSTS.E [R4], desc[UR16][R10.64], P1 ;  /* 0x000000000a047fae */ /* 0x0003e40008921850 */
[----:B-1----:R-:W-:Y:S02]  /*cf10*/  IADD3 R10, P2, R2, R233, RZ ;  /* 0x000000e9020a7210 */ /* 0x002fe40007f5e0ff */
[----:B------:R-:W4:Y:S03]  /*cf20*/  LDL R233, [R1+0x41c] ;  /* 0x00041c0001e97983 */ /* 0x000f260000100800 */
[----:B------:R-:W-:-:S02]  /*cf30*/  IMAD.X R11, R0, 0x1, R232, P2 ;  /* 0x00000001000b7824 */ /* 0x000fc400010e06e8 */
[----:B------:R-:W4:Y:S04]  /*cf40*/  LDL R232, [R1+0x418] ;  /* 0x0004180001e87983 */ /* 0x000f280000100800 */
[----:B------:R1:W-:Y:S02]  /*cf50*/  LDGSTS.E [R4+0x4000], desc[UR16][R10.64], P1 ;  /* 0x040000000a047fae */ /* 0x0003e40008921850 */
[----:B-1----:R-:W-:Y:S02]  /*cf60*/  IADD3 R10, P2, R2, R17, RZ ;  /* 0x00000011020a7210 */ /* 0x002fe40007f5e0ff */
[----:B------:R-:W4:Y:S03]  /*cf70*/  LDL R17, [R1+0x42c] ;  /* 0x00042c0001117983 */ /* 0x000f260000100800 */
[----:B---3--:R-:W-:-:S02]  /*cf80*/  IMAD.X R11, R0, 0x1, R9, P2 ;  /* 0x00000001000b7824 */ /* 0x008fc400010e0609 */
[----:B------:R-:W3:Y:S01]  /*cf90*/  LDL R9, [R1+0x424] ;  /* 0x0004240001097983 */ /* 0x000ee20000100800 */
[----:B------:R-:W-:-:S03]  /*cfa0*/  ISETP.GT.AND P2, PT, R3, 0x19, PT ;  /* 0x000000190300780c */ /* 0x000fc60003f44270 */
[----:B------:R1:W-:Y:S02]  /*cfb0*/  LDGSTS.E [R4+0x8000], desc[UR16][R10.64], P1 ;  /* 0x080000000a047fae */ /* 0x0003e40008921850 */
[----:B-1----:R-:W-:-:S04]  /*cfc0*/  SEL R10, RZ, 0x4, !P2 ;  /* 0x00000004ff0a7807 */ /* 0x002fc80005000000 */
[----:B------:R-:W-:-:S04]  /*cfd0*/  SEL R10, R10, RZ, !P0 ;  /* 0x000000ff0a0a7207 */ /* 0x000fc80004000000 */
[----:B------:R-:W-:Y:S02]  /*cfe0*/  ISETP.NE.U32.AND P2, PT, R10, RZ, PT ;  /* 0x000000ff0a00720c */ /* 0x000fe40003f45070 */
[----:B--2---:R-:W-:Y:S02]  /*cff0*/  IADD3 R10, P3, R2, R14, RZ ;  /* 0x0000000e020a7210 */ /* 0x004fe40007f7e0ff */
        /* <DEDUP_REMOVED lines=28> */
[----:B---3--:R-:W-:-:S02]  /*d1c0*/  IADD3 R10, P2, R2, R9, RZ ;  /* 0x00000009020a7210 */ /* 0x008fc40007f5e0ff */
        /* <DEDUP_REMOVED lines=31> */
[----:B------:R-:W-:Y:S01]  /*d3c0*/  LOP3.LUT R238, R12, 0x70, RZ, 0x3c, !PT ;  /* 0x000000700cee7812 */ /* 0x000fe200078e3cff */
[----:B------:R-:W4:Y:S04]  /*d3d0*/  LDL R232, [R1+0x480] ;  /* 0x0004800001e87983 */ /* 0x000f280000100800 */
[----:B------:R3:W-:Y:S02]  /*d3e0*/  LDGSTS.E [R4+0x400c], desc[UR16][R10.64], P2 ;  /* 0x0400c0000a047fae */ /* 0x0007e40009121850 */
[----:B---3--:R-:W-:-:S02]  /*d3f0*/  IADD3 R10, P1, R2, R9, RZ ;  /* 0x00000009020a7210 */ /* 0x008fc40007f3e0ff */
[----:B------:R-:W3:Y:S02]  /*d400*/  LDL R9, [R1+0x478] ;  /* 0x0004780001097983 */ /* 0x000ee40000100800 */
[----:B--2---:R-:W-:Y:S02]  /*d410*/  IADD3.X R11, R0, R14, RZ, P1, !PT ;  /* 0x0000000e000b7210 */ /* 0x004fe40000ffe4ff */
        /* <DEDUP_REMOVED lines=11> */
[----:B------:R-:W-:Y:S01]  /*d4d0*/  IADD3 R10, P2, R2, R15, RZ ;  /* 0x0000000f020a7210 */ /* 0x000fe20007f5e0ff */
[----:B------:R-:W-:Y:S01]  /*d4e0*/  VIADD R4, R238, UR4 ;  /* 0x00000004ee047c36 */ /* 0x000fe20008000000 */
[----:B------:R-:W2:Y:S04]  /*d4f0*/  LDL R15, [R1+0x494] ;  /* 0x00049400010f7983 */ /* 0x000ea80000100800 */
[----:B------:R-:W2:Y:S01]  /*d500*/  LDL R238, [R1+0x4a8] ;  /* 0x0004a80001ee7983 */ /* 0x000ea20000100800 */
[----:B----4-:R-:W-:-:S03]  /*d510*/  IMAD.X R11, R0, 0x1, R13, P2 ;  /* 0x00000001000b7824 */ /* 0x010fc600010e060d */
        /* <DEDUP_REMOVED lines=40> */
[----:B---3--:R-:W-:Y:S02]  /*d7a0*/  IADD3 R10, P3, R2, R9, RZ ;  /* 0x00000009020a7210 */ /* 0x008fe40007f7e0ff */
[----:B------:R-:W3:Y:S03]  /*d7b0*/  LDL R9, [R1+0x4e0] ;  /* 0x0004e00001097983 */ /* 0x000ee60000100800 */
[----:B--2---:R-:W-:Y:S02]  /*d7c0*/  IMAD.X R11, R0, 0x1, R14, P3 ;  /* 0x00000001000b7824 */ /* 0x004fe400018e060e */
[----:B------:R-:W2:Y:S04]  /*d7d0*/  LDL R14, [R1+0x4dc] ;  /* 0x0004dc00010e7983 */ /* 0x000ea80000100800 */
[----:B------:R1:W-:Y:S02]  /*d7e0*/  LDGSTS.E [R4+0xc004], desc[UR16][R10.64], P2 ;  /* 0x0c0040000a047fae */ /* 0x0003e40009121850 */
[----:B-1----:R-:W-:-:S05]  /*d7f0*/  IADD3 R10, P2, R2, R241, RZ ;  /* 0x000000f1020a7210 */ /* 0x002fca0007f5e0ff */
[----:B------:R-:W-:-:S05]  /*d800*/  IMAD.X R11, R0, 0x1, R240, P2 ;  /* 0x00000001000b7824 */ /* 0x000fca00010e06f0 */
[----:B------:R1:W-:Y:S02]  /*d810*/  LDGSTS.E [R4+0x8], desc[UR16][R10.64], P1 ;  /* 0x000080000a047fae */ /* 0x0003e40008921850 */
[----:B-1----:R-:W-:-:S05]  /*d820*/  IADD3 R10, P2, R2, R239, RZ ;  /* 0x000000ef020a7210 */ /* 0x002fca0007f5e0ff */
[----:B------:R-:W-:-:S05]  /*d830*/  IMAD.X R11, R0, 0x1, R238, P2 ;  /* 0x00000001000b7824 */ /* 0x000fca00010e06ee */
[----:B------:R1:W-:Y:S02]  /*d840*/  LDGSTS.E [R4+0x4008], desc[UR16][R10.64], P1 ;  /* 0x040080000a047fae */ /* 0x0003e40008921850 */
[----:B-1----:R-:W-:-:S05]  /*d850*/  IADD3 R10, P2, R2, R237, RZ ;  /* 0x000000ed020a7210 */ /* 0x002fca0007f5e0ff */
[----:B------:R-:W-:Y:S01]  /*d860*/  IMAD.X R11, R0, 0x1, R236, P2 ;  /* 0x00000001000b7824 */ /* 0x000fe200010e06ec */
[----:B------:R-:W-:-:S04]  /*d870*/  ISETP.GT.AND P2, PT, R3, 0x1f, PT ;  /* 0x0000001f0300780c */ /* 0x000fc80003f44270 */
[----:B------:R1:W-:Y:S02]  /*d880*/  LDGSTS.E [R4+0x8008], desc[UR16][R10.64], P1 ;  /* 0x080080000a047fae */ /* 0x0003e40008921850 */
[----:B-1----:R-:W-:-:S04]  /*d890*/  SEL R10, RZ, 0x4, !P2 ;  /* 0x00000004ff0a7807 */ /* 0x002fc80005000000 */
[----:B------:R-:W-:-:S04]  /*d8a0*/  SEL R10, R10, RZ, !P0 ;  /* 0x000000ff0a0a7207 */ /* 0x000fc80004000000 */
[----:B------:R-:W-:Y:S02]  /*d8b0*/  ISETP.NE.U32.AND P2, PT, R10, RZ, PT ;  /* 0x000000ff0a00720c */ /* 0x000fe40003f45070 */
[----:B------:R-:W-:-:S04]  /*d8c0*/  IADD3 R10, P3, R2, R235, RZ ;  /* 0x000000eb020a7210 */ /* 0x000fc80007f7e0ff */
[----:B------:R-:W-:-:S05]  /*d8d0*/  IADD3.X R11, R0, R234, RZ, P3, !PT ;  /* 0x000000ea000b7210 */ /* 0x000fca0001ffe4ff */
[----:B------:R1:W-:Y:S02]  /*d8e0*/  LDGSTS.E [R4+0xc008], desc[UR16][R10.64], P1 ;  /* 0x0c0080000a047fae */ /* 0x0003e40008921850 */
[----:B-1----:R-:W-:-:S05]  /*d8f0*/  IADD3 R10, P1, R2, R233, RZ ;  /* 0x000000e9020a7210 */ /* 0x002fca0007f3e0ff */
[----:B------:R-:W-:-:S05]  /*d900*/  IMAD.X R11, R0, 0x1, R232, P1 ;  /* 0x00000001000b7824 */ /* 0x000fca00008e06e8 */
[----:B------:R4:W-:Y:S02]  /*d910*/  LDGSTS.E [R4+0xc], desc[UR16][R10.64], P2 ;  /* 0x0000c0000a047fae */ /* 0x0009e40009121850 */
[----:B----4-:R-:W-:Y:S02]  /*d920*/  IADD3 R10, P1, R2, R13, RZ ;  /* 0x0000000d020a7210 */ /* 0x010fe40007f3e0ff */
[----:B------:R-:W4:Y:S03]  /*d930*/  LDL.LU R13, [R1+0xd0] ;  /* 0x0000d000010d7983 */ /* 0x000f260000300800 */
[----:B------:R-:W-:Y:S01]  /*d940*/  IMAD.X R11, R0, 0x1, R17, P1 ;  /* 0x00000001000b7824 */ /* 0x000fe200008e0611 */
[----:B------:R-:W4:Y:S04]  /*d950*/  LDL.LU R245, [R1+0xd4] ;  /* 0x0000d40001f57983 */ /* 0x000f280000300800 */
[----:B------:R1:W-:Y:S02]  /*d960*/  LDGSTS.E [R4+0x400c], desc[UR16][R10.64], P2 ;  /* 0x0400c0000a047fae */ /* 0x0003e40009121850 */
[----:B-1----:R-:W-:-:S05]  /*d970*/  IADD3 R10, P1, R2, R16, RZ ;  /* 0x00000010020a7210 */ /* 0x002fca0007f3e0ff */
[----:B------:R-:W-:Y:S02]  /*d980*/  IMAD.X R11, R0, 0x1, R15, P1 ;  /* 0x00000001000b7824 */ /* 0x000fe400008e060f */
[----:B------:R-:W4:Y:S04]  /*d990*/  LDL.LU R15, [R1+0xc0] ;  /* 0x0000c000010f7983 */ /* 0x000f280000300800 */
[----:B------:R3:W-:Y:S04]  /*d9a0*/  LDGSTS.E [R4+0x800c], desc[UR16][R10.64], P2 ;  /* 0x0800c0000a047fae */ /* 0x0007e80009121850 */
[----:B------:R-:W4:Y:S04]  /*d9b0*/  LDL.LU R238, [R1+0xb4] ;  /* 0x0000b40001ee7983 */ /* 0x000f280000300800 */
[----:B------:R-:W4:Y:S01]  /*d9c0*/  LDL.LU R242, [R1+0xc4] ;  /* 0x0000c40001f27983 */ /* 0x000f220000300800 */
[----:B---3--:R-:W-:-:S03]  /*d9d0*/  IADD3 R10, P1, R2, R9, RZ ;  /* 0x00000009020a7210 */ /* 0x008fc60007f3e0ff */
[----:B------:R-:W3:Y:S01]  /*d9e0*/  LDL.LU R246, [R1+0xa0] ;  /* 0x0000a00001f67983 */ /* 0x000ee20000300800 */
[----:B------:R-:W1:Y:S03]  /*d9f0*/  S2R R9, SR_TID.X ;  /* 0x0000000000097919 */ /* 0x000e660000002100 */
[----:B------:R-:W3:Y:S04]  /*da00*/  LDL.LU R17, [R1+0xb0] ;  /* 0x0000b00001117983 */ /* 0x000ee80000300800 */
[----:B------:R-:W3:Y:S04]  /*da10*/  LDL.LU R232, [R1+0x84] ;  /* 0x0000840001e87983 */ /* 0x000ee80000300800 */
[----:B------:R-:W3:Y:S04]  /*da20*/  LDL.LU R233, [R1+0x8c] ;  /* 0x00008c0001e97983 */ /* 0x000ee80000300800 */
[----:B------:R-:W3:Y:S04]  /*da30*/  LDL.LU R234, [R1+0x94] ;  /* 0x0000940001ea7983 */ /* 0x000ee80000300800 */
[----:B------:R-:W3:Y:S04]  /*da40*/  LDL.LU R235, [R1+0x9c] ;  /* 0x00009c0001eb7983 */ /* 0x000ee80000300800 */
[----:B------:R-:W3:Y:S01]  /*da50*/  LDL.LU R236, [R1+0xa4] ;  /* 0x0000a40001ec7983 */ /* 0x000ee20000300800 */
[----:B------:R-:W-:-:S03]  /*da60*/  ULEA UR4, UR14, UR12, 0xd ;  /* 0x0000000c0e047291 */ /* 0x000fc6000f8e683f */
[----:B------:R-:W3:Y:S04]  /*da70*/  LDL.LU R237, [R1+0xac] ;  /* 0x0000ac0001ed7983 */ /* 0x000ee80000300800 */
[----:B------:R-:W3:Y:S04]  /*da80*/  LDL.LU R239, [R1+0x80] ;  /* 0x0000800001ef7983 */ /* 0x000ee80000300800 */
[----:B------:R-:W3:Y:S04]  /*da90*/  LDL.LU R240, [R1+0xbc] ;  /* 0x0000bc0001f07983 */ /* 0x000ee80000300800 */
[----:B------:R-:W3:Y:S01]  /*daa0*/  LDL.LU R241, [R1+0x88] ;  /* 0x0000880001f17983 */ /* 0x000ee20000300800 */
[----:B--2---:R-:W-:Y:S01]  /*dab0*/  IMAD.X R11, R0, 0x1, R14, P1 ;  /* 0x00000001000b7824 */ /* 0x004fe200008e060e */
[----:B-1----:R-:W-:-:S04]  /*dac0*/  LOP3.LUT R14, R9, 0x60, RZ, 0xc0, !PT ;  /* 0x00000060090e7812 */ /* 0x002fc800078ec0ff */
[----:B------:R1:W-:Y:S01]  /*dad0*/  LDGSTS.E [R4+0xc00c], desc[UR16][R10.64], P2 ;  /* 0x0c00c0000a047fae */ /* 0x0003e20009121850 */
[----:B------:R-:W-:-:S03]  /*dae0*/  SHF.R.U32.HI R14, RZ, 0x1, R14 ;  /* 0x00000001ff0e7819 */ /* 0x000fc6000001160e */
[----:B------:R-:W0:Y:S01]  /*daf0*/  LDGDEPBAR ;  /* 0x00000000000079af */ /* 0x000e220000000000 */
[C---:B-1----:R-:W-:Y:S02]  /*db00*/  LOP3.LUT R4, R9.reuse, 0x1f, RZ, 0xc0, !PT ;  /* 0x0000001f09047812 */ /* 0x042fe400078ec0ff */
[----:B------:R-:W-:Y:S02]  /*db10*/  LOP3.LUT R9, R9, 0x7f, RZ, 0xc0, !PT ;  /* 0x0000007f09097812 */ /* 0x000fe400078ec0ff */
[----:B------:R-:W-:-:S03]  /*db20*/  ISETP.GE.AND P1, PT, R4, R3, PT ;  /* 0x000000030400720c */ /* 0x000fc60003f26270 */
[----:B------:R-:W-:Y:S01]  /*db30*/  IMAD.SHL.U32 R9, R9, 0x4, RZ ;  /* 0x0000000409097824 */ /* 0x000fe200078e00ff */
[----:B------:R-:W-:-:S04]  /*db40*/  SEL R4, RZ, 0x4, P1 ;  /* 0x00000004ff047807 */ /* 0x000fc80000800000 */
[----:B------:R-:W-:Y:S02]  /*db50*/  SEL R4, R4, RZ, !P0 ;  /* 0x000000ff04047207 */ /* 0x000fe40004000000 */
[----:B------:R-:W-:Y:S02]  /*db60*/  LOP3.LUT R9, R9, R14, RZ, 0x3c, !PT ;  /* 0x0000000e09097212 */ /* 0x000fe400078e3cff */
[----:B------:R-:W-:-:S03]  /*db70*/  ISETP.NE.U32.AND P0, PT, R4, RZ, PT ;  /* 0x000000ff0400720c */ /* 0x000fc60003f05070 */
[----:B------:R-:W-:Y:S02]  /*db80*/  VIADD R4, R9, UR4 ;  /* 0x0000000409047c36 */ /* 0x000fe40008000000 */
[----:B------:R-:W2:Y:S04]  /*db90*/  LDL.LU R9, [R1+0x90] ;  /* 0x0000900001097983 */ /* 0x000ea80000300800 */
[----:B------:R-:W2:Y:S04]  /*dba0*/  LDL.LU R243, [R1+0xcc] ;  /* 0x0000cc0001f37983 */ /* 0x000ea80000300800 */
[----:B------:R-:W2:Y:S04]  /*dbb0*/  LDL.LU R244, [R1+0x98] ;  /* 0x0000980001f47983 */ /* 0x000ea80000300800 */
[----:B------:R-:W2:Y:S04]  /*dbc0*/  LDL.LU R247, [R1+0xa8] ;  /* 0x0000a80001f77983 */ /* 0x000ea80000300800 */
[----:B------:R-:W2:Y:S04]  /*dbd0*/  LDL.LU R16, [R1+0xb8] ;  /* 0x0000b80001107983 */ /* 0x000ea80000300800 */
[----:B------:R-:W2:Y:S01]  /*dbe0*/  LDL.LU R14, [R1+0xc8] ;  /* 0x0000c800010e7983 */ /* 0x000ea20000300800 */
[----:B----4-:R-:W-:-:S05]  /*dbf0*/  IADD3 R10, P1, R5, R245, RZ ;  /* 0x000000f5050a7210 */ /* 0x010fca0007f3e0ff */
[----:B------:R-:W-:-:S05]  /*dc00*/  IMAD.X R11, R13, 0x1, R6, P1 ;  /* 0x000000010d0b7824 */ /* 0x000fca00008e0606 */
[----:B------:R1:W-:Y:S02]  /*dc10*/  LDGSTS.E [R4+0x30000], desc[UR16][R10.64], P0 ;  /* 0x300000000a047fae */ /* 0x0003e40008121850 */
[----:B-1----:R-:W-:-:S05]  /*dc20*/  IADD3 R10, P1, R5, R242, RZ ;  /* 0x000000f2050a7210 */ /* 0x002fca0007f3e0ff */
[----:B------:R-:W-:-:S05]  /*dc30*/  IMAD.X R11, R15, 0x1, R6, P1 ;  /* 0x000000010f0b7824 */ /* 0x000fca00008e0606 */
[----:B------:R1:W-:Y:S02]  /*dc40*/  LDGSTS.E [R4+0x30400], desc[UR16][R10.64], P0 ;  /* 0x304000000a047fae */ /* 0x0003e40008121850 */
[----:B-1----:R-:W-:-:S05]  /*dc50*/  IADD3 R10, P1, R5, R238, RZ ;  /* 0x000000ee050a7210 */ /* 0x002fca0007f3e0ff */
[----:B---3--:R-:W-:-:S05]  /*dc60*/  IMAD.X R11, R17, 0x1, R6, P1 ;  /* 0x00000001110b7824 */ /* 0x008fca00008e0606 */
[----:B------:R1:W-:Y:S02]  /*dc70*/  LDGSTS.E [R4+0x30800], desc[UR16][R10.64], P0 ;  /* 0x308000000a047fae */ /* 0x0003e40008121850 */
[----:B-1----:R-:W-:-:S05]  /*dc80*/  IADD3 R10, P1, R5, R236, RZ ;  /* 0x000000ec050a7210 */ /* 0x002fca0007f3e0ff */
[----:B------:R-:W-:-:S05]  /*dc90*/  IMAD.X R11, R246, 0x1, R6, P1 ;  /* 0x00000001f60b7824 */ /* 0x000fca00008e0606 */
[----:B------:R1:W-:Y:S02]  /*dca0*/  LDGSTS.E [R4+0x30c00], desc[UR16][R10.64], P0 ;  /* 0x30c000000a047fae */ /* 0x0003e40008121850 */
[----:B-1----:R-:W-:-:S05]  /*dcb0*/  IADD3 R10, P1, R5, R234, RZ ;  /* 0x000000ea050a7210 */ /* 0x002fca0007f3e0ff */
[----:B--2---:R-:W-:-:S05]  /*dcc0*/  IMAD.X R11, R9, 0x1, R6, P1 ;  /* 0x00000001090b7824 */ /* 0x004fca00008e0606 */
[----:B------:R1:W-:Y:S02]  /*dcd0*/  LDGSTS.E [R4+0x31000], desc[UR16][R10.64], P0 ;  /* 0x310000000a047fae */ /* 0x0003e40008121850 */
[----:B-1----:R-:W-:-:S05]  /*dce0*/  IADD3 R10, P1, R5, R232, RZ ;  /* 0x000000e8050a7210 */ /* 0x002fca0007f3e0ff */
[----:B------:R-:W-:-:S05]  /*dcf0*/  IMAD.X R11, R239, 0x1, R6, P1 ;  /* 0x00000001ef0b7824 */ /* 0x000fca00008e0606 */
[----:B------:R1:W-:Y:S02]  /*dd00*/  LDGSTS.E [R4+0x31400], desc[UR16][R10.64], P0 ;  /* 0x314000000a047fae */ /* 0x0003e40008121850 */
[----:B-1----:R-:W-:-:S05]  /*dd10*/  IADD3 R10, P1, R5, R250, RZ ;  /* 0x000000fa050a7210 */ /* 0x002fca0007f3e0ff */
[----:B------:R-:W-:-:S05]  /*dd20*/  IMAD.X R11, R249, 0x1, R6, P1 ;  /* 0x00000001f90b7824 */ /* 0x000fca00008e0606 */
[----:B------:R1:W-:Y:S02]  /*dd30*/  LDGSTS.E [R4+0x31800], desc[UR16][R10.64], P0 ;  /* 0x318000000a047fae */ /* 0x0003e40008121850 */
[----:B-1----:R-:W-:-:S04]  /*dd40*/  IADD3 R10, P1, R5, R22, RZ ;  /* 0x00000016050a7210 */ /* 0x002fc80007f3e0ff */
[----:B------:R-:W-:-:S05]  /*dd50*/  IADD3.X R11, R21, R6, RZ, P1, !PT ;  /* 0x00000006150b7210 */ /* 0x000fca0000ffe4ff */
[----:B------:R1:W-:Y:S04]  /*dd60*/  LDGSTS.E [R4+0x31c00], desc[UR16][R10.64], P0 ;  /* 0x31c000000a047fae */ /* 0x0003e80008121850 */
[----:B------:R-:W2:Y:S01]  /*dd70*/  LDL R4, [R1+0x4e4] ;  /* 0x0004e40001047983 */ /* 0x000ea20000100800 */
[----:B-1----:R-:W-:-:S05]  /*dd80*/  IADD3 R10, P1, R5, R243, RZ ;  /* 0x000000f3050a7210 */ /* 0x002fca0007f3e0ff */
[----:B------:R-:W-:Y:S01]  /*dd90*/  IMAD.X R11, R14, 0x1, R6, P1 ;  /* 0x000000010e0b7824 */ /* 0x000fe200008e0606 */
[-C--:B------:R-:W-:Y:S02]  /*dda0*/  IADD3 R22, P2, R22, R8.reuse, RZ ;  /* 0x0000000816167210 */ /* 0x080fe40007f5e0ff */
[-C--:B------:R-:W-:Y:S02]  /*ddb0*/  IADD3 R232, P6, R232, R8.reuse, RZ ;  /* 0x00000008e8e87210 */ /* 0x080fe40007fde0ff */
[----:B------:R-:W-:Y:S01]  /*ddc0*/  IADD3 R250, P4, R250, R8, RZ ;  /* 0x00000008fafa7210 */ /* 0x000fe20007f9e0ff */
[----:B------:R-:W-:Y:S02]  /*ddd0*/  IMAD.X R21, R21, 0x1, R7, P2 ;  /* 0x0000000115157824 */ /* 0x000fe400010e0607 */
[----:B------:R1:W-:Y:S01]  /*dde0*/  STL [R1+0x84], R232 ;  /* 0x000084e801007387 */ /* 0x0003e20000100800 */
[----:B------:R-:W-:-:S03]  /*ddf0*/  IADD3.X R249, R249, R7, RZ, P4, !PT ;  /* 0x00000007f9f97210 */ /* 0x000fc600027fe4ff */
[----:B-1----:R-:W5:Y:S01]  /*de00*/  LDL.LU R232, [R1+0x550] ;  /* 0x0005500001e87983 */ /* 0x002f620000300800 */
[----:B------:R-:W-:Y:S02]  /*de10*/  IMAD.X R239, R239, 0x1, R7, P6 ;  /* 0x00000001efef7824 */ /* 0x000fe400030e0607 */
[----:B--2---:R-:W-:-:S05]  /*de20*/  VIADD R4, R4, UR4 ;  /* 0x0000000404047c36 */ /* 0x004fca0008000000 */
        /* <DEDUP_REMOVED lines=18> */
[----:B------:R1:W-:Y:S01]  /*df50*/  LDGSTS.E [R4+0x31a00], desc[UR16][R10.64], P0 ;  /* 0x31a000000a047fae */ /* 0x0003e20008121850 */
[----:B------:R-:W-:Y:S02]  /*df60*/  IADD3 R248, P3, R248, R8, RZ ;  /* 0x00000008f8f87210 */ /* 0x000fe40007f7e0ff */
[----:B-1----:R-:W-:-:S05]  /*df70*/  IADD3 R10, P1, R5, R20, RZ ;  /* 0x00000014050a7210 */ /* 0x002fca0007f3e0ff */
[----:B------:R-:W-:Y:S01]  /*df80*/  IMAD.X R11, R19, 0x1, R6, P1 ;  /* 0x00000001130b7824 */ /* 0x000fe200008e0606 */
[----:B------:R-:W-:-:S04]  /*df90*/  IADD3 R20, P1, R20, R8, RZ ;  /* 0x0000000814147210 */ /* 0x000fc80007f3e0ff */
[----:B------:R1:W-:Y:S01]  /*dfa0*/  LDGSTS.E [R4+0x31e00], desc[UR16][R10.64], P0 ;  /* 0x31e000000a047fae */ /* 0x0003e20008121850 */
[-C--:B------:R-:W-:Y:S01]  /*dfb0*/  IADD3 R233, P0, R233, R8.reuse, RZ ;  /* 0x00000008e9e97210 */ /* 0x080fe20007f1e0ff */
[--C-:B------:R-:W-:Y:S01]  /*dfc0*/  IMAD.X R19, R19, 0x1, R7.reuse, P1 ;  /* 0x0000000113137824 */ /* 0x100fe200008e0607 */
[-C--:B------:R-:W-:Y:S01]  /*dfd0*/  IADD3 R234, P1, R234, R8.reuse, RZ ;  /* 0x00000008eaea7210 */ /* 0x080fe20007f3e0ff */
[--C-:B------:R-:W-:Y:S01]  /*dfe0*/  IMAD.X R23, R23, 0x1, R7.reuse, P3 ;  /* 0x0000000117177824 */ /* 0x100fe200018e0607 */
[-C--:B------:R-:W-:Y:S01]  /*dff0*/  IADD3 R235, P2, R235, R8.reuse, RZ ;  /* 0x00000008ebeb7210 */ /* 0x080fe20007f5e0ff */
[----:B------:R2:W-:Y:S01]  /*e000*/  STL [R1+0x8c], R233 ;  /* 0x00008ce901007387 */ /* 0x0005e20000100800 */
[-C--:B------:R-:W-:Y:S02]  /*e010*/  IADD3 R252, P5, R252, R8.reuse, RZ ;  /* 0x00000008fcfc7210 */ /* 0x080fe40007fbe0ff */
[-C--:B------:R-:W-:Y:S01]  /*e020*/  IADD3 R236, P3, R236, R8.reuse, RZ ;  /* 0x00000008ecec7210 */ /* 0x080fe20007f7e0ff */
[----:B------:R-:W-:Y:S01]  /*e030*/  VIADD R18, R18, 0x1 ;  /* 0x0000000112127836 */ /* 0x000fe20000000000 */
[-C--:B------:R-:W-:Y:S01]  /*e040*/  IADD3 R237, P4, R237, R8.reuse, RZ ;  /* 0x00000008eded7210 */ /* 0x080fe20007f9e0ff */
[----:B------:R-:W-:Y:S01]  /*e050*/  IMAD.X R251, R251, 0x1, R7, P5 ;  /* 0x00000001fbfb7824 */ /* 0x000fe200028e0607 */
[-C--:B------:R-:W-:Y:S01]  /*e060*/  IADD3 R240, P6, R240, R8.reuse, RZ ;  /* 0x00000008f0f07210 */ /* 0x080fe20007fde0ff */
[----:B------:R-:W0:Y:S04]  /*e070*/  LDGDEPBAR ;  /* 0x00000000000079af */ /* 0x000e280000000000 */
[----:B--2---:R2:W5:Y:S04]  /*e080*/  LDL.LU R233, [R1+0x54c] ;  /* 0x00054c0001e97983 */ /* 0x0045680000300800 */
[----:B------:R3:W-:Y:S01]  /*e090*/  STL [R1+0x94], R234 ;  /* 0x000094ea01007387 */ /* 0x0007e20000100800 */
[----:B------:R-:W-:-:S03]  /*e0a0*/  IADD3 R238, P5, R238, R8, RZ ;  /* 0x00000008eeee7210 */ /* 0x000fc60007fbe0ff */
[----:B---3--:R2:W5:Y:S04]  /*e0b0*/  LDL.LU R234, [R1+0x548] ;  /* 0x0005480001ea7983 */ /* 0x0085680000300800 */
[----:B------:R3:W-:Y:S01]  /*e0c0*/  STL [R1+0x9c], R235 ;  /* 0x00009ceb01007387 */ /* 0x0007e20000100800 */
[----:B------:R-:W-:-:S03]  /*e0d0*/  IMAD.X R241, R241, 0x1, R7, P0 ;  /* 0x00000001f1f17824 */ /* 0x000fc600000e0607 */
[----:B---3--:R2:W5:Y:S04]  /*e0e0*/  LDL.LU R235, [R1+0x544] ;  /* 0x0005440001eb7983 */ /* 0x0085680000300800 */
[----:B------:R3:W-:Y:S01]  /*e0f0*/  STL [R1+0xa4], R236 ;  /* 0x0000a4ec01007387 */ /* 0x0007e20000100800 */
[----:B------:R-:W-:-:S03]  /*e100*/  IADD3 R242, P0, R242, R8, RZ ;  /* 0x00000008f2f27210 */ /* 0x000fc60007f1e0ff */
[----:B---3--:R2:W5:Y:S04]  /*e110*/  LDL.LU R236, [R1+0x540] ;  /* 0x0005400001ec7983 */ /* 0x0085680000300800 */
[----:B------:R-:W3:Y:S04]  /*e120*/  LDL R4, [R1+0xfc] ;  /* 0x0000fc0001047983 */ /* 0x000ee80000100800 */
[----:B------:R4:W-:Y:S01]  /*e130*/  STL [R1+0xac], R237 ;  /* 0x0000aced01007387 */ /* 0x0009e20000100800 */
[----:B------:R-:W-:Y:S01]  /*e140*/  IMAD.X R9, R9, 0x1, R7, P1 ;  /* 0x0000000109097824 */ /* 0x000fe200008e0607 */
[----:B------:R-:W-:-:S02]  /*e150*/  IADD3 R243, P1, R243, R8, RZ ;  /* 0x00000008f3f37210 */ /* 0x000fc40007f3e0ff */
[----:B----4-:R2:W5:Y:S04]  /*e160*/  LDL.LU R237, [R1+0x53c] ;  /* 0x00053c0001ed7983 */ /* 0x0105680000300800 */
[----:B------:R4:W-:Y:S01]  /*e170*/  STL [R1+0xb4], R238 ;  /* 0x0000b4ee01007387 */ /* 0x0009e20000100800 */
[----:B------:R-:W-:-:S03]  /*e180*/  IMAD.X R244, R244, 0x1, R7, P2 ;  /* 0x00000001f4f47824 */ /* 0x000fc600010e0607 */
[----:B----4-:R2:W5:Y:S04]  /*e190*/  LDL.LU R238, [R1+0x538] ;  /* 0x0005380001ee7983 */ /* 0x0105680000300800 */
[----:B------:R4:W-:Y:S01]  /*e1a0*/  STL [R1+0x80], R239 ;  /* 0x000080ef01007387 */ /* 0x0009e20000100800 */
[----:B------:R-:W-:-:S03]  /*e1b0*/  IADD3 R245, P2, R245, R8, RZ ;  /* 0x00000008f5f57210 */ /* 0x000fc60007f5e0ff */
[----:B----4-:R2:W5:Y:S04]  /*e1c0*/  LDL.LU R239, [R1+0x534] ;  /* 0x0005340001ef7983 */ /* 0x0105680000300800 */
[----:B------:R4:W-:Y:S01]  /*e1d0*/  STL [R1+0xbc], R240 ;  /* 0x0000bcf001007387 */ /* 0x0009e20000100800 */
[----:B------:R-:W-:-:S03]  /*e1e0*/  IMAD.X R246, R246, 0x1, R7, P3 ;  /* 0x00000001f6f67824 */ /* 0x000fc600018e0607 */
        /* <DEDUP_REMOVED lines=9> */
[----:B----4-:R-:W1:Y:S04]  /*e280*/  LDL.LU R9, [R1+0x524] ;  /* 0x0005240001097983 */ /* 0x010e680000300800 */
        /* <DEDUP_REMOVED lines=9> */
[----:B------:R4:W-:Y:S04]  /*e320*/  STL [R1+0xa0], R246 ;  /* 0x0000a0f601007387 */ /* 0x0009e80000100800 */
        /* <DEDUP_REMOVED lines=12> */
[----:B----4-:R2:W5:Y:S01]  /*e3f0*/  LDL.LU R13, [R1+0x4fc] ;  /* 0x0004fc00010d7983 */ /* 0x0105620000300800 */
[----:B------:R-:W-:Y:S01]  /*e400*/  VIADD R3, R3, 0xffffffe0 ;  /* 0xffffffe003037836 */ /* 0x000fe20000000000 */
[----:B---3--:R-:W-:-:S02]  /*e410*/  ISETP.NE.U32.AND P4, PT, R4, R18, PT ;  /* 0x000000120400720c */ /* 0x008fc40003f85070 */
[----:B-1----:R-:W-:Y:S02]  /*e420*/  SHF.R.S32.HI R4, RZ, 0x1f, R9 ;  /* 0x0000001fff047819 */ /* 0x002fe40000011409 */
[C---:B------:R-:W-:Y:S02]  /*e430*/  LEA R2, P3, R9.reuse, R2, 0x2 ;  /* 0x0000000209027211 */ /* 0x040fe400078610ff */
[----:B------:R-:W-:-:S04]  /*e440*/  SHF.L.U64.HI R4, R9, 0x2, R4 ;  /* 0x0000000209047819 */ /* 0x000fc80000010204 */
[----:B------:R-:W-:-:S03]  /*e450*/  IADD3.X R0, R0, R4, RZ, P3, !PT ;  /* 0x0000000400007210 */ /* 0x000fc60001ffe4ff */
[----:B--2---:R-:W-:Y:S05]  /*e460*/  @P4 BRA `(.L_x_1) ;  /* 0xffffffb400044947 */ /* 0x004fea000383ffff */
.L_x_0:
[----:B------:R-:W2:Y:S01]  /*e470*/  LDL.LU R10, [R1+0x4ec] ;  /* 0x0004ec00010a7983 */ /* 0x000ea20000300800 */
[----:B------:R-:W-:-:S04]  /*e480*/  DEPBAR.LE SB0, 0x0 ;  /* 0x000080000000791a */ /* 0x000fc80000000000 */
[----:B------:R-:W3:Y:S01]  /*e490*/  LDL.LU R4, [R1+0x4e8] ;  /* 0x0004e80001047983 */ /* 0x000ee20000300800 */
[----:B------:R-:W1:Y:S01]  /*e4a0*/  S2R R11, SR_TID.X ;  /* 0x00000000000b7919 */ /* 0x000e620000002100 */
[----:B------:R-:W4:Y:S01]  /*e4b0*/  S2R R252, SR_TID.X ;  /* 0x0000000000fc7919 */ /* 0x000f220000002100 */
[----:B------:R-:W-:Y:S01]  /*e4c0*/  IMAD.MOV.U32 R6, RZ, RZ, R216 ;  /* 0x000000ffff067224 */ /* 0x000fe200078e00d8 */
[----:B------:R-:W-:Y:S01]  /*e4d0*/  ULDC UR4, c[0x0][0x22c] ;  /* 0x00008b0000047ab9 */ /* 0x000fe20000000800 */
[----:B------:R-:W-:Y:S01]  /*e4e0*/  IMAD.MOV.U32 R7, RZ, RZ, R218 ;  /* 0x000000ffff077224 */ /* 0x000fe200078e00da */
[----:B------:R-:W-:Y:S01]  /*e4f0*/  ULDC UR5, c[0x0][0x22c] ;  /* 0x00008b0000057ab9 */ /* 0x000fe20000000800 */
[----:B------:R-:W-:Y:S01]  /*e500*/  IMAD.MOV.U32 R8, RZ, RZ, R184 ;  /* 0x000000ffff087224 */ /* 0x000fe200078e00b8 */
[----:B------:R-:W-:Y:S01]  /*e510*/  ULDC.64 UR8, c[0x0][0x220] ;  /* 0x0000880000087ab9 */ /* 0x000fe20000000a00 */
[----:B------:R-:W-:Y:S01]  /*e520*/  IMAD.MOV.U32 R9, RZ, RZ, R186 ;  /* 0x000000ffff097224 */ /* 0x000fe200078e00ba */
[----:B------:R-:W-:Y:S01]  /*e530*/  ULDC.64 UR30, c[0x0][0x228] ;  /* 0x00008a00001e7ab9 */ /* 0x000fe20000000a00 */
[----:B------:R-:W-:Y:S01]  /*e540*/  ULDC.64 UR6, c[0x0][0x228] ;  /* 0x00008a0000067ab9 */ /* 0x000fe20000000a00 */
[----:B------:R-:W-:Y:S01]  /*e550*/  ULDC UR28, c[0x0][0x248] ;  /* 0x00009200001c7ab9 */ /* 0x000fe20000000800 */
[----:B------:R-:W-:Y:S01]  /*e560*/  ULDC.64 UR14, c[0x0][0x228] ;  /* 0x00008a00000e7ab9 */ /* 0x000fe20000000a00 */
[----:B------:R-:W-:Y:S01]  /*e570*/  ULDC.64 UR10, c[0x0][0x228] ;  /* 0x00008a00000a7ab9 */ /* 0x000fe20000000a00 */
[----:B------:R-:W-:Y:S01]  /*e580*/  ULDC.64 UR26, c[0x0][0x228] ;  /* 0x00008a00001a7ab9 */ /* 0x000fe20000000a00 */
[----:B------:R-:W-:Y:S01]  /*e590*/  ULDC.64 UR22, c[0x0][0x228] ;  /* 0x00008a0000167ab9 */ /* 0x000fe20000000a00 */
[----:B------:R-:W-:Y:S01]  /*e5a0*/  ULDC.64 UR20, c[0x0][0x228] ;  /* 0x00008a0000147ab9 */ /* 0x000fe20000000a00 */
[----:B------:R-:W-:Y:S01]  /*e5b0*/  ULDC.64 UR18, c[0x0][0x228] ;  /* 0x00008a0000127ab9 */ /* 0x000fe20000000a00 */
[----:B------:R-:W-:Y:S01]  /*e5c0*/  ULDC.64 UR24, c[0x0][0x228] ;  /* 0x00008a0000187ab9 */ /* 0x000fe20000000a00 */
[----:B------:R-:W-:Y:S01]  /*e5d0*/  BAR.SYNC.DEFER_BLOCKING 0x0 ;  /* 0x0000000000007b1d */ /* 0x000fe20000010000 */
[----:B---3-5:R-:W-:-:S05]  /*e5e0*/  ISETP.GE.AND P1, PT, R14, R4, PT ;  /* 0x000000040e00720c */ /* 0x028fca0003f26270 */
[----:B------:R-:W3:Y:S04]  /*e5f0*/  LDL.LU R4, [R1] ;  /* 0x0000000001047983 */ /* 0x000ee80000300800 */
[----:B------:R-:W3:Y:S01]  /*e600*/  LDL.LU R5, [R1+0x8] ;  /* 0x0000080001057983 */ /* 0x000ee20000300800 */
[C---:B-1----:R-:W-:Y:S02]  /*e610*/  IMAD.SHL.U32 R2, R11.reuse, 0x10, RZ ;  /* 0x000000100b027824 */ /* 0x042fe400078e00ff */
[----:B------:R-:W-:-:S03]  /*e620*/  IMAD.SHL.U32 R0, R11, 0x40, RZ ;  /* 0x000000400b007824 */ /* 0x000fc600078e00ff */
[----:B------:R-:W-:Y:S02]  /*e630*/  LOP3.LUT R2, R2, 0xf0, RZ, 0xc0, !PT ;  /* 0x000000f002027812 */ /* 0x000fe400078ec0ff */
[----:B------:R-:W-:Y:S02]  /*e640*/  LOP3.LUT R0, R0, 0x400, RZ, 0xc0, !PT ;  /* 0x0000040000007812 */ /* 0x000fe400078ec0ff */
[----:B----4-:R-:W-:Y:S02]  /*e650*/  LOP3.LUT R3, R252, 0x60, RZ, 0xc0, !PT ;  /* 0x00000060fc037812 */ /* 0x010fe400078ec0ff */
[----:B------:R-:W-:-:S05]  /*e660*/  IADD3 R0, R0, UR12, R2 ;  /* 0x0000000c00007c10 */ /* 0x000fca000fffe002 */
[----:B------:R-:W-:Y:S01]  /*e670*/  IMAD R0, R3, 0x8, R0 ;  /* 0x0000000803007824 */ /* 0x000fe200078e0200 */
[----:B------:R-:W-:-:S04]  /*e680*/  LOP3.LUT R252, R252, 0x7f, RZ, 0xc0, !PT ;  /* 0x0000007ffcfc7812 */ /* 0x000fc800078ec0ff */
[----:B------:R-:W-:Y:S01]  /*e690*/  LEA R252, R252, UR12, 0x4 ;  /* 0x0000000cfcfc7c11 */ /* 0x000fe2000f8e20ff */
[----:B------:R-:W-:Y:S01]  /*e6a0*/  IMAD.MOV.U32 R11, RZ, RZ, R154 ;  /* 0x000000ffff0b7224 */ /* 0x000fe200078e009a */
[C---:B--2---:R-:W-:Y:S01]  /*e6b0*/  ISETP.GE.AND P0, PT, R13.reuse, R10, PT ;  /* 0x0000000a0d00720c */ /* 0x044fe20003f06270 */
[----:B------:R-:W-:Y:S01]  /*e6c0*/  IMAD.MOV.U32 R10, RZ, RZ, R152 ;  /* 0x000000ffff0a7224 */ /* 0x000fe200078e0098 */
[C---:B------:R-:W-:Y:S01]  /*e6d0*/  ISETP.LT.AND P1, PT, R13.reuse, UR31, !P1 ;  /* 0x0000001f0d007c0c */ /* 0x040fe2000cf21270 */
[----:B------:R-:W-:Y:S01]  /*e6e0*/  VIADD R2, R13, 0x1 ;  /* 0x000000010d027836 */ /* 0x000fe20000000000 */
[----:B------:R-:W-:Y:S01]  /*e6f0*/  ULDC.64 UR12, c[0x0][0x228] ;  /* 0x00008a00000c7ab9 */ /* 0x000fe20000000a00 */
[----:B---3--:R1:W-:Y:S01]  /*e700*/  STSM.16.M88.4 [R0], R4 ;  /* 0x0000000400007844 */ /* 0x0083e20000000200 */
[----:B------:R-:W-:Y:S06]  /*e710*/  BAR.SYNC.DEFER_BLOCKING 0x0 ;  /* 0x0000000000007b1d */ /* 0x000fec0000010000 */
[----:B------:R-:W2:Y:S02]  /*e720*/  LDS.128 R20, [R252] ;  /* 0x00000000fc147984 */ /* 0x000ea40000000c00 */
[----:B------:R-:W-:Y:S06]  /*e730*/  BAR.SYNC.DEFER_BLOCKING 0x0 ;  /* 0x0000000000007b1d */ /* 0x000fec0000010000 */
[----:B------:R-:W-:Y:S02]  /*e740*/  STSM.16.M88.4 [R0], R8 ;  /* 0x0000000800007844 */ /* 0x000fe40000000200 */
[----:B------:R-:W-:Y:S06]  /*e750*/  BAR.SYNC.DEFER_BLOCKING 0x0 ;  /* 0x0000000000007b1d */ /* 0x000fec0000010000 */
[----:B------:R-:W3:Y:S01]  /*e760*/  LDS.128 R8, [R252] ;  /* 0x00000000fc087984 */ /* 0x000ee20000000c00 */
[----:B-1----:R-:W-:Y:S01]  /*e770*/  IMAD.MOV.U32 R4, RZ, RZ, R120 ;  /* 0x000000ffff047224 */ /* 0x002fe200078e0078 */
[----:B------:R-:W-:Y:S01]  /*e780*/  MOV R6, R88 ;  /* 0x0000005800067202 */ /* 0x000fe20000000f00 */
[----:B------:R-:W-:-:S02]  /*e790*/  IMAD.MOV.U32 R5, RZ, RZ, R122 ;  /* 0x000000ffff057224 */ /* 0x000fc400078e007a */
[----:B------:R-:W-:Y:S01]  /*e7a0*/  IMAD.MOV.U32 R7, RZ, RZ, R90 ;  /* 0x000000ffff077224 */ /* 0x000fe200078e005a */
[----:B------:R-:W-:Y:S06]  /*e7b0*/  BAR.SYNC.DEFER_BLOCKING 0x0 ;  /* 0x0000000000007b1d */ /* 0x000fec0000010000 */
[----:B--2---:R-:W-:Y:S04]  /*e7c0*/  STL.64 [R1+0x100], R20 ;  /* 0x0001001401007387 */ /* 0x004fe80000100a00 */
[----:B------:R-:W-:Y:S04]  /*e7d0*/  STL.64 [R1+0x108], R22 ;  /* 0x0001081601007387 */ /* 0x000fe80000100a00 */
[----:B------:R1:W-:Y:S01]  /*e7e0*/  STSM.16.M88.4 [R0], R4 ;  /* 0x0000000400007844 */ /* 0x0003e20000000200 */
[----:B------:R-:W-:Y:S06]  /*e7f0*/  BAR.SYNC.DEFER_BLOCKING 0x0 ;  /* 0x0000000000007b1d */ /* 0x000fec0000010000 */
[----:B---3--:R2:W-:Y:S04]  /*e800*/  STL.64 [R1+0xf0], R8 ;  /* 0x0000f00801007387 */ /* 0x0085e80000100a00 */
[----:B------:R3:W-:Y:S04]  /*e810*/  STL.64 [R1+0xf8], R10 ;  /* 0x0000f80a01007387 */ /* 0x0007e80000100a00 */
[----:B-1----:R-:W4:Y:S04]  /*e820*/  LDL.LU R4, [R1+0x4] ;  /* 0x0000040001047983 */ /* 0x002f280000300800 */
[----:B------:R-:W4:Y:S04]  /*e830*/  LDL.LU R5, [R1+0xc] ;  /* 0x00000c0001057983 */ /* 0x000f280000300800 */
[----:B------:R-:W1:Y:S01]  /*e840*/  LDS.128 R20, [R252] ;  /* 0x00000000fc147984 */ /* 0x000e620000000c00 */
[----:B--2---:R-:W-:-:S02]  /*e850*/  IMAD.MOV.U32 R8, RZ, RZ, R56 ;  /* 0x000000ffff087224 */ /* 0x004fc400078e0038 */
[----:B------:R-:W-:Y:S02]  /*e860*/  IMAD.MOV.U32 R9, RZ, RZ, R58 ;  /* 0x000000ffff097224 */ /* 0x000fe400078e003a */
[----:B---3--:R-:W-:Y:S02]  /*e870*/  IMAD.MOV.U32 R10, RZ, RZ, R24 ;  /* 0x000000ffff0a7224 */ /* 0x008fe400078e0018 */
[----:B------:R-:W-:Y:S01]  /*e880*/  IMAD.MOV.U32 R11, RZ, RZ, R26 ;  /* 0x000000ffff0b7224 */ /* 0x000fe200078e001a */
[----:B------:R-:W-:Y:S06]  /*e890*/  BAR.SYNC.DEFER_BLOCKING 0x0 ;  /* 0x0000000000007b1d */ /* 0x000fec0000010000 */
[----:B------:R-:W-:Y:S02]  /*e8a0*/  STSM.16.M88.4 [R0], R8 ;  /* 0x0000000800007844 */ /* 0x000fe40000000200 */
[----:B------:R-:W-:Y:S01]  /*e8b0*/  BAR.SYNC.DEFER_BLOCKING 0x0 ;  /* 0x0000000000007b1d */ /* 0x000fe20000010000 */
[----:B------:R-:W-:-:S02]  /*e8c0*/  IMAD.MOV.U32 R6, RZ, RZ, R217 ;  /* 0x000000ffff067224 */ /* 0x000fc400078e00d9 */
[----:B------:R-:W-:-:S03]  /*e8d0*/  IMAD.MOV.U32 R7, RZ, RZ, R219 ;  /* 0x000000ffff077224 */ /* 0x000fc600078e00db */
[----:B------:R-:W2:Y:S02]  /*e8e0*/  LDS.128 R8, [R252] ;  /* 0x00000000fc087984 */ /* 0x000ea40000000c00 */
[----:B------:R-:W-:Y:S06]  /*e8f0*/  BAR.SYNC.DEFER_BLOCKING 0x0 ;  /* 0x0000000000007b1d */ /* 0x000fec0000010000 */
[----:B-1----:R-:W-:Y:S04]  /*e900*/  STL.64 [R1+0xe0], R20 ;  /* 0x0000e01401007387 */ /* 0x002fe80000100a00 */
[----:B------:R-:W-:Y:S04]  /*e910*/  STL.64 [R1+0xe8], R22 ;  /* 0x0000e81601007387 */ /* 0x000fe80000100a00 */
[----:B--2---:R1:W-:Y:S04]  /*e920*/  STL.64 [R1+0xd0], R8 ;  /* 0x0000d00801007387 */ /* 0x0043e80000100a00 */
[----:B------:R2:W-:Y:S01]  /*e930*/  STL.64 [R1+0xd8], R10 ;  /* 0x0000d80a01007387 */ /* 0x0005e20000100a00 */
[----:B-1----:R-:W-:-:S02]  /*e940*/  IMAD.MOV.U32 R8, RZ, RZ, R185 ;  /* 0x000000ffff087224 */ /* 0x002fc400078e00b9 */
[----:B------:R-:W-:Y:S02]  /*e950*/  IMAD.MOV.U32 R9, RZ, RZ, R187 ;  /* 0x000000ffff097224 */ /* 0x000fe400078e00bb */
[----:B--2---:R-:W-:Y:S02]  /*e960*/  IMAD.MOV.U32 R10, RZ, RZ, R153 ;  /* 0x000000ffff0a7224 */ /* 0x004fe400078e0099 */
[----:B------:R-:W-:Y:S01]  /*e970*/  IMAD.MOV.U32 R11, RZ, RZ, R155 ;  /* 0x000000ffff0b7224 */ /* 0x000fe200078e009b */
[----:B----4-:R-:W-:Y:S01]  /*e980*/  STSM.16.M88.4 [R0], R4 ;  /* 0x0000000400007844 */ /* 0x010fe20000000200 */
[----:B------:R-:W-:Y:S06]  /*e990*/  BAR.SYNC.DEFER_BLOCKING 0x0 ;  /* 0x0000000000007b1d */ /* 0x000fec0000010000 */
[----:B------:R-:W1:Y:S02]  /*e9a0*/  LDS.128 R20, [R252] ;  /* 0x00000000fc147984 */ /* 0x000e640000000c00 */
[----:B------:R-:W-:Y:S06]  /*e9b0*/  BAR.SYNC.DEFER_BLOCKING 0x0 ;  /* 0x0000000000007b1d */ /* 0x000fec0000010000 */
[----:B------:R-:W-:Y:S04]  /*e9c0*/  STSM.16.M88.4 [R0], R8 ;  /* 0x0000000800007844 */ /* 0x000fe80000000200 */
[----:B-1----:R-:W-:Y:S04]  /*e9d0*/  STL.64 [R1+0xc0], R20 ;  /* 0x0000c01401007387 */ /* 0x002fe80000100a00 */
[----:B------:R-:W-:Y:S01]  /*e9e0*/  STL.64 [R1+0xc8], R22 ;  /* 0x0000c81601007387 */ /* 0x000fe20000100a00 */
[----:B------:R-:W-:Y:S06]  /*e9f0*/  BAR.SYNC.DEFER_BLOCKING 0x0 ;  /* 0x0000000000007b1d */ /* 0x000fec0000010000 */
[----:B------:R-:W1:Y:S01]  /*ea00*/  LDS.128 R20, [R252] ;  /* 0x00000000fc147984 */ /* 0x000e620000000c00 */
[----:B------:R-:W-:Y:S01]  /*ea10*/  IMAD.MOV.U32 R4, RZ, RZ, R121 ;  /* 0x000000ffff047224 */ /* 0x000fe200078e0079 */
[----:B------:R-:W-:Y:S01]  /*ea20*/  MOV R6, R89 ;  /* 0x0000005900067202 */ /* 0x000fe20000000f00 */
[----:B------:R-:W-:Y:S01]  /*ea30*/  IMAD.MOV.U32 R5, RZ, RZ, R123 ;  /* 0x000000ffff057224 */ /* 0x000fe200078e007b */
[----:B------:R-:W-:Y:S01]  /*ea40*/  BAR.SYNC.DEFER_BLOCKING 0x0 ;  /* 0x0000000000007b1d */ /* 0x000fe20000010000 */
[----:B------:R-:W-:-:S05]  /*ea50*/  IMAD.MOV.U32 R7, RZ, RZ, R91 ;  /* 0x000000ffff077224 */ /* 0x000fca00078e005b */
[----:B------:R2:W-:Y:S04]  /*ea60*/  STSM.16.M88.4 [R0], R4 ;  /* 0x0000000400007844 */ /* 0x0005e80000000200 */
[----:B-1----:R-:W-:Y:S04]  /*ea70*/  STL [R1+0xb4], R21 ;  /* 0x0000b41501007387 */ /* 0x002fe80000100800 */
[----:B------:R-:W-:Y:S04]  /*ea80*/  STL.64 [R1+0xb8], R22 ;  /* 0x0000b81601007387 */ /* 0x000fe80000100a00 */
[----:B--2---:R-:W2:Y:S04]  /*ea90*/  LDL.LU R4, [R1+0x10] ;  /* 0x0000100001047983 */ /* 0x004ea80000300800 */
[----:B------:R-:W2:Y:S01]  /*eaa0*/  LDL.LU R5, [R1+0x18] ;  /* 0x0000180001057983 */ /* 0x000ea20000300800 */
[----:B------:R-:W-:Y:S01]  /*eab0*/  ISETP.GE.AND P2, PT, R2, UR4, PT ;  /* 0x0000000402007c0c */ /* 0x000fe2000bf46270 */
[----:B------:R-:W-:Y:S01]  /*eac0*/  IMAD.MOV.U32 R2, RZ, RZ, R20 ;  /* 0x000000ffff027224 */ /* 0x000fe200078e0014 */
[----:B------:R-:W-:Y:S01]  /*ead0*/  BAR.SYNC.DEFER_BLOCKING 0x0 ;  /* 0x0000000000007b1d */ /* 0x000fe20000010000 */
[----:B------:R-:W-:-:S02]  /*eae0*/  IMAD.MOV.U32 R8, RZ, RZ, R57 ;  /* 0x000000ffff087224 */ /* 0x000fc400078e0039 */
[----:B------:R-:W-:-:S03]  /*eaf0*/  IMAD.MOV.U32 R9, RZ, RZ, R59 ;  /* 0x000000ffff097224 */ /* 0x000fc600078e003b */
[----:B------:R-:W1:Y:S01]  /*eb00*/  LDS.128 R20, [R252] ;  /* 0x00000000fc147984 */ /* 0x000e620000000c00 */
[----:B------:R-:W-:Y:S02]  /*eb10*/  IMAD.MOV.U32 R10, RZ, RZ, R25 ;  /* 0x000000ffff0a7224 */ /* 0x000fe400078e0019 */
[----:B------:R-:W-:Y:S01]  /*eb20*/  IMAD.MOV.U32 R11, RZ, RZ, R27 ;  /* 0x000000ffff0b7224 */ /* 0x000fe200078e001b */
[----:B------:R-:W-:Y:S01]  /*eb30*/  BAR.SYNC.DEFER_BLOCKING 0x0 ;  /* 0x0000000000007b1d */ /* 0x000fe20000010000 */
[----:B------:R-:W-:-:S05]  /*eb40*/  VIADD R3, R13, 0x2 ;  /* 0x000000020d037836 */ /* 0x000fca0000000000 */
[----:B------:R3:W-:Y:S01]  /*eb50*/  STSM.16.M88.4 [R0], R8 ;  /* 0x0000000800007844 */ /* 0x0007e20000000200 */
[----:B------:R-:W-:-:S03]  /*eb60*/  ISETP.GE.AND P4, PT, R3, UR5, PT ;  /* 0x0000000503007c0c */ /* 0x000fc6000bf86270 */
[----:B-1----:R-:W-:Y:S01]  /*eb70*/  STL [R1+0xa4], R21 ;  /* 0x0000a41501007387 */ /* 0x002fe20000100800 */
[----:B------:R-:W-:Y:S01]  /*eb80*/  IMAD.MOV.U32 R3, RZ, RZ, R20 ;  /* 0x000000ffff037224 */ /* 0x000fe200078e0014 */
[----:B------:R-:W-:Y:S02]  /*eb90*/  ULDC.64 UR4, c[0x0][0x228] ;  /* 0x00008a0000047ab9 */ /* 0x000fe40000000a00 */
[----:B------:R-:W-:Y:S01]  /*eba0*/  STL.64 [R1+0xa8], R22 ;  /* 0x0000a81601007387 */ /* 0x000fe20000100a00 */
[----:B------:R-:W-:Y:S01]  /*ebb0*/  BAR.SYNC.DEFER_BLOCKING 0x0 ;  /* 0x0000000000007b1d */ /* 0x000fe20000010000 */
[----:B------:R-:W-:Y:S02]  /*ebc0*/  IMAD.MOV.U32 R6, RZ, RZ, R220 ;  /* 0x000000ffff067224 */ /* 0x000fe400078e00dc */
[----:B------:R-:W-:-:S03]  /*ebd0*/  IMAD.MOV.U32 R7, RZ, RZ, R222 ;  /* 0x000000ffff077224 */ /* 0x000fc600078e00de */
[----:B------:R-:W1:Y:S02]  /*ebe0*/  LDS.128 R20, [R252] ;  /* 0x00000000fc147984 */ /* 0x000e640000000c00 */
[----:B------:R-:W-:Y:S01]  /*ebf0*/  BAR.SYNC.DEFER_BLOCKING 0x0 ;  /* 0x0000000000007b1d */ /* 0x000fe20000010000 */
[----:B---3--:R-:W-:Y:S01]  /*ec00*/  IMAD.MOV.U32 R8, RZ, RZ, R188 ;  /* 0x000000ffff087224 */ /* 0x008fe200078e00bc */
[----:B------:R-:W-:Y:S01]  /*ec10*/  MOV R11, R158 ;  /* 0x0000009e000b7202 */ /* 0x000fe20000000f00 */
[----:B------:R-:W-:Y:S02]  /*ec20*/  IMAD.MOV.U32 R9, RZ, RZ, R190 ;  /* 0x000000ffff097224 */ /* 0x000fe400078e00be */
[----:B------:R-:W-:Y:S01]  /*ec30*/  IMAD.MOV.U32 R10, RZ, RZ, R156 ;  /* 0x000000ffff0a7224 */ /* 0x000fe200078e009c */
[----:B-1----:R-:W-:Y:S01]  /*ec40*/  STL [R1+0x94], R21 ;  /* 0x0000941501007387 */ /* 0x002fe20000100800 */
[----:B------:R-:W-:-:S03]  /*ec50*/  IMAD.MOV.U32 R12, RZ, RZ, R20 ;  /* 0x000000ffff0c7224 */ /* 0x000fc600078e0014 */
[----:B------:R-:W-:Y:S04]  /*ec60*/  STL.64 [R1+0x98], R22 ;  /* 0x0000981601007387 */ /* 0x000fe80000100a00 */
[----:B--2---:R1:W-:Y:S01]  /*ec70*/  STSM.16.M88.4 [R0], R4 ;  /* 0x0000000400007844 */ /* 0x0043e20000000200 */
[----:B------:R-:W-:Y:S06]  /*ec80*/  BAR.SYNC.DEFER_BLOCKING 0x0 ;  /* 0x0000000000007b1d */ /* 0x000fec0000010000 */
[----:B------:R-:W2:Y:S02]  /*ec90*/  LDS.128 R20, [R252] ;  /* 0x00000000fc147984 */ /* 0x000ea40000000c00 */
[----:B------:R-:W-:Y:S06]  /*eca0*/  BAR.SYNC.DEFER_BLOCKING 0x0 ;  /* 0x0000000000007b1d */ /* 0x000fec0000010000 */
[----:B------:R-:W-:Y:S02]  /*ecb0*/  STSM.16.M88.4 [R0], R8 ;  /* 0x0000000800007844 */ /* 0x000fe40000000200 */
[----:B------:R-:W-:Y:S06]  /*ecc0*/  BAR.SYNC.DEFER_BLOCKING 0x0 ;  /* 0x0000000000007b1d */ /* 0x000fec0000010000 */
[----:B------:R-:W3:Y:S01]  /*ecd0*/  LDS.128 R8, [R252] ;  /* 0x00000000fc087984 */ /* 0x000ee20000000c00 */
[----:B-1----:R-:W-:-:S02]  /*ece0*/  IMAD.MOV.U32 R4, RZ, RZ, R124 ;  /* 0x000000ffff047224 */ /* 0x002fc400078e007c */
[----:B------:R-:W-:Y:S02]  /*ecf0*/  IMAD.MOV.U32 R5, RZ, RZ, R126 ;  /* 0x000000ffff057224 */ /* 0x000fe400078e007e */
[----:B------:R-:W-:Y:S02]  /*ed00*/  IMAD.MOV.U32 R6, RZ, RZ, R92 ;  /* 0x000000ffff067224 */ /* 0x000fe400078e005c */
[----:B------:R-:W-:Y:S01]  /*ed10*/  IMAD.MOV.U32 R7, RZ, RZ, R94 ;  /* 0x000000ffff077224 */ /* 0x000fe200078e005e */
[----:B------:R-:W-:Y:S06]  /*ed20*/  BAR.SYNC.DEFER_BLOCKING 0x0 ;  /* 0x0000000000007b1d */ /* 0x000fec0000010000 */
[----:B--2---:R-:W-:Y:S04]  /*ed30*/  STL.64 [R1+0x80], R20 ;  /* 0x0000801401007387 */ /* 0x004fe80000100a00 */
[----:B------:R-:W-:Y:S04]  /*ed40*/  STL.64 [R1+0x88], R22 ;  /* 0x0000881601007387 */ /* 0x000fe80000100a00 */
[----:B------:R1:W-:Y:S01]  /*ed50*/  STSM.16.M88.4 [R0], R4 ;  /* 0x0000000400007844 */ /* 0x0003e20000000200 */
[----:B------:R-:W-:Y:S01]  /*ed60*/  IMAD.MOV.U32 R26, RZ, RZ, R93 ;  /* 0x000000ffff1a7224 */ /* 0x000fe200078e005d */
[----:B------:R-:W-:Y:S06]  /*ed70*/  BAR.SYNC.DEFER_BLOCKING 0x0 ;  /* 0x0000000000007b1d */ /* 0x000fec0000010000 */
[----:B---3--:R2:W-:Y:S04]  /*ed80*/  STL.64 [R1], R8 ;  /* 0x0000000801007387 */ /* 0x0085e80000100a00 */
[----:B------:R3:W-:Y:S04]  /*ed90*/  STL.64 [R1+0x8], R10 ;  /* 0x0000080a01007387 */ /* 0x0007e80000100a00 */
[----:B-1----:R-:W4:Y:S04]  /*eda0*/  LDL.LU R4, [R1+0x14] ;  /* 0x0000140001047983 */ /* 0x002f280000300800 */
[----:B------:R-:W4:Y:S04]  /*edb0*/  LDL.LU R5, [R1+0x1c] ;  /* 0x00001c0001057983 */ /* 0x000f280000300800 */
[----:B------:R-:W4:Y:S04]  /*edc0*/  LDL.LU R92, [R1+0x20] ;  /* 0x00002000015c7983 */ /* 0x000f280000300800 */
        /* <DEDUP_REMOVED lines=12> */
[----:B------:R-:W-:Y:S01]  /*ee90*/  BAR.SYNC.DEFER_BLOCKING 0x0 ;  /* 0x0000000000007b1d */ /* 0x000fe20000010000 */
[----:B------:R-:W-:Y:S01]  /*eea0*/  IMAD.MOV.U32 R20, RZ, RZ, R189 ;  /* 0x000000ffff147224 */ /* 0x000fe200078e00bd */
[----:B------:R-:W-:Y:S01]  /*eeb0*/  MOV R23, R159 ;  /* 0x0000009f00177202 */ /* 0x000fe20000000f00 */
[----:B------:R-:W-:Y:S02]  /*eec0*/  IMAD.MOV.U32 R21, RZ, RZ, R191 ;  /* 0x000000ffff157224 */ /* 0x000fe400078e00bf */
[----:B------:R-:W-:Y:S02]  /*eed0*/  IMAD.MOV.U32 R22, RZ, RZ, R157 ;  /* 0x000000ffff167224 */ /* 0x000fe400078e009d */
[----:B------:R-:W-:Y:S02]  /*eee0*/  IMAD.MOV.U32 R24, RZ, RZ, R125 ;  /* 0x000000ffff187224 */ /* 0x000fe400078e007d */
[----:B------:R-:W-:-:S02]  /*eef0*/  IMAD.MOV.U32 R25, RZ, RZ, R127 ;  /* 0x000000ffff197224 */ /* 0x000fc400078e007f */
[----:B------:R-:W-:Y:S02]  /*ef00*/  IMAD.MOV.U32 R27, RZ, RZ, R95 ;  /* 0x000000ffff1b7224 */ /* 0x000fe400078e005f */
[----:B------:R-:W-:Y:S02]  /*ef10*/  IMAD.MOV.U32 R56, RZ, RZ, R61 ;  /* 0x000000ffff387224 */ /* 0x000fe400078e003d */
[----:B------:R-:W-:Y:S02]  /*ef20*/  IMAD.MOV.U32 R57, RZ, RZ, R63 ;  /* 0x000000ffff397224 */ /* 0x000fe400078e003f */
[----:B------:R-:W-:Y:S02]  /*ef30*/  IMAD.MOV.U32 R58, RZ, RZ, R29 ;  /* 0x000000ffff3a7224 */ /* 0x000fe400078e001d */
[----:B------:R-:W-:Y:S02]  /*ef40*/  IMAD.MOV.U32 R59, RZ, RZ, R31 ;  /* 0x000000ffff3b7224 */ /* 0x000fe400078e001f */
[----:B------:R-:W-:-:S02]  /*ef50*/  IMAD.MOV.U32 R94, RZ, RZ, R224 ;  /* 0x000000ffff5e7224 */ /* 0x000fc400078e00e0 */
[----:B------:R-:W-:Y:S01]  /*ef60*/  IMAD.MOV.U32 R95, RZ, RZ, R226 ;  /* 0x000000ffff5f7224 */ /* 0x000fe200078e00e2 */
[----:B----4-:R-:W-:Y:S01]  /*ef70*/  STSM.16.M88.4 [R0], R4 ;  /* 0x0000000400007844 */ /* 0x010fe20000000200 */
[----:B------:R-:W-:Y:S06]  /*ef80*/  BAR.SYNC.DEFER_BLOCKING 0x0 ;  /* 0x0000000000007b1d */ /* 0x000fec0000010000 */
[----:B------:R-:W3:Y:S02]  /*ef90*/  LDS.128 R4, [R252] ;  /* 0x00000000fc047984 */ /* 0x000ee40000000c00 */
[----:B------:R-:W-:Y:S06]  /*efa0*/  BAR.SYNC.DEFER_BLOCKING 0x0 ;  /* 0x0000000000007b1d */ /* 0x000fec0000010000 */
[----:B------:R-:W-:Y:S02]  /*efb0*/  STSM.16.M88.4 [R0], R20 ;  /* 0x0000001400007844 */ /* 0x000fe40000000200 */
[----:B------:R-:W-:Y:S06]  /*efc0*/  BAR.SYNC.DEFER_BLOCKING 0x0 ;  /* 0x0000000000007b1d */ /* 0x000fec0000010000 */
[----:B------:R-:W4:Y:S02]  /*efd0*/  LDS.128 R20, [R252] ;  /* 0x00000000fc147984 */ /* 0x000f240000000c00 */
        /* <DEDUP_REMOVED lines=9> */
[----:B------:R1:W-:Y:S02]  /*f070*/  STSM.16.M88.4 [R0], R92 ;  /* 0x0000005c00007844 */ /* 0x0003e40000000200 */
[----:B------:R-:W-:Y:S06]  /*f080*/  BAR.SYNC.DEFER_BLOCKING 0x0 ;  /* 0x0000000000007b1d */ /* 0x000fec0000010000 */
[----:B-1----:R-:W2:Y:S04]  /*f090*/  LDL.LU R92, [R1+0x24] ;  /* 0x00002400015c7983 */ /* 0x002ea80000300800 */
[----:B------:R-:W2:Y:S01]  /*f0a0*/  LDL.LU R93, [R1+0x2c] ;  /* 0x00002c00015d7983 */ /* 0x000ea20000300800 */
[----:B------:R-:W-:Y:S01]  /*f0b0*/  IMAD.MOV.U32 R28, RZ, RZ, R192 ;  /* 0x000000ffff1c7224 */ /* 0x000fe200078e00c0 */
[----:B------:R-:W-:Y:S01]  /*f0c0*/  MOV R31, R162 ;  /* 0x000000a2001f7202 */ /* 0x000fe20000000f00 */
[----:B------:R-:W-:Y:S01]  /*f0d0*/  IMAD.MOV.U32 R29, RZ, RZ, R194 ;  /* 0x000000ffff1d7224 */ /* 0x000fe200078e00c2 */
[----:B------:R-:W3:Y:S04]  /*f0e0*/  LDL.LU R156, [R1+0x30] ;  /* 0x00003000019c7983 */ /* 0x000ee80000300800 */
[----:B------:R-:W1:Y:S01]  /*f0f0*/  LDS.128 R56, [R252] ;  /* 0x00000000fc387984 */ /* 0x000e620000000c00 */
[----:B------:R-:W-:Y:S01]  /*f100*/  IMAD.MOV.U32 R30, RZ, RZ, R160 ;  /* 0x000000ffff1e7224 */ /* 0x000fe200078e00a0 */
[----:B------:R-:W-:Y:S01]  /*f110*/  BAR.SYNC.DEFER_BLOCKING 0x0 ;  /* 0x0000000000007b1d */ /* 0x000fe20000010000 */
[----:B------:R-:W-:-:S02]  /*f120*/  IMAD.MOV.U32 R24, RZ, RZ, R128 ;  /* 0x000000ffff187224 */ /* 0x000fc400078e0080 */
[----:B------:R-:W-:Y:S02]  /*f130*/  IMAD.MOV.U32 R25, RZ, RZ, R130 ;  /* 0x000000ffff197224 */ /* 0x000fe400078e0082 */
[----:B------:R-:W-:Y:S02]  /*f140*/  IMAD.MOV.U32 R26, RZ, RZ, R96 ;  /* 0x000000ffff1a7224 */ /* 0x000fe400078e0060 */
[----:B------:R-:W-:Y:S01]  /*f150*/  IMAD.MOV.U32 R27, RZ, RZ, R98 ;  /* 0x000000ffff1b7224 */ /* 0x000fe200078e0062 */
[----:B------:R-:W3:Y:S04]  /*f160*/  LDL.LU R157, [R1+0x38] ;  /* 0x00003800019d7983 */ /* 0x000ee80000300800 */
[----:B------:R-:W-:Y:S01]  /*f170*/  STSM.16.M88.4 [R0], R28 ;  /* 0x0000001c00007844 */ /* 0x000fe20000000200 */
[----:B------:R-:W-:Y:S06]  /*f180*/  BAR.SYNC.DEFER_BLOCKING 0x0 ;  /* 0x0000000000007b1d */ /* 0x000fec0000010000 */
[----:B------:R-:W1:Y:S02]  /*f190*/  LDS.128 R28, [R252] ;  /* 0x00000000fc1c7984 */ /* 0x000e640000000c00 */
[----:B------:R-:W-:Y:S06]  /*f1a0*/  BAR.SYNC.DEFER_BLOCKING 0x0 ;  /* 0x0000000000007b1d */ /* 0x000fec0000010000 */
[----:B------:R4:W-:Y:S02]  /*f1b0*/  STSM.16.M88.4 [R0], R24 ;  /* 0x0000001800007844 */ /* 0x0009e40000000200 */
[----:B------:R-:W-:Y:S06]  /*f1c0*/  BAR.SYNC.DEFER_BLOCKING 0x0 ;  /* 0x0000000000007b1d */ /* 0x000fec0000010000 */
[----:B------:R-:W1:Y:S01]  /*f1d0*/  LDS.128 R120, [R252] ;  /* 0x00000000fc787984 */ /* 0x000e620000000c00 */
[----:B----4-:R-:W-:-:S02]  /*f1e0*/  IMAD.MOV.U32 R24, RZ, RZ, R64 ;  /* 0x000000ffff187224 */ /* 0x010fc400078e0040 */
[----:B------:R-:W-:Y:S02]  /*f1f0*/  IMAD.MOV.U32 R25, RZ, RZ, R66 ;  /* 0x000000ffff197224 */ /* 0x000fe400078e0042 */
[----:B------:R-:W-:Y:S02]  /*f200*/  IMAD.MOV.U32 R26, RZ, RZ, R32 ;  /* 0x000000ffff1a7224 */ /* 0x000fe400078e0020 */
[----:B------:R-:W-:Y:S01]  /*f210*/  IMAD.MOV.U32 R27, RZ, RZ, R34 ;  /* 0x000000ffff1b7224 */ /* 0x000fe200078e0022 */
[----:B------:R-:W-:Y:S06]  /*f220*/  BAR.SYNC.DEFER_BLOCKING 0x0 ;  /* 0x0000000000007b1d */ /* 0x000fec0000010000 */
[----:B------:R-:W-:Y:S02]  /*f230*/  STSM.16.M88.4 [R0], R24 ;  /* 0x0000001800007844 */ /* 0x000fe40000000200 */
[----:B------:R-:W-:Y:S01]  /*f240*/  BAR.SYNC.DEFER_BLOCKING 0x0 ;  /* 0x0000000000007b1d */ /* 0x000fe20000010000 */
[----:B------:R-:W-:-:S02]  /*f250*/  IMAD.MOV.U32 R94, RZ, RZ, R225 ;  /* 0x000000ffff5e7224 */ /* 0x000fc400078e00e1 */
[----:B------:R-:W-:-:S03]  /*f260*/  IMAD.MOV.U32 R95, RZ, RZ, R227 ;  /* 0x000000ffff5f7224 */ /* 0x000fc600078e00e3 */
[----:B------:R-:W4:Y:S02]  /*f270*/  LDS.128 R24, [R252] ;  /* 0x00000000fc187984 */ /* 0x000f240000000c00 */
[----:B------:R-:W-:Y:S01]  /*f280*/  BAR.SYNC.DEFER_BLOCKING 0x0 ;  /* 0x0000000000007b1d */ /* 0x000fe20000010000 */
[----:B------:R-:W-:Y:S02]  /*f290*/  IMAD.MOV.U32 R128, RZ, RZ, R129 ;  /* 0x000000ffff807224 */ /* 0x000fe400078e0081 */
[----:B------:R-:W-:Y:S02]  /*f2a0*/  IMAD.MOV.U32 R129, RZ, RZ, R131 ;  /* 0x000000ffff817224 */ /* 0x000fe400078e0083 */
[----:B------:R-:W-:Y:S02]  /*f2b0*/  IMAD.MOV.U32 R130, RZ, RZ, R97 ;  /* 0x000000ffff827224 */ /* 0x000fe400078e0061 */
[----:B------:R-:W-:Y:S01]  /*f2c0*/  IMAD.MOV.U32 R131, RZ, RZ, R99 ;  /* 0x000000ffff837224 */ /* 0x000fe200078e0063 */
[----:B------:R-:W-:Y:S01]  /*f2d0*/  MOV R127, R163 ;  /* 0x000000a3007f7202 */ /* 0x000fe20000000f00 */
[----:B------:R-:W-:-:S02]  /*f2e0*/  IMAD.MOV.U32 R124, RZ, RZ, R193 ;  /* 0x000000ffff7c7224 */ /* 0x000fc400078e00c1 */
[----:B------:R-:W-:Y:S02]  /*f2f0*/  IMAD.MOV.U32 R125, RZ, RZ, R195 ;  /* 0x000000ffff7d7224 */ /* 0x000fe400078e00c3 */
[----:B------:R-:W-:Y:S01]  /*f300*/  IMAD.MOV.U32 R126, RZ, RZ, R161 ;  /* 0x000000ffff7e7224 */ /* 0x000fe200078e00a1 */
[----:B--2---:R-:W-:Y:S01]  /*f310*/  STSM.16.M88.4 [R0], R92 ;  /* 0x0000005c00007844 */ /* 0x004fe20000000200 */
[----:B------:R-:W-:Y:S06]  /*f320*/  BAR.SYNC.DEFER_BLOCKING 0x0 ;  /* 0x0000000000007b1d */ /* 0x000fec0000010000 */
[----:B------:R-:W2:Y:S02]  /*f330*/  LDS.128 R96, [R252] ;  /* 0x00000000fc607984 */ /* 0x000ea40000000c00 */
[----:B------:R-:W-:Y:S06]  /*f340*/  BAR.SYNC.DEFER_BLOCKING 0x0 ;  /* 0x0000000000007b1d */ /* 0x000fec0000010000 */
[----:B------:R-:W-:Y:S02]  /*f350*/  STSM.16.M88.4 [R0], R124 ;  /* 0x0000007c00007844 */ /* 0x000fe40000000200 */
[----:B------:R-:W-:Y:S06]  /*f360*/  BAR.SYNC.DEFER_BLOCKING 0x0 ;  /* 0x0000000000007b1d */ /* 0x000fec0000010000 */
[----:B------:R-:W2:Y:S02]  /*f370*/  LDS.128 R92, [R252] ;  /* 0x00000000fc5c7984 */ /* 0x000ea40000000c00 */
[----:B------:R-:W-:Y:S06]  /*f380*/  BAR.SYNC.DEFER_BLOCKING 0x0 ;  /* 0x0000000000007b1d */ /* 0x000fec0000010000 */
[----:B------:R-:W-:Y:S02]  /*f390*/  STSM.16.M88.4 [R0], R128 ;  /* 0x0000008000007844 */ /* 0x000fe40000000200 */
[----:B------:R-:W-:Y:S01]  /*f3a0*/  BAR.SYNC.DEFER_BLOCKING 0x0 ;  /* 0x0000000000007b1d */ /* 0x000fe20000010000 */
[----:B------:R-:W-:-:S02]  /*f3b0*/  IMAD.MOV.U32 R64, RZ, RZ, R65 ;  /* 0x000000ffff407224 */ /* 0x000fc400078e0041 */
[----:B------:R-:W-:-:S03]  /*f3c0*/  IMAD.MOV.U32 R65, RZ, RZ, R67 ;  /* 0x000000ffff417224 */ /* 0x000fc600078e0043 */
[----:B------:R-:W2:Y:S01]  /*f3d0*/  LDS.128 R128, [R252] ;  /* 0x00000000fc807984 */ /* 0x000ea20000000c00 */
[----:B------:R-:W-:Y:S02]  /*f3e0*/  IMAD.MOV.U32 R66, RZ, RZ, R33 ;  /* 0x000000ffff427224 */ /* 0x000fe400078e0021 */
        /* <DEDUP_REMOVED lines=8> */
[----:B---3--:R3:W-:Y:S02]  /*f470*/  STSM.16.M88.4 [R0], R156 ;  /* 0x0000009c00007844 */ /* 0x0087e40000000200 */
[----:B------:R-:W-:Y:S06]  /*f480*/  BAR.SYNC.DEFER_BLOCKING 0x0 ;  /* 0x0000000000007b1d */ /* 0x000fec0000010000 */
[----:B---3--:R-:W3:Y:S04]  /*f490*/  LDL.LU R156, [R1+0x34] ;  /* 0x00003400019c7983 */ /* 0x008ee80000300800 */
[----:B------:R-:W3:Y:S01]  /*f4a0*/  LDL.LU R157, [R1+0x3c] ;  /* 0x00003c00019d7983 */ /* 0x000ee20000300800 */
[----:B------:R-:W-:Y:S01]  /*f4b0*/  IMAD.MOV.U32 R64, RZ, RZ, R196 ;  /* 0x000000ffff407224 */ /* 0x000fe200078e00c4 */
[----:B------:R-:W-:Y:S01]  /*f4c0*/  MOV R67, R166 ;  /* 0x000000a600437202 */ /* 0x000fe20000000f00 */
[----:B------:R-:W-:Y:S01]  /*f4d0*/  IMAD.MOV.U32 R65, RZ, RZ, R198 ;  /* 0x000000ffff417224 */ /* 0x000fe200078e00c6 */
[----:B------:R-:W4:Y:S04]  /*f4e0*/  LDL.LU R192, [R1+0x40] ;  /* 0x0000400001c07983 */ /* 0x000f280000300800 */
[----:B------:R-:W2:Y:S01]  /*f4f0*/  LDS.128 R124, [R252] ;  /* 0x00000000fc7c7984 */ /* 0x000ea20000000c00 */
[----:B------:R-:W-:Y:S01]  /*f500*/  IMAD.MOV.U32 R66, RZ, RZ, R164 ;  /* 0x000000ffff427224 */ /* 0x000fe200078e00a4 */
[----:B------:R-:W-:Y:S01]  /*f510*/  BAR.SYNC.DEFER_BLOCKING 0x0 ;  /* 0x0000000000007b1d */ /* 0x000fe20000010000 */
[----:B------:R-:W-:-:S02]  /*f520*/  IMAD.MOV.U32 R32, RZ, RZ, R132 ;  /* 0x000000ffff207224 */ /* 0x000fc400078e0084 */
[----:B------:R-:W-:Y:S02]  /*f530*/  IMAD.MOV.U32 R33, RZ, RZ, R134 ;  /* 0x000000ffff217224 */ /* 0x000fe400078e0086 */
[----:B------:R-:W-:Y:S02]  /*f540*/  IMAD.MOV.U32 R34, RZ, RZ, R100 ;  /* 0x000000ffff227224 */ /* 0x000fe400078e0064 */
[----:B------:R-:W-:Y:S01]  /*f550*/  IMAD.MOV.U32 R35, RZ, RZ, R102 ;  /* 0x000000ffff237224 */ /* 0x000fe200078e0066 */
[----:B------:R-:W4:Y:S04]  /*f560*/  LDL.LU R193, [R1+0x48] ;  /* 0x0000480001c17983 */ /* 0x000f280000300800 */
[----:B------:R-:W-:Y:S01]  /*f570*/  STSM.16.M88.4 [R0], R64 ;  /* 0x0000004000007844 */ /* 0x000fe20000000200 */
[----:B------:R-:W-:Y:S06]  /*f580*/  BAR.SYNC.DEFER_BLOCKING 0x0 ;  /* 0x0000000000007b1d */ /* 0x000fec0000010000 */
[----:B------:R-:W2:Y:S02]  /*f590*/  LDS.128 R64, [R252] ;  /* 0x00000000fc407984 */ /* 0x000ea40000000c00 */
[----:B------:R-:W-:Y:S06]  /*f5a0*/  BAR.SYNC.DEFER_BLOCKING 0x0 ;  /* 0x0000000000007b1d */ /* 0x000fec0000010000 */
[----:B------:R1:W-:Y:S02]  /*f5b0*/  STSM.16.M88.4 [R0], R32 ;  /* 0x0000002000007844 */ /* 0x0003e40000000200 */
[----:B------:R-:W-:Y:S06]  /*f5c0*/  BAR.SYNC.DEFER_BLOCKING 0x0 ;  /* 0x0000000000007b1d */ /* 0x000fec0000010000 */
[----:B------:R-:W2:Y:S01]  /*f5d0*/  LDS.128 R160, [R252] ;  /* 0x00000000fca07984 */ /* 0x000ea20000000c00 */
[----:B-1----:R-:W-:-:S02]  /*f5e0*/  IMAD.MOV.U32 R32, RZ, RZ, R68 ;  /* 0x000000ffff207224 */ /* 0x002fc400078e0044 */
        /* <DEDUP_REMOVED lines=8> */
[----:B------:R-:W1:Y:S02]  /*f670*/  LDS.128 R32, [R252] ;  /* 0x00000000fc207984 */ /* 0x000e640000000c00 */
[----:B------:R-:W-:Y:S01]  /*f680*/  BAR.SYNC.DEFER_BLOCKING 0x0 ;  /* 0x0000000000007b1d */ /* 0x000fe20000010000 */
[----:B------:R-:W-:Y:S02]  /*f690*/  IMAD.MOV.U32 R166, RZ, RZ, R101 ;  /* 0x000000ffffa67224 */ /* 0x000fe400078e0065 */
[----:B------:R-:W-:-:S03]  /*f6a0*/  IMAD.MOV.U32 R164, RZ, RZ, R133 ;  /* 0x000000ffffa47224 */ /* 0x000fc600078e0085 */
[----:B---3--:R3:W-:Y:S02]  /*f6b0*/  STSM.16.M88.4 [R0], R156 ;  /* 0x0000009c00007844 */ /* 0x0087e40000000200 */
[----:B---3--:R-:W-:Y:S01]  /*f6c0*/  MOV R159, R167 ;  /* 0x000000a7009f7202 */ /* 0x008fe20000000f00 */
[----:B------:R-:W-:Y:S01]  /*f6d0*/  IMAD.MOV.U32 R167, RZ, RZ, R103 ;  /* 0x000000ffffa77224 */ /* 0x000fe200078e0067 */
[----:B------:R-:W-:Y:S01]  /*f6e0*/  BAR.SYNC.DEFER_BLOCKING 0x0 ;  /* 0x0000000000007b1d */ /* 0x000fe20000010000 */
[----:B------:R-:W-:Y:S02]  /*f6f0*/  IMAD.MOV.U32 R156, RZ, RZ, R197 ;  /* 0x000000ffff9c7224 */ /* 0x000fe400078e00c5 */
[----:B------:R-:W-:-:S03]  /*f700*/  IMAD.MOV.U32 R157, RZ, RZ, R199 ;  /* 0x000000ffff9d7224 */ /* 0x000fc600078e00c7 */
[----:B------:R-:W3:Y:S01]  /*f710*/  LDS.128 R100, [R252] ;  /* 0x00000000fc647984 */ /* 0x000ee20000000c00 */
[----:B------:R-:W-:Y:S01]  /*f720*/  IMAD.MOV.U32 R158, RZ, RZ, R165 ;  /* 0x000000ffff9e7224 */ /* 0x000fe200078e00a5 */
[----:B------:R-:W-:Y:S06]  /*f730*/  BAR.SYNC.DEFER_BLOCKING 0x0 ;  /* 0x0000000000007b1d */ /* 0x000fec0000010000 */
[----:B------:R-:W-:Y:S02]  /*f740*/  STSM.16.M88.4 [R0], R156 ;  /* 0x0000009c00007844 */ /* 0x000fe40000000200 */
[----:B------:R-:W-:Y:S01]  /*f750*/  BAR.SYNC.DEFER_BLOCKING 0x0 ;  /* 0x0000000000007b1d */ /* 0x000fe20000010000 */
[----:B------:R-:W-:-:S05]  /*f760*/  IMAD.MOV.U32 R165, RZ, RZ, R135 ;  /* 0x000000ffffa57224 */ /* 0x000fca00078e0087 */
[----:B------:R-:W3:Y:S02]  /*f770*/  LDS.128 R132, [R252] ;  /* 0x00000000fc847984 */ /* 0x000ee40000000c00 */
[----:B------:R-:W-:Y:S06]  /*f780*/  BAR.SYNC.DEFER_BLOCKING 0x0 ;  /* 0x0000000000007b1d */ /* 0x000fec0000010000 */
[----:B------:R-:W-:Y:S02]  /*f790*/  STSM.16.M88.4 [R0], R164 ;  /* 0x000000a400007844 */ /* 0x000fe40000000200 */
[----:B------:R-:W-:Y:S01]  /*f7a0*/  BAR.SYNC.DEFER_BLOCKING 0x0 ;  /* 0x0000000000007b1d */ /* 0x000fe20000010000 */
[----:B------:R-:W-:-:S02]  /*f7b0*/  IMAD.MOV.U32 R188, RZ, RZ, R69 ;  /* 0x000000ffffbc7224 */ /* 0x000fc400078e0045 */
[----:B------:R-:W-:-:S03]  /*f7c0*/  IMAD.MOV.U32 R189, RZ, RZ, R71 ;  /* 0x000000ffffbd7224 */ /* 0x000fc600078e0047 */
[----:B------:R-:W3:Y:S01]  /*f7d0*/  LDS.128 R184, [R252] ;  /* 0x00000000fcb87984 */ /* 0x000ee20000000c00 */
[----:B------:R-:W-:Y:S02]  /*f7e0*/  IMAD.MOV.U32 R190, RZ, RZ, R37 ;  /* 0x000000ffffbe7224 */ /* 0x000fe400078e0025 */
[----:B------:R-:W-:Y:S01]  /*f7f0*/  IMAD.MOV.U32 R191, RZ, RZ, R39 ;  /* 0x000000ffffbf7224 */ /* 0x000fe200078e0027 */
[----:B------:R-:W-:Y:S06]  /*f800*/  BAR.SYNC.DEFER_BLOCKING 0x0 ;  /* 0x0000000000007b1d */ /* 0x000fec0000010000 */
[----:B------:R2:W-:Y:S02]  /*f810*/  STSM.16.M88.4 [R0], R188 ;  /* 0x000000bc00007844 */ /* 0x0005e40000000200 */
[----:B------:R-:W-:Y:S06]  /*f820*/  BAR.SYNC.DEFER_BLOCKING 0x0 ;  /* 0x0000000000007b1d */ /* 0x000fec0000010000 */
[----:B--2---:R-:W2:Y:S04]  /*f830*/  LDL.LU R188, [R1+0x44] ;  /* 0x0000440001bc7983 */ /* 0x004ea80000300800 */
[----:B------:R-:W2:Y:S04]  /*f840*/  LDL.LU R189, [R1+0x4c] ;  /* 0x00004c0001bd7983 */ /* 0x000ea80000300800 */
[----:B------:R-:W3:Y:S01]  /*f850*/  LDS.128 R164, [R252] ;  /* 0x00000000fca47984 */ /* 0x000ee20000000c00 */
[----:B------:R-:W-:-:S02]  /*f860*/  IMAD.MOV.U32 R194, RZ, RZ, R232 ;  /* 0x000000ffffc27224 */ /* 0x000fc400078e00e8 */
[----:B------:R-:W-:Y:S01]  /*f870*/  IMAD.MOV.U32 R195, RZ, RZ, R234 ;  /* 0x000000ffffc37224 */ /* 0x000fe200078e00ea */
[----:B------:R-:W-:Y:S06]  /*f880*/  BAR.SYNC.DEFER_BLOCKING 0x0 ;  /* 0x0000000000007b1d */ /* 0x000fec0000010000 */
[----:B----4-:R-:W-:Y:S02]  /*f890*/  STSM.16.M88.4 [R0], R192 ;  /* 0x000000c000007844 */ /* 0x010fe40000000200 */
[----:B------:R-:W-:Y:S01]  /*f8a0*/  BAR.SYNC.DEFER_BLOCKING 0x0 ;  /* 0x0000000000007b1d */ /* 0x000fe20000010000 */
[----:B------:R-:W-:Y:S01]  /*f8b0*/  IMAD.MOV.U32 R68, RZ, RZ, R200 ;  /* 0x000000ffff447224 */ /* 0x000fe200078e00c8 */
[----:B------:R-:W-:Y:S01]  /*f8c0*/  MOV R71, R170 ;  /* 0x000000aa00477202 */ /* 0x000fe20000000f00 */
[----:B------:R-:W-:-:S02]  /*f8d0*/  IMAD.MOV.U32 R69, RZ, RZ, R202 ;  /* 0x000000ffff457224 */ /* 0x000fc400078e00ca */
[----:B------:R-:W-:Y:S02]  /*f8e0*/  IMAD.MOV.U32 R70, RZ, RZ, R168 ;  /* 0x000000ffff467224 */ /* 0x000fe400078e00a8 */
[----:B------:R-:W-:Y:S01]  /*f8f0*/  IMAD.MOV.U32 R36, RZ, RZ, R136 ;  /* 0x000000ffff247224 */ /* 0x000fe200078e0088 */
[----:B------:R-:W4:Y:S04]  /*f900*/  LDL.LU R200, [R1+0x50] ;  /* 0x0000500001c87983 */ /* 0x000f280000300800 */
[----:B------:R-:W3:Y:S01]  /*f910*/  LDS.128 R156, [R252] ;  /* 0x00000000fc9c7984 */ /* 0x000ee20000000c00 */
[----:B------:R-:W-:Y:S06]  /*f920*/  BAR.SYNC.DEFER_BLOCKING 0x0 ;  /* 0x0000000000007b1d */ /* 0x000fec0000010000 */
[----:B------:R-:W-:Y:S02]  /*f930*/  STSM.16.M88.4 [R0], R68 ;  /* 0x0000004400007844 */ /* 0x000fe40000000200 */
[----:B------:R-:W-:Y:S01]  /*f940*/  BAR.SYNC.DEFER_BLOCKING 0x0 ;  /* 0x0000000000007b1d */ /* 0x000fe20000010000 */
[----:B------:R-:W-:-:S02]  /*f950*/  IMAD.MOV.U32 R37, RZ, RZ, R138 ;  /* 0x000000ffff257224 */ /* 0x000fc400078e008a */
[----:B------:R-:W-:-:S03]  /*f960*/  IMAD.MOV.U32 R38, RZ, RZ, R104 ;  /* 0x000000ffff267224 */ /* 0x000fc600078e0068 */
[----:B------:R-:W3:Y:S01]  /*f970*/  LDS.128 R68, [R252] ;  /* 0x00000000fc447984 */ /* 0x000ee20000000c00 */
[----:B------:R-:W-:Y:S01]  /*f980*/  IMAD.MOV.U32 R39, RZ, RZ, R106 ;  /* 0x000000ffff277224 */ /* 0x000fe200078e006a */
[----:B------:R-:W-:Y:S06]  /*f990*/  BAR.SYNC.DEFER_BLOCKING 0x0 ;  /* 0x0000000000007b1d */ /* 0x000fec0000010000 */
[----:B------:R1:W-:Y:S02]  /*f9a0*/  STSM.16.M88.4 [R0], R36 ;  /* 0x0000002400007844 */ /* 0x0003e40000000200 */
[----:B------:R-:W-:Y:S06]  /*f9b0*/  BAR.SYNC.DEFER_BLOCKING 0x0 ;  /* 0x0000000000007b1d */ /* 0x000fec0000010000 */
[----:B------:R-:W3:Y:S01]  /*f9c0*/  LDS.128 R192, [R252] ;  /* 0x00000000fcc07984 */ /* 0x000ee20000000c00 */
        /* <DEDUP_REMOVED lines=10> */
[----:B------:R-:W-:Y:S06]  /*fa70*/  BAR.SYNC.DEFER_BLOCKING 0x0 ;  /* 0x0000000000007b1d */ /* 0x000fec0000010000 */
[----:B--2---:R2:W-:Y:S02]  /*fa80*/  STSM.16.M88.4 [R0], R188 ;  /* 0x000000bc00007844 */ /* 0x0045e40000000200 */
[----:B--2---:R-:W-:-:S02]  /*fa90*/  IMAD.MOV.U32 R188, RZ, RZ, R201 ;  /* 0x000000ffffbc7224 */ /* 0x004fc400078e00c9 */
[----:B------:R-:W4:Y:S01]  /*faa0*/  LDL.LU R201, [R1+0x58] ;  /* 0x0000580001c97983 */ /* 0x000f220000300800 */
[----:B------:R-:W-:Y:S01]  /*fab0*/  MOV R191, R171 ;  /* 0x000000ab00bf7202 */ /* 0x000fe20000000f00 */
[----:B------:R-:W-:Y:S02]  /*fac0*/  IMAD.MOV.U32 R170, RZ, RZ, R105 ;  /* 0x000000ffffaa7224 */ /* 0x000fe400078e0069 */
[----:B------:R-:W-:Y:S01]  /*fad0*/  IMAD.MOV.U32 R171, RZ, RZ, R107 ;  /* 0x000000ffffab7224 */ /* 0x000fe200078e006b */
[----:B------:R-:W-:Y:S01]  /*fae0*/  BAR.SYNC.DEFER_BLOCKING 0x0 ;  /* 0x0000000000007b1d */ /* 0x000fe20000010000 */
[----:B------:R-:W-:Y:S02]  /*faf0*/  IMAD.MOV.U32 R189, RZ, RZ, R203 ;  /* 0x000000ffffbd7224 */ /* 0x000fe400078e00cb */
[----:B------:R-:W-:-:S03]  /*fb00*/  IMAD.MOV.U32 R190, RZ, RZ, R169 ;  /* 0x000000ffffbe7224 */ /* 0x000fc600078e00a9 */
[----:B------:R-:W2:Y:S02]  /*fb10*/  LDS.128 R104, [R252] ;  /* 0x00000000fc687984 */ /* 0x000ea40000000c00 */
[----:B------:R-:W-:Y:S06]  /*fb20*/  BAR.SYNC.DEFER_BLOCKING 0x0 ;  /* 0x0000000000007b1d */ /* 0x000fec0000010000 */
[----:B------:R-:W-:Y:S02]  /*fb30*/  STSM.16.M88.4 [R0], R188 ;  /* 0x000000bc00007844 */ /* 0x000fe40000000200 */
[----:B------:R-:W-:Y:S01]  /*fb40*/  BAR.SYNC.DEFER_BLOCKING 0x0 ;  /* 0x0000000000007b1d */ /* 0x000fe20000010000 */
[----:B------:R-:W-:-:S02]  /*fb50*/  IMAD.MOV.U32 R168, RZ, RZ, R137 ;  /* 0x000000ffffa87224 */ /* 0x000fc400078e0089 */
[----:B------:R-:W-:-:S03]  /*fb60*/  IMAD.MOV.U32 R169, RZ, RZ, R139 ;  /* 0x000000ffffa97224 */ /* 0x000fc600078e008b */
        /* <DEDUP_REMOVED lines=13> */
[----:B------:R-:W-:Y:S02]  /*fc40*/  IMAD.MOV.U32 R203, RZ, RZ, R238 ;  /* 0x000000ffffcb7224 */ /* 0x000fe400078e00ee */
[----:B------:R-:W-:-:S03]  /*fc50*/  IMAD.MOV.U32 R40, RZ, RZ, R140 ;  /* 0x000000ffff287224 */ /* 0x000fc600078e008c */
[----:B------:R-:W3:Y:S01]  /*fc60*/  LDC R236, c[0x0][0x244] ;  /* 0x00009100ffec7b82 */ /* 0x000ee20000000800 */
[----:B------:R-:W2:Y:S07]  /*fc70*/  LDS.128 R196, [R252] ;  /* 0x00000000fcc47984 */ /* 0x000eae0000000c00 */
[----:B------:R-:W-:Y:S06]  /*fc80*/  BAR.SYNC.DEFER_BLOCKING 0x0 ;  /* 0x0000000000007b1d */ /* 0x000fec0000010000 */
[----:B----4-:R4:W-:Y:S02]  /*fc90*/  STSM.16.M88.4 [R0], R200 ;  /* 0x000000c800007844 */ /* 0x0109e40000000200 */
[----:B------:R-:W-:Y:S06]  /*fca0*/  BAR.SYNC.DEFER_BLOCKING 0x0 ;  /* 0x0000000000007b1d */ /* 0x000fec0000010000 */
[----:B----4-:R-:W4:Y:S04]  /*fcb0*/  LDL.LU R200, [R1+0x54] ;  /* 0x0000540001c87983 */ /* 0x010f280000300800 */
[----:B------:R-:W4:Y:S01]  /*fcc0*/  LDL.LU R201, [R1+0x5c] ;  /* 0x00005c0001c97983 */ /* 0x000f220000300800 */
[----:B------:R-:W-:Y:S01]  /*fcd0*/  IMAD.MOV.U32 R72, RZ, RZ, R204 ;  /* 0x000000ffff487224 */ /* 0x000fe200078e00cc */
[----:B------:R-:W-:Y:S01]  /*fce0*/  MOV R75, R174 ;  /* 0x000000ae004b7202 */ /* 0x000fe20000000f00 */
[----:B------:R-:W-:Y:S01]  /*fcf0*/  IMAD.MOV.U32 R73, RZ, RZ, R206 ;  /* 0x000000ffff497224 */ /* 0x000fe200078e00ce */
[----:B------:R-:W2:Y:S04]  /*fd00*/  LDL.LU R220, [R1+0x60] ;  /* 0x0000600001dc7983 */ /* 0x000ea80000300800 */
[----:B------:R-:W1:Y:S01]  /*fd10*/  LDS.128 R168, [R252] ;  /* 0x00000000fca87984 */ /* 0x000e620000000c00 */
[----:B------:R-:W-:Y:S01]  /*fd20*/  IMAD.MOV.U32 R74, RZ, RZ, R172 ;  /* 0x000000ffff4a7224 */ /* 0x000fe200078e00ac */
[----:B------:R-:W-:Y:S01]  /*fd30*/  BAR.SYNC.DEFER_BLOCKING 0x0 ;  /* 0x0000000000007b1d */ /* 0x000fe20000010000 */
[----:B------:R-:W-:-:S02]  /*fd40*/  IMAD.MOV.U32 R41, RZ, RZ, R142 ;  /* 0x000000ffff297224 */ /* 0x000fc400078e008e */
[----:B------:R-:W-:Y:S02]  /*fd50*/  IMAD.MOV.U32 R42, RZ, RZ, R108 ;  /* 0x000000ffff2a7224 */ /* 0x000fe400078e006c */
[----:B------:R-:W-:Y:S01]  /*fd60*/  IMAD.MOV.U32 R43, RZ, RZ, R110 ;  /* 0x000000ffff2b7224 */ /* 0x000fe200078e006e */
[----:B------:R-:W2:Y:S04]  /*fd70*/  LDL.LU R221, [R1+0x68] ;  /* 0x0000680001dd7983 */ /* 0x000ea80000300800 */
[----:B------:R-:W-:Y:S01]  /*fd80*/  STSM.16.M88.4 [R0], R72 ;  /* 0x0000004800007844 */ /* 0x000fe20000000200 */
[----:B------:R-:W-:Y:S06]  /*fd90*/  BAR.SYNC.DEFER_BLOCKING 0x0 ;  /* 0x0000000000007b1d */ /* 0x000fec0000010000 */
[----:B------:R-:W1:Y:S02]  /*fda0*/  LDS.128 R72, [R252] ;  /* 0x00000000fc487984 */ /* 0x000e640000000c00 */
[----:B------:R-:W-:Y:S06]  /*fdb0*/  BAR.SYNC.DEFER_BLOCKING 0x0 ;  /* 0x0000000000007b1d */ /* 0x000fec0000010000 */
[----:B------:R3:W-:Y:S02]  /*fdc0*/  STSM.16.M88.4 [R0], R40 ;  /* 0x0000002800007844 */ /* 0x0007e40000000200 */
[----:B------:R-:W-:Y:S06]  /*fdd0*/  BAR.SYNC.DEFER_BLOCKING 0x0 ;  /* 0x0000000000007b1d */ /* 0x000fec0000010000 */
[----:B------:R-:W1:Y:S01]  /*fde0*/  LDS.128 R216, [R252] ;  /* 0x00000000fcd87984 */ /* 0x000e620000000c00 */
[----:B---3--:R-:W-:-:S02]  /*fdf0*/  IMAD.MOV.U32 R40, RZ, RZ, R76 ;  /* 0x000000ffff287224 */ /* 0x008fc400078e004c */
        /* <DEDUP_REMOVED lines=8> */
[----:B------:R-:W3:Y:S02]  /*fe80*/  LDS.128 R40, [R252] ;  /* 0x00000000fc287984 */ /* 0x000ee40000000c00 */
[----:B------:R-:W-:Y:S01]  /*fe90*/  BAR.SYNC.DEFER_BLOCKING 0x0 ;  /* 0x0000000000007b1d */ /* 0x000fe20000010000 */
[----:B------:R-:W-:Y:S02]  /*fea0*/  IMAD.MOV.U32 R172, RZ, RZ, R141 ;  /* 0x000000ffffac7224 */ /* 0x000fe400078e008d */
[----:B------:R-:W-:-:S03]  /*feb0*/  IMAD.MOV.U32 R174, RZ, RZ, R109 ;  /* 0x000000ffffae7224 */ /* 0x000fc600078e006d */
[----:B----4-:R4:W-:Y:S02]  /*fec0*/  STSM.16.M88.4 [R0], R200 ;  /* 0x000000c800007844 */ /* 0x0109e40000000200 */
[----:B----4-:R-:W-:Y:S02]  /*fed0*/  IMAD.MOV.U32 R202, RZ, RZ, R173 ;  /* 0x000000ffffca7224 */ /* 0x010fe400078e00ad */
[----:B------:R-:W-:Y:S01]  /*fee0*/  IMAD.MOV.U32 R173, RZ, RZ, R143 ;  /* 0x000000ffffad7224 */ /* 0x000fe200078e008f */
[----:B------:R-:W-:Y:S01]  /*fef0*/  BAR.SYNC.DEFER_BLOCKING 0x0 ;  /* 0x0000000000007b1d */ /* 0x000fe20000010000 */
[----:B------:R-:W-:Y:S01]  /*ff00*/  IMAD.MOV.U32 R200, RZ, RZ, R205 ;  /* 0x000000ffffc87224 */ /* 0x000fe200078e00cd */
[----:B------:R-:W-:Y:S01]  /*ff10*/  MOV R203, R175 ;  /* 0x000000af00cb7202 */ /* 0x000fe20000000f00 */
[----:B------:R-:W-:-:S03]  /*ff20*/  IMAD.MOV.U32 R201, RZ, RZ, R207 ;  /* 0x000000ffffc97224 */ /* 0x000fc600078e00cf */
[----:B------:R-:W4:Y:S02]  /*ff30*/  LDS.128 R140, [R252] ;  /* 0x00000000fc8c7984 */ /* 0x000f240000000c00 */
[----:B------:R-:W-:Y:S06]  /*ff40*/  BAR.SYNC.DEFER_BLOCKING 0x0 ;  /* 0x0000000000007b1d */ /* 0x000fec0000010000 */
[----:B------:R-:W-:Y:S02]  /*ff50*/  STSM.16.M88.4 [R0], R200 ;  /* 0x000000c800007844 */ /* 0x000fe40000000200 */
[----:B------:R-:W-:Y:S01]  /*ff60*/  BAR.SYNC.DEFER_BLOCKING 0x0 ;  /* 0x0000000000007b1d */ /* 0x000fe20000010000 */
[----:B------:R-:W-:-:S05]  /*ff70*/  IMAD.MOV.U32 R175, RZ, RZ, R111 ;  /* 0x000000ffffaf7224 */ /* 0x000fca00078e006f */
[----:B------:R-:W4:Y:S02]  /*ff80*/  LDS.128 R108, [R252] ;  /* 0x00000000fc6c7984 */ /* 0x000f240000000c00 */
[----:B------:R-:W-:Y:S06]  /*ff90*/  BAR.SYNC.DEFER_BLOCKING 0x0 ;  /* 0x0000000000007b1d */ /* 0x000fec0000010000 */
[----:B------:R-:W-:Y:S02]  /*ffa0*/  STSM.16.M88.4 [R0], R172 ;  /* 0x000000ac00007844 */ /* 0x000fe40000000200 */
[----:B------:R-:W-:Y:S01]  /*ffb0*/  BAR.SYNC.DEFER_BLOCKING 0x0 ;  /* 0x0000000000007b1d */ /* 0x000fe20000010000 */
[----:B------:R-:W-:-:S02]  /*ffc0*/  IMAD.MOV.U32 R76, RZ, RZ, R77 ;  /* 0x000000ffff4c7224 */ /* 0x000fc400078e004d */
[----:B------:R-:W-:-:S03]  /*ffd0*/  IMAD.MOV.U32 R77, RZ, RZ, R79 ;  /* 0x000000ffff4d7224 */ /* 0x000fc600078e004f */
[----:B------:R-:W4:Y:S01]  /*ffe0*/  LDS.128 R200, [R252] ;  /* 0x00000000fcc87984 */ /* 0x000f220000000c00 */
        /* <DEDUP_REMOVED lines=8> */
[----:B------:R-:W-:Y:S06]  /*10070*/  BAR.SYNC.DEFER_BLOCKING 0x0 ;  /* 0x0000000000007b1d */ /* 0x000fec0000010000 */
[----:B--2---:R2:W-:Y:S02]  /*10080*/  STSM.16.M88.4 [R0], R220 ;  /* 0x000000dc00007844 */ /* 0x0045e40000000200 */
[----:B------:R-:W-:Y:S06]  /*10090*/  BAR.SYNC.DEFER_BLOCKING 0x0 ;  /* 0x0000000000007b1d */ /* 0x000fec0000010000 */
[----:B--2---:R-:W2:Y:S04]  /*100a0*/  LDL.LU R220, [R1+0x64] ;  /* 0x0000640001dc7983 */ /* 0x004ea80000300800 */
[----:B------:R-:W2:Y:S01]  /*100b0*/  LDL.LU R221, [R1+0x6c] ;  /* 0x00006c0001dd7983 */ /* 0x000ea20000300800 */
[----:B------:R-:W-:Y:S01]  /*100c0*/  IMAD.MOV.U32 R172, RZ, RZ, R208 ;  /* 0x000000ffffac7224 */ /* 0x000fe200078e00d0 */
[----:B------:R-:W-:Y:S01]  /*100d0*/  MOV R175, R178 ;  /* 0x000000b200af7202 */ /* 0x000fe20000000f00 */
[----:B------:R-:W-:Y:S01]  /*100e0*/  IMAD.MOV.U32 R173, RZ, RZ, R210 ;  /* 0x000000ffffad7224 */ /* 0x000fe200078e00d2 */
[----:B------:R-:W3:Y:S04]  /*100f0*/  LDL.LU R232, [R1+0x70] ;  /* 0x0000700001e87983 */ /* 0x000ee80000300800 */
[----:B------:R-:W4:Y:S01]  /*10100*/  LDS.128 R76, [R252] ;  /* 0x00000000fc4c7984 */ /* 0x000f220000000c00 */
        /* <DEDUP_REMOVED lines=9> */
[----:B------:R-:W4:Y:S02]  /*101a0*/  LDS.128 R172, [R252] ;  /* 0x00000000fcac7984 */ /* 0x000f240000000c00 */
[----:B------:R-:W-:Y:S06]  /*101b0*/  BAR.SYNC.DEFER_BLOCKING 0x0 ;  /* 0x0000000000007b1d */ /* 0x000fec0000010000 */
[----:B------:R1:W-:Y:S02]  /*101c0*/  STSM.16.M88.4 [R0], R44 ;  /* 0x0000002c00007844 */ /* 0x0003e40000000200 */
[----:B------:R-:W-:Y:S06]  /*101d0*/  BAR.SYNC.DEFER_BLOCKING 0x0 ;  /* 0x0000000000007b1d */ /* 0x000fec0000010000 */
[----:B------:R-:W4:Y:S01]  /*101e0*/  LDS.128 R224, [R252] ;  /* 0x00000000fce07984 */ /* 0x000f220000000c00 */
        /* <DEDUP_REMOVED lines=12> */
[----:B------:R-:W-:Y:S02]  /*102b0*/  IMAD.MOV.U32 R176, RZ, RZ, R145 ;  /* 0x000000ffffb07224 */ /* 0x000fe400078e0091 */
[----:B------:R-:W-:Y:S02]  /*102c0*/  IMAD.MOV.U32 R177, RZ, RZ, R147 ;  /* 0x000000ffffb17224 */ /* 0x000fe400078e0093 */
[----:B------:R-:W-:Y:S02]  /*102d0*/  IMAD.MOV.U32 R208, RZ, RZ, R209 ;  /* 0x000000ffffd07224 */ /* 0x000fe400078e00d1 */
[----:B------:R-:W-:Y:S01]  /*102e0*/  IMAD.MOV.U32 R209, RZ, RZ, R211 ;  /* 0x000000ffffd17224 */ /* 0x000fe200078e00d3 */
[----:B------:R-:W-:Y:S01]  /*102f0*/  MOV R211, R179 ;  /* 0x000000b300d37202 */ /* 0x000fe20000000f00 */
[----:B------:R-:W-:-:S02]  /*10300*/  IMAD.MOV.U32 R178, RZ, RZ, R113 ;  /* 0x000000ffffb27224 */ /* 0x000fc400078e0071 */
        /* <DEDUP_REMOVED lines=17> */
[----:B------:R4:W-:Y:S02]  /*10420*/  STSM.16.M88.4 [R0], R228 ;  /* 0x000000e400007844 */ /* 0x0009e40000000200 */
[----:B------:R-:W-:Y:S06]  /*10430*/  BAR.SYNC.DEFER_BLOCKING 0x0 ;  /* 0x0000000000007b1d */ /* 0x000fec0000010000 */
[----:B----4-:R-:W4:Y:S04]  /*10440*/  LDL.LU R228, [R1+0x74] ;  /* 0x0000740001e47983 */ /* 0x010f280000300800 */
[----:B------:R-:W4:Y:S04]  /*10450*/  LDL.LU R229, [R1+0x7c] ;  /* 0x00007c0001e57983 */ /* 0x000f280000300800 */
[----:B------:R-:W2:Y:S01]  /*10460*/  LDS.128 R208, [R252] ;  /* 0x00000000fcd07984 */ /* 0x000ea20000000c00 */
[----:B------:R-:W-:-:S02]  /*10470*/  IMAD.MOV.U32 R234, RZ, RZ, R244 ;  /* 0x000000ffffea7224 */ /* 0x000fc400078e00f4 */
[----:B------:R-:W-:Y:S01]  /*10480*/  IMAD.MOV.U32 R235, RZ, RZ, R246 ;  /* 0x000000ffffeb7224 */ /* 0x000fe200078e00f6 */
[----:B------:R-:W-:Y:S01]  /*10490*/  BAR.SYNC.DEFER_BLOCKING 0x0 ;  /* 0x0000000000007b1d */ /* 0x000fe20000010000 */
[----:B------:R-:W-:Y:S01]  /*104a0*/  IMAD.MOV.U32 R80, RZ, RZ, R212 ;  /* 0x000000ffff507224 */ /* 0x000fe200078e00d4 */
[----:B------:R-:W-:Y:S01]  /*104b0*/  MOV R83, R182 ;  /* 0x000000b600537202 */ /* 0x000fe20000000f00 */
[----:B------:R-:W-:Y:S02]  /*104c0*/  IMAD.MOV.U32 R81, RZ, RZ, R214 ;  /* 0x000000ffff517224 */ /* 0x000fe400078e00d6 */
[----:B------:R-:W-:Y:S01]  /*104d0*/  IMAD.MOV.U32 R82, RZ, RZ, R180 ;  /* 0x000000ffff527224 */ /* 0x000fe200078e00b4 */
[----:B------:R-:W2:Y:S04]  /*104e0*/  LDL.LU R244, [R1+0x100] ;  /* 0x0001000001f47983 */ /* 0x000ea80000300800 */
[----:B------:R-:W2:Y:S04]  /*104f0*/  LDL.LU R241, [R1+0xf0] ;  /* 0x0000f00001f17983 */ /* 0x000ea80000300800 */
[----:B---3--:R-:W-:Y:S01]  /*10500*/  STSM.16.M88.4 [R0], R232 ;  /* 0x000000e800007844 */ /* 0x008fe20000000200 */
[----:B------:R-:W-:Y:S01]  /*10510*/  BAR.SYNC.DEFER_BLOCKING 0x0 ;  /* 0x0000000000007b1d */ /* 0x000fe20000010000 */
[----:B------:R-:W-:-:S02]  /*10520*/  IMAD.MOV.U32 R48, RZ, RZ, R148 ;  /* 0x000000ffff307224 */ /* 0x000fc400078e0094 */
[----:B------:R-:W-:Y:S02]  /*10530*/  IMAD.MOV.U32 R49, RZ, RZ, R150 ;  /* 0x000000ffff317224 */ /* 0x000fe400078e0096 */
[----:B------:R-:W-:Y:S02]  /*10540*/  IMAD.MOV.U32 R50, RZ, RZ, R116 ;  /* 0x000000ffff327224 */ /* 0x000fe400078e0074 */
[----:B------:R-:W-:Y:S02]  /*10550*/  IMAD.MOV.U32 R51, RZ, RZ, R118 ;  /* 0x000000ffff337224 */ /* 0x000fe400078e0076 */
[----:B------:R-:W-:Y:S02]  /*10560*/  IMAD.MOV.U32 R230, RZ, RZ, R245 ;  /* 0x000000ffffe67224 */ /* 0x000fe400078e00f5 */
[----:B------:R-:W-:Y:S01]  /*10570*/  IMAD.MOV.U32 R231, RZ, RZ, R247 ;  /* 0x000000ffffe77224 */ /* 0x000fe200078e00f7 */
[----:B------:R-:W-:Y:S01]  /*10580*/  MOV R212, R213 ;  /* 0x000000d500d47202 */ /* 0x000fe20000000f00 */
[----:B------:R-:W-:Y:S01]  /*10590*/  IMAD.MOV.U32 R214, RZ, RZ, R181 ;  /* 0x000000ffffd67224 */ /* 0x000fe200078e00b5 */
[----:B------:R-:W3:Y:S04]  /*105a0*/  LDL.LU R243, [R1+0xe0] ;  /* 0x0000e00001f37983 */ /* 0x000ee80000300800 */
[----:B------:R-:W1:Y:S01]  /*105b0*/  LDS.128 R176, [R252] ;  /* 0x00000000fcb07984 */ /* 0x000e620000000c00 */
[----:B------:R-:W-:Y:S01]  /*105c0*/  BAR.SYNC.DEFER_BLOCKING 0x0 ;  /* 0x0000000000007b1d */ /* 0x000fe20000010000 */
[----:B------:R-:W-:-:S02]  /*105d0*/  IMAD.MOV.U32 R148, RZ, RZ, R149 ;  /* 0x000000ffff947224 */ /* 0x000fc400078e0095 */
[----:B------:R-:W-:Y:S02]  /*105e0*/  IMAD.MOV.U32 R150, RZ, RZ, R117 ;  /* 0x000000ffff967224 */ /* 0x000fe400078e0075 */
[----:B------:R-:W-:Y:S02]  /*105f0*/  IMAD.MOV.U32 R213, RZ, RZ, R215 ;  /* 0x000000ffffd57224 */ /* 0x000fe400078e00d7 */
[----:B------:R-:W-:Y:S01]  /*10600*/  IMAD.MOV.U32 R238, RZ, RZ, R3 ;  /* 0x000000ffffee7224 */ /* 0x000fe200078e0003 */
[----:B------:R-:W3:Y:S04]  /*10610*/  LDL.LU R237, [R1+0xd0] ;  /* 0x0000d00001ed7983 */ /* 0x000ee80000300800 */
[----:B------:R-:W-:Y:S01]  /*10620*/  STSM.16.M88.4 [R0], R80 ;  /* 0x0000005000007844 */ /* 0x000fe20000000200 */
[----:B------:R-:W-:Y:S01]  /*10630*/  BAR.SYNC.DEFER_BLOCKING 0x0 ;  /* 0x0000000000007b1d */ /* 0x000fe20000010000 */
[----:B------:R-:W-:-:S02]  /*10640*/  IMAD.MOV.U32 R149, RZ, RZ, R151 ;  /* 0x000000ffff957224 */ /* 0x000fc400078e0097 */
[----:B------:R-:W-:Y:S02]  /*10650*/  IMAD.MOV.U32 R215, RZ, RZ, R183 ;  /* 0x000000ffffd77224 */ /* 0x000fe400078e00b7 */
[----:B------:R-:W-:Y:S02]  /*10660*/  IMAD R3, R14, R236, RZ ;  /* 0x000000ec0e037224 */ /* 0x000fe400078e02ff */
[----:B------:R-:W-:Y:S01]  /*10670*/  IMAD.MOV.U32 R240, RZ, RZ, R12 ;  /* 0x000000fffff07224 */ /* 0x000fe200078e000c */
[----:B------:R-:W3:Y:S04]  /*10680*/  LDL.LU R239, [R1+0x108] ;  /* 0x0001080001ef7983 */ /* 0x000ee80000300800 */
[----:B------:R-:W1:Y:S01]  /*10690*/  LDS.128 R80, [R252] ;  /* 0x00000000fc507984 */ /* 0x000e620000000c00 */
        /* <DEDUP_REMOVED lines=10> */
[----:B------:R-:W-:Y:S06]  /*10740*/  BAR.SYNC.DEFER_BLOCKING 0x0 ;  /* 0x0000000000007b1d */ /* 0x000fec0000010000 */
[----:B------:R-:W1:Y:S02]  /*10750*/  LDS.128 R48, [R252] ;  /* 0x00000000fc307984 */ /* 0x000e640000000c00 */
[----:B------:R-:W-:Y:S01]  /*10760*/  BAR.SYNC.DEFER_BLOCKING 0x0 ;  /* 0x0000000000007b1d */ /* 0x000fe20000010000 */
[----:B------:R-:W-:-:S05]  /*10770*/  IMAD.MOV.U32 R151, RZ, RZ, R119 ;  /* 0x000000ffff977224 */ /* 0x000fca00078e0077 */
[----:B----4-:R-:W-:Y:S02]  /*10780*/  STSM.16.M88.4 [R0], R228 ;  /* 0x000000e400007844 */ /* 0x010fe40000000200 */
[----:B------:R-:W-:Y:S06]  /*10790*/  BAR.SYNC.DEFER_BLOCKING 0x0 ;  /* 0x0000000000007b1d */ /* 0x000fec0000010000 */
[----:B------:R-:W4:Y:S02]  /*107a0*/  LDS.128 R116, [R252] ;  /* 0x00000000fc747984 */ /* 0x000f240000000c00 */
[----:B------:R-:W-:Y:S06]  /*107b0*/  BAR.SYNC.DEFER_BLOCKING 0x0 ;  /* 0x0000000000007b1d */ /* 0x000fec0000010000 */
[----:B------:R1:W-:Y:S02]  /*107c0*/  STSM.16.M88.4 [R0], R212 ;  /* 0x000000d400007844 */ /* 0x0003e40000000200 */
[----:B------:R-:W-:Y:S06]  /*107d0*/  BAR.SYNC.DEFER_BLOCKING 0x0 ;  /* 0x0000000000007b1d */ /* 0x000fec0000010000 */
[----:B------:R-:W4:Y:S02]  /*107e0*/  LDS.128 R180, [R252] ;  /* 0x00000000fcb47984 */ /* 0x000f240000000c00 */
[----:B------:R-:W-:Y:S01]  /*107f0*/  BAR.SYNC.DEFER_BLOCKING 0x0 ;  /* 0x0000000000007b1d */ /* 0x000fe20000010000 */
[----:B------:R-:W-:-:S05]  /*10800*/  IMAD.MOV.U32 R84, RZ, RZ, R85 ;  /* 0x000000ffff547224 */ /* 0x000fca00078e0055 */
[----:B------:R2:W-:Y:S01]  /*10810*/  STSM.16.M88.4 [R0], R148 ;  /* 0x0000009400007844 */ /* 0x0005e20000000200 */
[----:B------:R-:W-:Y:S02]  /*10820*/  IMAD.MOV.U32 R85, RZ, RZ, R87 ;  /* 0x000000ffff557224 */ /* 0x000fe400078e0057 */
[----:B------:R-:W-:Y:S02]  /*10830*/  IMAD.MOV.U32 R86, RZ, RZ, R53 ;  /* 0x000000ffff567224 */ /* 0x000fe400078e0035 */
[----:B------:R-:W-:Y:S01]  /*10840*/  IMAD.MOV.U32 R87, RZ, RZ, R55 ;  /* 0x000000ffff577224 */ /* 0x000fe200078e0037 */
[----:B------:R-:W-:Y:S06]  /*10850*/  BAR.SYNC.DEFER_BLOCKING 0x0 ;  /* 0x0000000000007b1d */ /* 0x000fec0000010000 */
[----:B------:R-:W4:Y:S02]  /*10860*/  LDS.128 R52, [R252] ;  /* 0x00000000fc347984 */ /* 0x000f240000000c00 */
[----:B------:R-:W-:Y:S01]  /*10870*/  BAR.SYNC.DEFER_BLOCKING 0x0 ;  /* 0x0000000000007b1d */ /* 0x000fe20000010000 */
[----:B------:R-:W-:Y:S01]  /*10880*/  IMAD.MOV.U32 R242, RZ, RZ, R2 ;  /* 0x000000fffff27224 */ /* 0x000fe200078e0002 */
[----:B------:R-:W-:Y:S01]  /*10890*/  LEA R2, P3, R3, UR8, 0x2 ;  /* 0x0000000803027c11 */ /* 0x000fe2000f8610ff */
[----:B------:R-:W-:-:S03]  /*108a0*/  IMAD R12, R236, 0x80, R3 ;  /* 0x00000080ec0c7824 */ /* 0x000fc600078e0203 */
[----:B------:R-:W-:Y:S02]  /*108b0*/  LEA.HI.X.SX32 R3, R3, UR9, 0x2, P3 ;  /* 0x0000000903037c11 */ /* 0x000fe400098f16ff */
[C---:B------:R-:W-:Y:S02]  /*108c0*/  LEA R18, P6, R12.reuse, UR8, 0x2 ;  /* 0x000000080c127c11 */ /* 0x040fe4000f8c10ff */
[----:B------:R-:W-:Y:S01]  /*108d0*/  ISETP.LT.AND P3, PT, R17, UR6, !P0 ;  /* 0x0000000611007c0c */ /* 0x000fe2000c761270 */
[----:B-1----:R-:W-:Y:S01]  /*108e0*/  IMAD R214, R13, UR28, RZ ;  /* 0x0000001c0dd67c24 */ /* 0x002fe2000f8e02ff */
[----:B------:R-:W-:Y:S01]  /*108f0*/  STSM.16.M88.4 [R0], R84 ;  /* 0x0000005400007844 */ /* 0x000fe20000000200 */
[----:B------:R-:W-:Y:S02]  /*10900*/  LEA.HI.X.SX32 R19, R12, UR9, 0x2, P6 ;  /* 0x000000090c137c11 */ /* 0x000fe4000b0f16ff */
[C---:B------:R-:W-:Y:S01]  /*10910*/  IMAD.WIDE R212, R214.reuse, 0x4, R2 ;  /* 0x00000004d6d47825 */ /* 0x040fe200078e0202 */
[----:B------:R-:W-:Y:S01]  /*10920*/  ULDC UR6, c[0x0][0x228] ;  /* 0x00008a0000067ab9 */ /* 0x000fe20000000800 */
[----:B------:R-:W-:Y:S02]  /*10930*/  BAR.SYNC.DEFER_BLOCKING 0x0 ;  /* 0x0000000000007b1d */ /* 0x000fe40000010000 */
[----:B--2---:R-:W-:-:S04]  /*10940*/  IMAD.WIDE R150, R214, 0x4, R18 ;  /* 0x00000004d6967825 */ /* 0x004fc800078e0212 */
[----:B------:R-:W-:Y:S04]  /*10950*/  @P1 STG.E desc[UR16][R212.64], R244 ;  /* 0x000000f4d4001986 */ /* 0x000fe8000c101910 */
[----:B------:R1:W-:Y:S04]  /*10960*/  @P3 STG.E desc[UR16][R150.64], R241 ;  /* 0x000000f196003986 */ /* 0x0003e8000c101910 */
[----:B-1----:R-:W2:Y:S01]  /*10970*/  LDL.LU R241, [R1+0xc0] ;  /* 0x0000c00001f17983 */ /* 0x002ea20000300800 */
[----:B------:R-:W-:Y:S01]  /*10980*/  IMAD R0, R236, 0x80, R12 ;  /* 0x00000080ec007824 */ /* 0x000fe200078e020c */
[----:B------:R-:W-:-:S02]  /*10990*/  ISETP.LT.AND P6, PT, R16, UR4, !P0 ;  /* 0x0000000410007c0c */ /* 0x000fc4000c7c1270 */
[----:B------:R-:W-:Y:S01]  /*109a0*/  ISETP.LT.AND P3, PT, R15, UR14, !P0 ;  /* 0x0000000e0f007c0c */ /* 0x000fe2000c761270 */
[----:B------:R-:W4:Y:S01]  /*109b0*/  LDL.LU R246, [R1+0x104] ;  /* 0x0001040001f67983 */ /* 0x000f220000300800 */
[----:B------:R-:W-:Y:S01]  /*109c0*/  LEA R84, P5, R0, UR8, 0x2 ;  /* 0x0000000800547c11 */ /* 0x000fe2000f8a10ff */
[----:B------:R-:W-:Y:S01]  /*109d0*/  VIADD R12, R214, UR28 ;  /* 0x0000001cd60c7c36 */ /* 0x000fe20008000000 */
[----:B------:R-:W-:Y:S01]  /*109e0*/  ISETP.LT.AND P0, PT, R17, UR10, !P2 ;  /* 0x0000000a11007c0c */ /* 0x000fe2000d701270 */
[----:B------:R-:W4:Y:S01]  /*109f0*/  LDL.LU R244, [R1+0xf4] ;  /* 0x0000f40001f47983 */ /* 0x000f220000300800 */
[----:B------:R-:W-:Y:S01]  /*10a00*/  LEA.HI.X.SX32 R85, R0, UR9, 0x2, P5 ;  /* 0x0000000900557c11 */ /* 0x000fe2000a8f16ff */
[----:B------:R-:W-:Y:S01]  /*10a10*/  IMAD.WIDE R212, R12, 0x4, R2 ;  /* 0x000000040cd47825 */ /* 0x000fe200078e0202 */
[----:B------:R-:W-:Y:S01]  /*10a20*/  LEA R0, R236, R0, 0x7 ;  /* 0x00000000ec007211 */ /* 0x000fe200078e38ff */
[----:B------:R-:W-:Y:S01]  /*10a30*/  ULDC UR4, c[0x0][0x22c] ;  /* 0x00008b0000047ab9 */ /* 0x000fe20000000800 */
[----:B------:R-:W-:Y:S01]  /*10a40*/  ULDC UR10, c[0x0][0x228] ;  /* 0x00008a00000a7ab9 */ /* 0x000fe20000000800 */
[----:B------:R-:W-:Y:S01]  /*10a50*/  IMAD.WIDE R148, R214, 0x4, R84 ;  /* 0x00000004d6947825 */ /* 0x000fe200078e0254 */
[----:B------:R-:W-:-:S04]  /*10a60*/  LEA R86, P5, R0, UR8, 0x2 ;  /* 0x0000000800567c11 */ /* 0x000fc8000f8a10ff */
[----:B---3--:R1:W-:Y:S01]  /*10a70*/  @P6 STG.E desc[UR16][R148.64], R243 ;  /* 0x000000f394006986 */ /* 0x0083e2000c101910 */
[----:B------:R-:W-:Y:S01]  /*10a80*/  LEA.HI.X.SX32 R87, R0, UR9, 0x2, P5 ;  /* 0x0000000900577c11 */ /* 0x000fe2000a8f16ff */
[----:B------:R-:W-:Y:S01]  /*10a90*/  ULDC.64 UR8, c[0x0][0x228] ;  /* 0x00008a0000087ab9 */ /* 0x000fe20000000a00 */
[----:B------:R-:W-:Y:S01]  /*10aa0*/  ISETP.LT.AND P6, PT, R14, UR12, !P2 ;  /* 0x0000000c0e007c0c */ /* 0x000fe2000d7c1270 */
[----:B------:R-:W-:Y:S01]  /*10ab0*/  IMAD.WIDE R150, R12, 0x4, R18 ;  /* 0x000000040c967825 */ /* 0x000fe200078e0212 */
[----:B------:R-:W-:Y:S01]  /*10ac0*/  ISETP.LT.AND P5, PT, R16, UR8, !P2 ;  /* 0x0000000810007c0c */ /* 0x000fe2000d7a1270 */
[----:B------:R-:W-:Y:S02]  /*10ad0*/  ULDC UR8, c[0x0][0x228] ;  /* 0x00008a0000087ab9 */ /* 0x000fe40000000800 */
[----:B-1----:R-:W-:Y:S01]  /*10ae0*/  IMAD.WIDE R148, R214, 0x4, R86 ;  /* 0x00000004d6947825 */ /* 0x002fe200078e0256 */
[----:B------:R-:W3:Y:S01]  /*10af0*/  LDL.LU R243, [R1+0xe4] ;  /* 0x0000e40001f37983 */ /* 0x000ee20000300800 */
[----:B------:R-:W-:-:S03]  /*10b00*/  ULDC UR12, c[0x0][0x228] ;  /* 0x00008a00000c7ab9 */ /* 0x000fc60000000800 */
[----:B------:R1:W-:Y:S04]  /*10b10*/  @P3 STG.E desc[UR16][R148.64], R237 ;  /* 0x000000ed94003986 */ /* 0x0003e8000c101910 */
[----:B-1----:R-:W3:Y:S01]  /*10b20*/  LDL.LU R237, [R1+0xd4] ;  /* 0x0000d40001ed7983 */ /* 0x002ee20000300800 */
[----:B------:R-:W-:-:S03]  /*10b30*/  IMAD.WIDE R148, R12, 0x4, R84 ;  /* 0x000000040c947825 */ /* 0x000fc600078e0254 */
[----:B--2---:R-:W-:Y:S04]  /*10b40*/  @P6 STG.E desc[UR16][R212.64], R241 ;  /* 0x000000f1d4006986 */ /* 0x004fe8000c101910 */
[----:B------:R-:W-:Y:S04]  /*10b50*/  @P0 STG.E desc[UR16][R150.64], R242 ;  /* 0x000000f296000986 */ /* 0x000fe8000c101910 */
[----:B------:R1:W-:Y:S04]  /*10b60*/  @P5 STG.E desc[UR16][R148.64], R238 ;  /* 0x000000ee94005986 */ /* 0x0003e8000c101910 */
[----:B-1----:R-:W2:Y:S01]  /*10b70*/  LDL.LU R238, [R1+0xc4] ;  /* 0x0000c40001ee7983 */ /* 0x002ea20000300800 */
[----:B------:R-:W-:-:S02]  /*10b80*/  ISETP.LT.AND P2, PT, R15, UR26, !P2 ;  /* 0x0000001a0f007c0c */ /* 0x000fc4000d741270 */
[----:B------:R-:W-:Y:S01]  /*10b90*/  ISETP.LT.AND P0, PT, R14, UR22, !P4 ;  /* 0x000000160e007c0c */ /* 0x000fe2000e701270 */
[C---:B------:R-:W-:Y:S01]  /*10ba0*/  IMAD.WIDE R148, R12.reuse, 0x4, R86 ;  /* 0x000000040c947825 */ /* 0x040fe200078e0256 */
[----:B------:R-:W-:Y:S01]  /*10bb0*/  ISETP.LT.AND P6, PT, R17, UR20, !P4 ;  /* 0x0000001411007c0c */ /* 0x000fe2000e7c1270 */
[----:B------:R-:W2:Y:S02]  /*10bc0*/  LDL.LU R241, [R1+0xb4] ;  /* 0x0000b40001f17983 */ /* 0x000ea40000300800 */
[----:B------:R-:W-:Y:S02]  /*10bd0*/  VIADD R12, R12, UR28 ;  /* 0x0000001c0c0c7c36 */ /* 0x000fe40008000000 */
[----:B------:R-:W-:Y:S01]  /*10be0*/  VIADD R0, R13, 0x3 ;  /* 0x000000030d007836 */ /* 0x000fe20000000000 */
[----:B------:R-:W-:Y:S01]  /*10bf0*/  ISETP.LT.AND P5, PT, R16, UR18, !P4 ;  /* 0x0000001210007c0c */ /* 0x000fe2000e7a1270 */
[----:B------:R-:W2:Y:S01]  /*10c00*/  LDL.LU R242, [R1+0xa4] ;  /* 0x0000a40001f27983 */ /* 0x000ea20000300800 */
[----:B------:R-:W-:Y:S01]  /*10c10*/  ISETP.LT.AND P4, PT, R15, UR24, !P4 ;  /* 0x000000180f007c0c */ /* 0x000fe2000e781270 */
[----:B------:R-:W-:Y:S01]  /*10c20*/  IMAD.WIDE R214, R12, 0x4, R2 ;  /* 0x000000040cd67825 */ /* 0x000fe200078e0202 */
[----:B------:R-:W-:Y:S01]  /*10c30*/  ISETP.GE.AND P1, PT, R0, UR4, PT ;  /* 0x0000000400007c0c */ /* 0x000fe2000bf26270 */
[----:B------:R1:W-:Y:S01]  /*10c40*/  @P2 STG.E desc[UR16][R148.64], R240 ;  /* 0x000000f094002986 */ /* 0x0003e2000c101910 */
[----:B------:R-:W-:Y:S01]  /*10c50*/  ULDC UR4, c[0x0][0x22c] ;  /* 0x00008b0000047ab9 */ /* 0x000fe20000000800 */
[----:B------:R-:W-:-:S02]  /*10c60*/  IMAD.WIDE R212, R12, 0x4, R18 ;  /* 0x000000040cd47825 */ /* 0x000fc400078e0212 */
[----:B----4-:R-:W-:Y:S01]  /*10c70*/  @P0 STG.E desc[UR16][R214.64], R246 ;  /* 0x000000f6d6000986 */ /* 0x010fe2000c101910 */
[----:B------:R-:W-:Y:S01]  /*10c80*/  ISETP.LT.AND P0, PT, R14, UR30, !P1 ;  /* 0x0000001e0e007c0c */ /* 0x000fe2000cf01270 */
[C---:B------:R-:W-:Y:S02]  /*10c90*/  IMAD.WIDE R150, R12.reuse, 0x4, R84 ;  /* 0x000000040c967825 */ /* 0x040fe400078e0254 */
[----:B-1----:R-:W4:Y:S02]  /*10ca0*/  LDL.LU R240, [R1+0x94] ;  /* 0x0000940001f07983 */ /* 0x002f240000300800 */
[C---:B------:R-:W-:Y:S02]  /*10cb0*/  IMAD.WIDE R148, R12.reuse, 0x4, R86 ;  /* 0x000000040c947825 */ /* 0x040fe400078e0256 */
[----:B------:R-:W-:Y:S02]  /*10cc0*/  @P6 STG.E desc[UR16][R212.64], R244 ;  /* 0x000000f4d4006986 */ /* 0x000fe4000c101910 */
[----:B------:R-:W-:-:S02]  /*10cd0*/  VIADD R12, R12, UR28 ;  /* 0x0000001c0c0c7c36 */ /* 0x000fc40008000000 */
[----:B---3--:R-:W-:Y:S04]  /*10ce0*/  @P5 STG.E desc[UR16][R150.64], R243 ;  /* 0x000000f396005986 */ /* 0x008fe8000c101910 */
[----:B------:R1:W-:Y:S02]  /*10cf0*/  @P4 STG.E desc[UR16][R148.64], R237 ;  /* 0x000000ed94004986 */ /* 0x0003e4000c101910 */
[----:B-1----:R-:W-:Y:S02]  /*10d00*/  IMAD.WIDE R148, R12, 0x4, R2 ;  /* 0x000000040c947825 */ /* 0x002fe400078e0202 */
[----:B------:R-:W3:Y:S04]  /*10d10*/  LDL.LU R237, [R1+0xf8] ;  /* 0x0000f80001ed7983 */ /* 0x000ee80000300800 */
[----:B--2---:R1:W-:Y:S04]  /*10d20*/  @P0 STG.E desc[UR16][R148.64], R238 ;  /* 0x000000ee94000986 */ /* 0x0043e8000c101910 */
[----:B-1----:R-:W2:Y:S01]  /*10d30*/  LDL.LU R238, [R1+0xe8] ;  /* 0x0000e80001ee7983 */ /* 0x002ea20000300800 */
[C---:B------:R-:W-:Y:S01]  /*10d40*/  VIADD R0, R13.reuse, 0x4 ;  /* 0x000000040d007836 */ /* 0x040fe20000000000 */
[----:B------:R-:W-:Y:S01]  /*10d50*/  ISETP.LT.AND P5, PT, R16, UR6, !P1 ;  /* 0x0000000610007c0c */ /* 0x000fe2000cfa1270 */
[----:B------:R-:W-:Y:S01]  /*10d60*/  IMAD.WIDE R214, R12, 0x4, R18 ;  /* 0x000000040cd67825 */ /* 0x000fe200078e0212 */
[----:B------:R-:W2:Y:S01]  /*10d70*/  LDL.LU R243, [R1+0xd8] ;  /* 0x0000d80001f37983 */ /* 0x000ea20000300800 */
[----:B------:R-:W-:Y:S01]  /*10d80*/  ULDC UR6, c[0x0][0x228] ;  /* 0x00008a0000067ab9 */ /* 0x000fe20000000800 */
[----:B------:R-:W-:Y:S01]  /*10d90*/  ISETP.GE.AND P3, PT, R0, UR4, PT ;  /* 0x0000000400007c0c */ /* 0x000fe2000bf66270 */
[----:B------:R-:W-:Y:S01]  /*10da0*/  VIADD R0, R13, 0x5 ;  /* 0x000000050d007836 */ /* 0x000fe20000000000 */
[----:B------:R-:W-:-:S04]  /*10db0*/  ULDC UR4, c[0x0][0x22c] ;  /* 0x00008b0000047ab9 */ /* 0x000fc80000000800 */
[----:B------:R-:W-:Y:S01]  /*10dc0*/  ISETP.GE.AND P2, PT, R0, UR4, PT ;  /* 0x0000000400007c0c */ /* 0x000fe2000bf46270 */
[----:B------:R-:W-:Y:S02]  /*10dd0*/  ULDC UR4, c[0x0][0x228] ;  /* 0x00008a0000047ab9 */ /* 0x000fe40000000800 */
[----:B------:R-:W-:Y:S01]  /*10de0*/  ISETP.LT.AND P4, PT, R17, UR4, !P1 ;  /* 0x0000000411007c0c */ /* 0x000fe2000cf81270 */
[C---:B------:R-:W-:Y:S01]  /*10df0*/  IMAD.WIDE R212, R12.reuse, 0x4, R84 ;  /* 0x000000040cd47825 */ /* 0x040fe200078e0254 */
[----:B------:R-:W-:Y:S01]  /*10e00*/  ISETP.LT.AND P1, PT, R15, UR8, !P1 ;  /* 0x000000080f007c0c */ /* 0x000fe2000cf21270 */
[----:B------:R-:W-:Y:S02]  /*10e10*/  ULDC UR4, c[0x0][0x22c] ;  /* 0x00008b0000047ab9 */ /* 0x000fe40000000800 */
[----:B------:R-:W-:Y:S02]  /*10e20*/  VIADD R228, R13, 0x6 ;  /* 0x000000060de47836 */ /* 0x000fe40000000000 */
[----:B------:R-:W-:Y:S01]  /*10e30*/  IMAD.WIDE R150, R12, 0x4, R86 ;  /* 0x000000040c967825 */ /* 0x000fe200078e0256 */
[----:B------:R-:W-:Y:S01]  /*10e40*/  ISETP.LT.AND P6, PT, R14, UR10, !P3 ;  /* 0x0000000a0e007c0c */ /* 0x000fe2000dfc1270 */
[----:B------:R-:W-:Y:S01]  /*10e50*/  ULDC UR8, c[0x0][0x228] ;  /* 0x00008a0000087ab9 */ /* 0x000fe20000000800 */
[----:B------:R-:W-:Y:S01]  /*10e60*/  ISETP.GE.AND P0, PT, R228, UR4, PT ;  /* 0x00000004e4007c0c */ /* 0x000fe2000bf06270 */
[----:B------:R-:W-:Y:S01]  /*10e70*/  ULDC UR4, c[0x0][0x228] ;  /* 0x00008a0000047ab9 */ /* 0x000fe20000000800 */
[----:B------:R-:W-:Y:S01]  /*10e80*/  VIADD R0, R12, UR28 ;  /* 0x0000001c0c007c36 */ /* 0x000fe20008000000 */
[----:B------:R1:W-:Y:S01]  /*10e90*/  @P4 STG.E desc[UR16][R214.64], R241 ;  /* 0x000000f1d6004986 */ /* 0x0003e2000c101910 */
[----:B------:R-:W-:-:S03]  /*10ea0*/  ULDC UR10, c[0x0][0x228] ;  /* 0x00008a00000a7ab9 */ /* 0x000fc60000000800 */
[----:B------:R3:W-:Y:S04]  /*10eb0*/  @P5 STG.E desc[UR16][R212.64], R242 ;  /* 0x000000f2d4005986 */ /* 0x0007e8000c101910 */
[----:B----4-:R4:W-:Y:S04]  /*10ec0*/  @P1 STG.E desc[UR16][R150.64], R240 ;  /* 0x000000f096001986 */ /* 0x0109e8000c101910 */
[----:B-1----:R-:W2:Y:S01]  /*10ed0*/  LDL.LU R241, [R1+0xc8] ;  /* 0x0000c80001f17983 */ /* 0x002ea20000300800 */
[----:B------:R-:W-:Y:S01]  /*10ee0*/  ISETP.LT.AND P1, PT, R17, UR4, !P3 ;  /* 0x0000000411007c0c */ /* 0x000fe2000df21270 */
[----:B------:R-:W-:-:S02]  /*10ef0*/  ULDC UR4, c[0x0][0x228] ;  /* 0x00008a0000047ab9 */ /* 0x000fc40000000800 */
[----:B---3--:R-:W3:Y:S01]  /*10f00*/  LDL.LU R242, [R1+0xb8] ;  /* 0x0000b80001f27983 */ /* 0x008ee20000300800 */
[----:B------:R-:W-:Y:S01]  /*10f10*/  ISETP.LT.AND P4, PT, R16, UR4, !P3 ;  /* 0x0000000410007c0c */ /* 0x000fe2000df81270 */
[----:B------:R-:W-:Y:S01]  /*10f20*/  IMAD.WIDE R148, R0, 0x4, R2 ;  /* 0x0000000400947825 */ /* 0x000fe200078e0202 */
[----:B------:R-:W-:Y:S01]  /*10f30*/  ISETP.LT.AND P5, PT, R14, UR8, !P2 ;  /* 0x000000080e007c0c */ /* 0x000fe2000d7a1270 */
[----:B----4-:R-:W4:Y:S02]  /*10f40*/  LDL.LU R240, [R1+0xa8] ;  /* 0x0000a80001f07983 */ /* 0x010f240000300800 */
[C---:B------:R-:W-:Y:S01]  /*10f50*/  IMAD.WIDE R150, R0.reuse, 0x4, R84 ;  /* 0x0000000400967825 */ /* 0x040fe200078e0254 */
[----:B------:R-:W-:Y:S01]  /*10f60*/  ISETP.LT.AND P3, PT, R15, UR6, !P3 ;  /* 0x000000060f007c0c */ /* 0x000fe2000df61270 */
[----:B------:R1:W-:Y:S01]  /*10f70*/  @P6 STG.E desc[UR16][R148.64], R239 ;  /* 0x000000ef94006986 */ /* 0x0003e2000c101910 */
[----:B------:R-:W-:Y:S01]  /*10f80*/  ULDC UR4, c[0x0][0x22c] ;  /* 0x00008b0000047ab9 */ /* 0x000fe20000000800 */
[----:B------:R-:W-:Y:S01]  /*10f90*/  VIADD R212, R13, 0x7 ;  /* 0x000000070dd47836 */ /* 0x000fe20000000000 */
[----:B------:R-:W-:Y:S01]  /*10fa0*/  ULDC UR6, c[0x0][0x228] ;  /* 0x00008a0000067ab9 */ /* 0x000fe20000000800 */
[----:B------:R-:W4:Y:S01]  /*10fb0*/  LDL.LU R244, [R1+0x98] ;  /* 0x0000980001f47983 */ /* 0x000f220000300800 */
[C---:B------:R-:W-:Y:S01]  /*10fc0*/  VIADD R12, R0.reuse, UR28 ;  /* 0x0000001c000c7c36 */ /* 0x040fe20008000000 */
[----:B------:R-:W-:Y:S01]  /*10fd0*/  ULDC UR8, c[0x0][0x228] ;  /* 0x00008a0000087ab9 */ /* 0x000fe20000000800 */
[----:B-1----:R-:W-:Y:S01]  /*10fe0*/  IMAD.WIDE R148, R0, 0x4, R18 ;  /* 0x0000000400947825 */ /* 0x002fe200078e0212 */
[----:B------:R-:W4:Y:S04]  /*10ff0*/  LDL.LU R239, [R1+0x10c] ;  /* 0x00010c0001ef7983 */ /* 0x000f280000300800 */
[----:B------:R1:W-:Y:S04]  /*11000*/  @P1 STG.E desc[UR16][R148.64], R237 ;  /* 0x000000ed94001986 */ /* 0x0003e8000c101910 */
[----:B-1----:R-:W4:Y:S04]  /*11010*/  LDL.LU R237, [R1+0xfc] ;  /* 0x0000fc0001ed7983 */ /* 0x002f280000300800 */
[----:B--2---:R1:W-:Y:S04]  /*11020*/  @P4 STG.E desc[UR16][R150.64], R238 ;  /* 0x000000ee96004986 */ /* 0x0043e8000c101910 */
[----:B-1----:R-:W2:Y:S01]  /*11030*/  LDL.LU R238, [R1+0xec] ;  /* 0x0000ec0001ee7983 */ /* 0x002ea20000300800 */
[----:B------:R-:W-:-:S02]  /*11040*/  ISETP.LT.AND P6, PT, R17, UR10, !P2 ;  /* 0x0000000a11007c0c */ /* 0x000fc4000d7c1270 */
[----:B------:R-:W-:Y:S01]  /*11050*/  ISETP.GE.AND P1, PT, R212, UR4, PT ;  /* 0x00000004d4007c0c */ /* 0x000fe2000bf26270 */
[----:B------:R-:W-:Y:S01]  /*11060*/  ULDC UR4, c[0x0][0x228] ;  /* 0x00008a0000047ab9 */ /* 0x000fe20000000800 */
[----:B------:R-:W-:Y:S01]  /*11070*/  IMAD.WIDE R212, R0, 0x4, R86 ;  /* 0x0000000400d47825 */ /* 0x000fe200078e0256 */
[----:B------:R-:W-:Y:S01]  /*11080*/  ISETP.LT.AND P4, PT, R16, UR4, !P2 ;  /* 0x0000000410007c0c */ /* 0x000fe2000d781270 */
[----:B------:R-:W-:Y:S01]  /*11090*/  ULDC UR4, c[0x0][0x228] ;  /* 0x00008a0000047ab9 */ /* 0x000fe20000000800 */
[----:B------:R-:W-:Y:S01]  /*110a0*/  ULDC UR10, c[0x0][0x228] ;  /* 0x00008a00000a7ab9 */ /* 0x000fe20000000800 */
[C---:B------:R-:W-:Y:S01]  /*110b0*/  IMAD.WIDE R150, R12.reuse, 0x4, R2 ;  /* 0x000000040c967825 */ /* 0x040fe200078e0202 */
[----:B------:R1:W-:Y:S03]  /*110c0*/  @P3 STG.E desc[UR16][R212.64], R243 ;  /* 0x000000f3d4003986 */ /* 0x0003e6000c101910 */
[----:B------:R-:W-:Y:S01]  /*110d0*/  IMAD.WIDE R148, R12, 0x4, R18 ;  /* 0x000000040c947825 */ /* 0x000fe200078e0212 */
[----:B------:R-:W-:Y:S01]  /*110e0*/  ISETP.LT.AND P2, PT, R15, UR4, !P2 ;  /* 0x000000040f007c0c */ /* 0x000fe2000d741270 */
[----:B------:R-:W-:Y:S01]  /*110f0*/  ULDC UR4, c[0x0][0x22c] ;  /* 0x00008b0000047ab9 */ /* 0x000fe20000000800 */
[----:B------:R-:W-:Y:S01]  /*11100*/  ISETP.LT.AND P3, PT, R14, UR6, !P0 ;  /* 0x000000060e007c0c */ /* 0x000fe2000c761270 */
[C---:B------:R-:W-:Y:S01]  /*11110*/  VIADD R214, R12.reuse, UR28 ;  /* 0x0000001c0cd67c36 */ /* 0x040fe20008000000 */
[----:B------:R-:W-:Y:S01]  /*11120*/  ULDC UR6, c[0x0][0x228] ;  /* 0x00008a0000067ab9 */ /* 0x000fe20000000800 */
[----:B-1----:R-:W2:Y:S04]  /*11130*/  LDL.LU R243, [R1+0xdc] ;  /* 0x0000dc0001f37983 */ /* 0x002ea80000300800 */
[----:B------:R1:W-:Y:S04]  /*11140*/  @P5 STG.E desc[UR16][R150.64], R241 ;  /* 0x000000f196005986 */ /* 0x0003e8000c101910 */
[----:B---3--:R3:W-:Y:S01]  /*11150*/  @P6 STG.E desc[UR16][R148.64], R242 ;  /* 0x000000f294006986 */ /* 0x0087e2000c101910 */
[----:B------:R-:W-:Y:S01]  /*11160*/  ISETP.LT.AND P5, PT, R17, UR8, !P0 ;  /* 0x0000000811007c0c */ /* 0x000fe2000c7a1270 */
[----:B------:R-:W-:Y:S01]  /*11170*/  IMAD.WIDE R228, R12, 0x4, R86 ;  /* 0x000000040ce47825 */ /* 0x000fe200078e0256 */
[----:B------:R-:W-:Y:S01]  /*11180*/  ISETP.LT.AND P6, PT, R16, UR10, !P0 ;  /* 0x0000000a10007c0c */ /* 0x000fe2000c7c1270 */
[----:B------:R-:W-:Y:S01]  /*11190*/  ULDC UR8, c[0x0][0x228] ;  /* 0x00008a0000087ab9 */ /* 0x000fe20000000800 */
[----:B------:R-:W-:Y:S01]  /*111a0*/  ULDC UR10, c[0x0][0x228] ;  /* 0x00008a00000a7ab9 */ /* 0x000fe20000000800 */
[----:B-1----:R-:W2:Y:S01]  /*111b0*/  LDL.LU R241, [R1+0xcc] ;  /* 0x0000cc0001f17983 */ /* 0x002ea20000300800 */
[----:B---3--:R-:W-:-:S03]  /*111c0*/  IMAD.WIDE R148, R12, 0x4, R84 ;  /* 0x000000040c947825 */ /* 0x008fc600078e0254 */
[----:B------:R-:W3:Y:S04]  /*111d0*/  LDL.LU R242, [R1+0xbc] ;  /* 0x0000bc0001f27983 */ /* 0x000ee80000300800 */
[----:B----4-:R1:W-:Y:S01]  /*111e0*/  @P4 STG.E desc[UR16][R148.64], R240 ;  /* 0x000000f094004986 */ /* 0x0103e2000c101910 */
[----:B------:R-:W-:-:S04]  /*111f0*/  IMAD.WIDE R212, R214, 0x4, R2 ;  /* 0x00000004d6d47825 */ /* 0x000fc800078e0202 */
[C---:B------:R-:W-:Y:S01]  /*11200*/  IMAD.WIDE R150, R214.reuse, 0x4, R18 ;  /* 0x00000004d6967825 */ /* 0x040fe200078e0212 */
[----:B-1----:R-:W4:Y:S03]  /*11210*/  LDL.LU R240, [R1+0xac] ;  /* 0x0000ac0001f07983 */ /* 0x002f260000300800 */
[----:B------:R-:W-:Y:S01]  /*11220*/  IMAD.WIDE R148, R214, 0x4, R84 ;  /* 0x00000004d6947825 */ /* 0x000fe200078e0254 */
[----:B------:R-:W-:Y:S04]  /*11230*/  @P2 STG.E desc[UR16][R228.64], R244 ;  /* 0x000000f4e4002986 */ /* 0x000fe8000c101910 */
[----:B------:R1:W-:Y:S04]  /*11240*/  @P3 STG.E desc[UR16][R212.64], R239 ;  /* 0x000000efd4003986 */ /* 0x0003e8000c101910 */
[----:B------:R1:W-:Y:S04]  /*11250*/  @P5 STG.E desc[UR16][R150.64], R237 ;  /* 0x000000ed96005986 */ /* 0x0003e8000c101910 */
[----:B-1----:R-:W4:Y:S04]  /*11260*/  LDL.LU R239, [R1+0x9c] ;  /* 0x00009c0001ef7983 */ /* 0x002f280000300800 */
[----:B------:R-:W4:Y:S04]  /*11270*/  LDL.LU R237, [R1+0x80] ;  /* 0x0000800001ed7983 */ /* 0x000f280000300800 */
[----:B--2---:R1:W-:Y:S04]  /*11280*/  @P6 STG.E desc[UR16][R148.64], R238 ;  /* 0x000000ee94006986 */ /* 0x0043e8000c101910 */
[----:B-1----:R-:W2:Y:S01]  /*11290*/  LDL.LU R238, [R1] ;  /* 0x0000000001ee7983 */ /* 0x002ea20000300800 */
[----:B------:R-:W-:-:S05]  /*112a0*/  VIADD R0, R13, 0x8 ;  /* 0x000000080d007836 */ /* 0x000fca0000000000 */
[----:B------:R-:W-:Y:S01]  /*112b0*/  ISETP.GE.AND P4, PT, R0, UR4, PT ;  /* 0x0000000400007c0c */ /* 0x000fe2000bf86270 */
[----:B------:R-:W-:Y:S02]  /*112c0*/  ULDC UR4, c[0x0][0x228] ;  /* 0x00008a0000047ab9 */ /* 0x000fe40000000800 */
[----:B------:R-:W-:Y:S01]  /*112d0*/  ISETP.LT.AND P3, PT, R15, UR4, !P0 ;  /* 0x000000040f007c0c */ /* 0x000fe2000c761270 */
[----:B------:R-:W-:Y:S01]  /*112e0*/  VIADD R0, R13, 0x9 ;  /* 0x000000090d007836 */ /* 0x000fe20000000000 */
[----:B------:R-:W-:Y:S01]  /*112f0*/  ISETP.LT.AND P0, PT, R14, UR6, !P1 ;  /* 0x000000060e007c0c */ /* 0x000fe2000cf01270 */
[----:B------:R-:W-:Y:S01]  /*11300*/  ULDC UR4, c[0x0][0x22c] ;  /* 0x00008b0000047ab9 */ /* 0x000fe20000000800 */
[----:B------:R-:W-:Y:S01]  /*11310*/  ISETP.LT.AND P5, PT, R17, UR8, !P1 ;  /* 0x0000000811007c0c */ /* 0x000fe2000cfa1270 */
[----:B------:R-:W-:Y:S01]  /*11320*/  ULDC UR6, c[0x0][0x228] ;  /* 0x00008a0000067ab9 */ /* 0x000fe20000000800 */
[----:B------:R-:W-:Y:S01]  /*11330*/  ISETP.LT.AND P6, PT, R16, UR10, !P1 ;  /* 0x0000000a10007c0c */ /* 0x000fe2000cfc1270 */
[----:B------:R-:W-:Y:S01]  /*11340*/  ULDC UR8, c[0x0][0x228] ;  /* 0x00008a0000087ab9 */ /* 0x000fe20000000800 */
[C---:B------:R-:W-:Y:S01]  /*11350*/  IADD3 R229, R214.reuse, UR28, RZ ;  /* 0x0000001cd6e57c10 */ /* 0x040fe2000fffe0ff */
[----:B------:R-:W-:Y:S01]  /*11360*/  IMAD.WIDE R214, R214, 0x4, R86 ;  /* 0x00000004d6d67825 */ /* 0x000fe200078e0256 */
[----:B------:R-:W-:Y:S01]  /*11370*/  ISETP.GE.AND P2, PT, R0, UR4, PT ;  /* 0x0000000400007c0c */ /* 0x000fe2000bf46270 */
[----:B------:R-:W-:Y:S01]  /*11380*/  ULDC UR4, c[0x0][0x22c] ;  /* 0x00008b0000047ab9 */ /* 0x000fe20000000800 */
[----:B------:R-:W-:Y:S01]  /*11390*/  ULDC UR10, c[0x0][0x228] ;  /* 0x00008a00000a7ab9 */ /* 0x000fe20000000800 */
[----:B------:R-:W-:Y:S01]  /*113a0*/  VIADD R0, R13, 0xa ;  /* 0x0000000a0d007836 */ /* 0x000fe20000000000 */
[----:B------:R-:W-:Y:S01]  /*113b0*/  @P3 STG.E desc[UR16][R214.64], R243 ;  /* 0x000000f3d6003986 */ /* 0x000fe2000c101910 */
[----:B------:R-:W-:-:S03]  /*113c0*/  IMAD.WIDE R212, R229, 0x4, R2 ;  /* 0x00000004e5d47825 */ /* 0x000fc600078e0202 */
[----:B------:R-:W-:Y:S01]  /*113d0*/  ISETP.GE.AND P3, PT, R0, UR4, PT ;  /* 0x0000000400007c0c */ /* 0x000fe2000bf66270 */
[----:B------:R-:W-:Y:S01]  /*113e0*/  IMAD.WIDE R150, R229, 0x4, R18 ;  /* 0x00000004e5967825 */ /* 0x000fe200078e0212 */
[----:B------:R-:W-:-:S03]  /*113f0*/  ULDC UR4, c[0x0][0x228] ;  /* 0x00008a0000047ab9 */ /* 0x000fc60000000800 */
[----:B------:R-:W-:Y:S01]  /*11400*/  IMAD.WIDE R148, R229, 0x4, R84 ;  /* 0x00000004e5947825 */ /* 0x000fe200078e0254 */
[----:B------:R-:W-:Y:S01]  /*11410*/  ISETP.LT.AND P1, PT, R15, UR4, !P1 ;  /* 0x000000040f007c0c */ /* 0x000fe2000cf21270 */
[----:B------:R-:W-:Y:S01]  /*11420*/  @P0 STG.E desc[UR16][R212.64], R241 ;  /* 0x000000f1d4000986 */ /* 0x000fe2000c101910 */
[----:B------:R-:W-:Y:S02]  /*11430*/  ULDC UR4, c[0x0][0x228] ;  /* 0x00008a0000047ab9 */ /* 0x000fe40000000800 */
[----:B------:R-:W-:Y:S01]  /*11440*/  ISETP.LT.AND P0, PT, R14, UR4, !P4 ;  /* 0x000000040e007c0c */ /* 0x000fe2000e701270 */
[----:B---3--:R1:W-:Y:S01]  /*11450*/  @P5 STG.E desc[UR16][R150.64], R242 ;  /* 0x000000f296005986 */ /* 0x0083e2000c101910 */
[----:B------:R-:W-:Y:S01]  /*11460*/  VIADD R231, R229, UR28 ;  /* 0x0000001ce5e77c36 */ /* 0x000fe20008000000 */
[----:B------:R-:W-:Y:S02]  /*11470*/  ULDC UR4, c[0x0][0x228] ;  /* 0x00008a0000047ab9 */ /* 0x000fe40000000800 */
[----:B----4-:R3:W-:Y:S01]  /*11480*/  @P6 STG.E desc[UR16][R148.64], R240 ;  /* 0x000000f094006986 */ /* 0x0107e2000c101910 */
[----:B------:R-:W-:Y:S01]  /*11490*/  ISETP.LT.AND P6, PT, R17, UR6, !P4 ;  /* 0x0000000611007c0c */ /* 0x000fe2000e7c1270 */
[----:B-1----:R-:W-:-:S04]  /*114a0*/  IMAD.WIDE R150, R229, 0x4, R86 ;  /* 0x00000004e5967825 */ /* 0x002fc800078e0256 */
[C---:B------:R-:W-:Y:S01]  /*114b0*/  IMAD.WIDE R212, R231.reuse, 0x4, R18 ;  /* 0x00000004e7d47825 */ /* 0x040fe200078e0212 */
[----:B------:R-:W-:Y:S01]  /*114c0*/  ISETP.LT.AND P5, PT, R16, UR4, !P4 ;  /* 0x0000000410007c0c */ /* 0x000fe2000e7a1270 */
[----:B------:R-:W-:Y:S01]  /*114d0*/  ULDC UR4, c[0x0][0x22c] ;  /* 0x00008b0000047ab9 */ /* 0x000fe20000000800 */
[----:B------:R-:W-:Y:S01]  /*114e0*/  ULDC UR6, c[0x0][0x228] ;  /* 0x00008a0000067ab9 */ /* 0x000fe20000000800 */
[----:B---3--:R-:W-:Y:S01]  /*114f0*/  IMAD.WIDE R148, R231, 0x4, R2 ;  /* 0x00000004e7947825 */ /* 0x008fe200078e0202 */
[----:B------:R1:W-:Y:S04]  /*11500*/  @P1 STG.E desc[UR16][R150.64], R239 ;  /* 0x000000ef96001986 */ /* 0x0003e8000c101910 */
[----:B------:R-:W-:Y:S04]  /*11510*/  @P0 STG.E desc[UR16][R148.64], R237 ;  /* 0x000000ed94000986 */ /* 0x000fe8000c101910 */
[----:B-1----:R-:W3:Y:S04]  /*11520*/  LDL.LU R239, [R1+0x84] ;  /* 0x0000840001ef7983 */ /* 0x002ee80000300800 */
[----:B--2---:R1:W-:Y:S04]  /*11530*/  @P6 STG.E desc[UR16][R212.64], R238 ;  /* 0x000000eed4006986 */ /* 0x0043e8000c101910 */
[----:B-1----:R-:W2:Y:S01]  /*11540*/  LDL.LU R238, [R1+0x4] ;  /* 0x0000040001ee7983 */ /* 0x002ea20000300800 */
[----:B------:R-:W-:Y:S01]  /*11550*/  ISETP.LT.AND P4, PT, R15, UR8, !P4 ;  /* 0x000000080f007c0c */ /* 0x000fe2000e781270 */
[----:B------:R-:W-:Y:S01]  /*11560*/  VIADD R0, R13, 0xb ;  /* 0x0000000b0d007836 */ /* 0x000fe20000000000 */
[----:B------:R-:W-:Y:S01]  /*11570*/  ULDC UR8, c[0x0][0x228] ;  /* 0x00008a0000087ab9 */ /* 0x000fe20000000800 */
[----:B------:R-:W-:-:S03]  /*11580*/  IMAD.WIDE R214, R231, 0x4, R84 ;  /* 0x00000004e7d67825 */ /* 0x000fc600078e0254 */
[----:B------:R-:W-:Y:S01]  /*11590*/  ISETP.GE.AND P1, PT, R0, UR4, PT ;  /* 0x0000000400007c0c */ /* 0x000fe2000bf26270 */
[----:B------:R-:W-:Y:S01]  /*115a0*/  IMAD.WIDE R228, R231, 0x4, R86 ;  /* 0x00000004e7e47825 */ /* 0x000fe200078e0256 */
[----:B------:R-:W-:Y:S01]  /*115b0*/  ULDC UR4, c[0x0][0x228] ;  /* 0x00008a0000047ab9 */ /* 0x000fe20000000800 */
[----:B------:R-:W-:Y:S01]  /*115c0*/  @P5 STG.E desc[UR16][R214.64], R248 ;  /* 0x000000f8d6005986 */ /* 0x000fe2000c101910 */
[----:B------:R-:W-:Y:S01]  /*115d0*/  ISETP.LT.AND P0, PT, R14, UR4, !P2 ;  /* 0x000000040e007c0c */ /* 0x000fe2000d701270 */
[----:B------:R-:W-:Y:S02]  /*115e0*/  ULDC UR4, c[0x0][0x228] ;  /* 0x00008a0000047ab9 */ /* 0x000fe40000000800 */
[----:B------:R1:W-:Y:S01]  /*115f0*/  @P4 STG.E desc[UR16][R228.64], R8 ;  /* 0x00000008e4004986 */ /* 0x0003e2000c101910 */
[----:B------:R-:W-:Y:S01]  /*11600*/  ISETP.LT.AND P4, PT, R17, UR4, !P2 ;  /* 0x0000000411007c0c */ /* 0x000fe2000d781270 */
[----:B------:R-:W-:Y:S01]  /*11610*/  VIADD R237, R231, UR28 ;  /* 0x0000001ce7ed7c36 */ /* 0x000fe20008000000 */
[----:B------:R-:W-:Y:S01]  /*11620*/  ISETP.LT.AND P5, PT, R16, UR6, !P2 ;  /* 0x0000000610007c0c */ /* 0x000fe2000d7a1270 */
[----:B------:R-:W-:Y:S01]  /*11630*/  VIADD R0, R13, 0xc ;  /* 0x0000000c0d007836 */ /* 0x000fe20000000000 */
[----:B------:R-:W-:Y:S01]  /*11640*/  ISETP.LT.AND P2, PT, R15, UR8, !P2 ;  /* 0x000000080f007c0c */ /* 0x000fe2000d741270 */
[C---:B------:R-:W-:Y:S01]  /*11650*/  IMAD.WIDE R230, R237.reuse, 0x4, R2 ;  /* 0x00000004ede67825 */ /* 0x040fe200078e0202 */
[----:B------:R-:W-:Y:S01]  /*11660*/  ULDC UR4, c[0x0][0x22c] ;  /* 0x00008b0000047ab9 */ /* 0x000fe20000000800 */
[----:B------:R-:W-:Y:S01]  /*11670*/  ISETP.LT.AND P6, PT, R14, UR10, !P3 ;  /* 0x0000000a0e007c0c */ /* 0x000fe2000dfc1270 */
[----:B------:R-:W-:Y:S01]  /*11680*/  ULDC UR6, c[0x0][0x228] ;  /* 0x00008a0000067ab9 */ /* 0x000fe20000000800 */
[C---:B------:R-:W-:Y:S01]  /*11690*/  IMAD.WIDE R148, R237.reuse, 0x4, R18 ;  /* 0x00000004ed947825 */ /* 0x040fe200078e0212 */
[----:B------:R-:W-:Y:S03]  /*116a0*/  @P0 STG.E desc[UR16][R230.64], R4 ;  /* 0x00000004e6000986 */ /* 0x000fe6000c101910 */
[----:B------:R-:W-:Y:S01]  /*116b0*/  IMAD.WIDE R150, R237, 0x4, R84 ;  /* 0x00000004ed967825 */ /* 0x000fe200078e0254 */
[----:B------:R-:W-:-:S03]  /*116c0*/  ISETP.GE.AND P0, PT, R0, UR4, PT ;  /* 0x0000000400007c0c */ /* 0x000fc6000bf06270 */
[C---:B------:R-:W-:Y:S01]  /*116d0*/  IMAD.WIDE R212, R237.reuse, 0x4, R86 ;  /* 0x00000004edd47825 */ /* 0x040fe200078e0256 */
[----:B------:R4:W-:Y:S01]  /*116e0*/  @P4 STG.E desc[UR16][R148.64], R20 ;  /* 0x0000001494004986 */ /* 0x0009e2000c101910 */
[----:B------:R-:W-:Y:S01]  /*116f0*/  ULDC UR4, c[0x0][0x228] ;  /* 0x00008a0000047ab9 */ /* 0x000fe20000000800 */
[----:B------:R-:W-:Y:S01]  /*11700*/  ULDC UR8, c[0x0][0x228] ;  /* 0x00008a0000087ab9 */ /* 0x000fe20000000800 */
[----:B-1----:R-:W-:Y:S01]  /*11710*/  VIADD R229, R237, UR28 ;  /* 0x0000001cede57c36 */ /* 0x002fe20008000000 */
[----:B------:R-:W-:Y:S01]  /*11720*/  @P5 STG.E desc[UR16][R150.64], R60 ;  /* 0x0000003c96005986 */ /* 0x000fe2000c101910 */
[----:B------:R-:W-:-:S03]  /*11730*/  ULDC UR10, c[0x0][0x228] ;  /* 0x00008a00000a7ab9 */ /* 0x000fc60000000800 */
[----:B------:R-:W-:Y:S01]  /*11740*/  @P2 STG.E desc[UR16][R212.64], R88 ;  /* 0x00000058d4002986 */ /* 0x000fe2000c101910 */
[----:B------:R-:W-:Y:S01]  /*11750*/  ISETP.LT.AND P2, PT, R17, UR4, !P3 ;  /* 0x0000000411007c0c */ /* 0x000fe2000df41270 */
[----:B------:R-:W-:Y:S01]  /*11760*/  IMAD.WIDE R214, R229, 0x4, R2 ;  /* 0x00000004e5d67825 */ /* 0x000fe200078e0202 */
[----:B------:R-:W-:-:S03]  /*11770*/  ULDC UR4, c[0x0][0x228] ;  /* 0x00008a0000047ab9 */ /* 0x000fc60000000800 */
[----:B----4-:R-:W-:Y:S01]  /*11780*/  IMAD.WIDE R148, R229, 0x4, R18 ;  /* 0x00000004e5947825 */ /* 0x010fe200078e0212 */
[----:B---3--:R1:W-:Y:S04]  /*11790*/  @P6 STG.E desc[UR16][R214.64], R239 ;  /* 0x000000efd6006986 */ /* 0x0083e8000c101910 */
[----:B-1----:R-:W3:Y:S04]  /*117a0*/  LDL.LU R239, [R1+0x88] ;  /* 0x0000880001ef7983 */ /* 0x002ee80000300800 */
[----:B--2---:R1:W-:Y:S04]  /*117b0*/  @P2 STG.E desc[UR16][R148.64], R238 ;  /* 0x000000ee94002986 */ /* 0x0043e8000c101910 */
[----:B-1----:R-:W2:Y:S01]  /*117c0*/  LDL.LU R238, [R1+0x8] ;  /* 0x0000080001ee7983 */ /* 0x002ea20000300800 */
[----:B------:R-:W-:Y:S01]  /*117d0*/  ISETP.LT.AND P4, PT, R16, UR4, !P3 ;  /* 0x0000000410007c0c */ /* 0x000fe2000df81270 */
[----:B------:R-:W-:Y:S01]  /*117e0*/  VIADD R0, R13, 0xd ;  /* 0x0000000d0d007836 */ /* 0x000fe20000000000 */
[----:B------:R-:W-:Y:S01]  /*117f0*/  ISETP.LT.AND P3, PT, R15, UR6, !P3 ;  /* 0x000000060f007c0c */ /* 0x000fe2000df61270 */
[----:B------:R-:W-:Y:S01]  /*11800*/  IMAD.WIDE R150, R229, 0x4, R84 ;  /* 0x00000004e5967825 */ /* 0x000fe200078e0254 */
[----:B------:R-:W-:Y:S01]  /*11810*/  ISETP.LT.AND P5, PT, R14, UR8, !P1 ;  /* 0x000000080e007c0c */ /* 0x000fe2000cfa1270 */
[----:B------:R-:W-:-:S02]  /*11820*/  ULDC UR4, c[0x0][0x22c] ;  /* 0x00008b0000047ab9 */ /* 0x000fc40000000800 */
[C---:B------:R-:W-:Y:S01]  /*11830*/  VIADD R231, R229.reuse, UR28 ;  /* 0x0000001ce5e77c36 */ /* 0x040fe20008000000 */
[----:B------:R-:W-:Y:S01]  /*11840*/  ISETP.GE.AND P2, PT, R0, UR4, PT ;  /* 0x0000000400007c0c */ /* 0x000fe2000bf46270 */
[----:B------:R-:W-:Y:S01]  /*11850*/  IMAD.WIDE R212, R229, 0x4, R86 ;  /* 0x00000004e5d47825 */ /* 0x000fe200078e0256 */
[----:B------:R-:W-:Y:S01]  /*11860*/  ULDC UR4, c[0x0][0x228] ;  /* 0x00008a0000047ab9 */ /* 0x000fe20000000800 */
[----:B------:R-:W-:Y:S01]  /*11870*/  ISETP.LT.AND P6, PT, R17, UR10, !P1 ;  /* 0x0000000a11007c0c */ /* 0x000fe2000cfc1270 */
[----:B------:R-:W-:Y:S01]  /*11880*/  ULDC UR6, c[0x0][0x228] ;  /* 0x00008a0000067ab9 */ /* 0x000fe20000000800 */
[----:B------:R-:W-:Y:S01]  /*11890*/  @P4 STG.E desc[UR16][R150.64], R249 ;  /* 0x000000f996004986 */ /* 0x000fe2000c101910 */
[----:B------:R-:W-:Y:S01]  /*118a0*/  IMAD.WIDE R214, R231, 0x4, R2 ;  /* 0x00000004e7d67825 */ /* 0x000fe200078e0202 */
[----:B------:R-:W-:Y:S01]  /*118b0*/  ISETP.LT.AND P4, PT, R16, UR4, !P1 ;  /* 0x0000000410007c0c */ /* 0x000fe2000cf81270 */
[----:B------:R-:W-:Y:S01]  /*118c0*/  ULDC UR4, c[0x0][0x228] ;  /* 0x00008a0000047ab9 */ /* 0x000fe20000000800 */
[----:B------:R1:W-:Y:S01]  /*118d0*/  @P3 STG.E desc[UR16][R212.64], R9 ;  /* 0x00000009d4003986 */ /* 0x0003e2000c101910 */
[----:B------:R-:W-:Y:S01]  /*118e0*/  ULDC UR8, c[0x0][0x228] ;  /* 0x00008a0000087ab9 */ /* 0x000fe20000000800 */
[----:B------:R-:W-:Y:S01]  /*118f0*/  ISETP.LT.AND P1, PT, R15, UR4, !P1 ;  /* 0x000000040f007c0c */ /* 0x000fe2000cf21270 */
[----:B------:R-:W-:Y:S01]  /*11900*/  IMAD.WIDE R228, R231, 0x4, R18 ;  /* 0x00000004e7e47825 */ /* 0x000fe200078e0212 */
[----:B------:R4:W-:Y:S01]  /*11910*/  @P5 STG.E desc[UR16][R214.64], R5 ;  /* 0x00000005d6005986 */ /* 0x0009e2000c101910 */
[----:B------:R-:W-:Y:S01]  /*11920*/  ISETP.LT.AND P3, PT, R14, UR6, !P0 ;  /* 0x000000060e007c0c */ /* 0x000fe2000c761270 */
[----:B------:R-:W-:Y:S01]  /*11930*/  ULDC UR10, c[0x0][0x228] ;  /* 0x00008a00000a7ab9 */ /* 0x000fe20000000800 */
[----:B------:R-:W-:Y:S01]  /*11940*/  ISETP.LT.AND P5, PT, R17, UR8, !P0 ;  /* 0x0000000811007c0c */ /* 0x000fe2000c7a1270 */
[----:B------:R-:W-:-:S04]  /*11950*/  IMAD.WIDE R148, R231, 0x4, R84 ;  /* 0x00000004e7947825 */ /* 0x000fc800078e0254 */
[----:B-1----:R-:W-:Y:S01]  /*11960*/  VIADD R213, R231, UR28 ;  /* 0x0000001ce7d57c36 */ /* 0x002fe20008000000 */
[----:B------:R1:W-:Y:S01]  /*11970*/  @P6 STG.E desc[UR16][R228.64], R21 ;  /* 0x00000015e4006986 */ /* 0x0003e2000c101910 */
[----:B------:R-:W-:Y:S01]  /*11980*/  VIADD R0, R13, 0xe ;  /* 0x0000000e0d007836 */ /* 0x000fe20000000000 */
[----:B------:R-:W-:Y:S01]  /*11990*/  ULDC UR4, c[0x0][0x22c] ;  /* 0x00008b0000047ab9 */ /* 0x000fe20000000800 */
[----:B----4-:R-:W-:Y:S01]  /*119a0*/  IMAD.WIDE R4, R231, 0x4, R86 ;  /* 0x00000004e7047825 */ /* 0x010fe200078e0256 */
[----:B------:R-:W-:Y:S01]  /*119b0*/  @P4 STG.E desc[UR16][R148.64], R61 ;  /* 0x0000003d94004986 */ /* 0x000fe2000c101910 */
[----:B------:R-:W-:Y:S01]  /*119c0*/  ULDC UR6, c[0x0][0x228] ;  /* 0x00008a0000067ab9 */ /* 0x000fe20000000800 */
[----:B------:R-:W-:Y:S01]  /*119d0*/  ULDC UR8, c[0x0][0x228] ;  /* 0x00008a0000087ab9 */ /* 0x000fe20000000800 */
[C---:B------:R-:W-:Y:S01]  /*119e0*/  IMAD.WIDE R8, R213.reuse, 0x4, R2 ;  /* 0x00000004d5087825 */ /* 0x040fe200078e0202 */
[----:B------:R-:W-:Y:S03]  /*119f0*/  @P1 STG.E desc[UR16][R4.64], R89 ;  /* 0x0000005904001986 */ /* 0x000fe6000c101910 */
[C---:B-1----:R-:W-:Y:S01]  /*11a00*/  IMAD.WIDE R20, R213.reuse, 0x4, R18 ;  /* 0x00000004d5147825 */ /* 0x042fe200078e0212 */
[----:B---3--:R1:W-:Y:S04]  /*11a10*/  @P3 STG.E desc[UR16][R8.64], R239 ;  /* 0x000000ef08003986 */ /* 0x0083e8000c101910 */
[----:B-1----:R-:W3:Y:S04]  /*11a20*/  LDL.LU R239, [R1+0x8c] ;  /* 0x00008c0001ef7983 */ /* 0x002ee80000300800 */
[----:B--2---:R1:W-:Y:S04]  /*11a30*/  @P5 STG.E desc[UR16][R20.64], R238 ;  /* 0x000000ee14005986 */ /* 0x0043e8000c101910 */
[----:B-1----:R-:W2:Y:S01]  /*11a40*/  LDL.LU R238, [R1+0xc] ;  /* 0x00000c0001ee7983 */ /* 0x002ea20000300800 */
[----:B------:R-:W-:Y:S01]  /*11a50*/  ISETP.LT.AND P6, PT, R16, UR10, !P0 ;  /* 0x0000000a10007c0c */ /* 0x000fe2000c7c1270 */
[----:B------:R-:W-:Y:S01]  /*11a60*/  IMAD.WIDE R150, R213, 0x4, R84 ;  /* 0x00000004d5967825 */ /* 0x000fe200078e0254 */
[----:B------:R-:W-:Y:S01]  /*11a70*/  ISETP.GE.AND P4, PT, R0, UR4, PT ;  /* 0x0000000400007c0c */ /* 0x000fe2000bf86270 */
[----:B------:R-:W-:Y:S01]  /*11a80*/  ULDC UR4, c[0x0][0x228] ;  /* 0x00008a0000047ab9 */ /* 0x000fe20000000800 */
[----:B------:R-:W-:Y:S01]  /*11a90*/  ULDC UR10, c[0x0][0x228] ;  /* 0x00008a00000a7ab9 */ /* 0x000fe20000000800 */
[----:B------:R-:W-:Y:S01]  /*11aa0*/  ISETP.LT.AND P3, PT, R15, UR4, !P0 ;  /* 0x000000040f007c0c */ /* 0x000fe2000c761270 */
[----:B------:R-:W-:Y:S01]  /*11ab0*/  VIADD R0, R13, 0xf ;  /* 0x0000000f0d007836 */ /* 0x000fe20000000000 */
[----:B------:R-:W-:Y:S01]  /*11ac0*/  ULDC UR4, c[0x0][0x22c] ;  /* 0x00008b0000047ab9 */ /* 0x000fe20000000800 */
[----:B------:R-:W-:Y:S01]  /*11ad0*/  ISETP.LT.AND P0, PT, R14, UR6, !P2 ;  /* 0x000000060e007c0c */ /* 0x000fe2000d701270 */
[----:B------:R-:W-:Y:S01]  /*11ae0*/  IMAD.WIDE R4, R213, 0x4, R86 ;  /* 0x00000004d5047825 */ /* 0x000fe200078e0256 */
[----:B------:R-:W-:Y:S01]  /*11af0*/  ISETP.LT.AND P5, PT, R17, UR8, !P2 ;  /* 0x0000000811007c0c */ /* 0x000fe2000d7a1270 */
[----:B------:R-:W-:Y:S01]  /*11b00*/  ULDC UR6, c[0x0][0x228] ;  /* 0x00008a0000067ab9 */ /* 0x000fe20000000800 */
[----:B------:R-:W-:Y:S01]  /*11b10*/  ISETP.GE.AND P1, PT, R0, UR4, PT ;  /* 0x0000000400007c0c */ /* 0x000fe2000bf26270 */
[----:B------:R-:W-:Y:S01]  /*11b20*/  @P6 STG.E desc[UR16][R150.64], R250 ;  /* 0x000000fa96006986 */ /* 0x000fe2000c101910 */
[----:B------:R-:W-:Y:S01]  /*11b30*/  ISETP.LT.AND P6, PT, R16, UR10, !P2 ;  /* 0x0000000a10007c0c */ /* 0x000fe2000d7c1270 */
[----:B------:R-:W-:Y:S01]  /*11b40*/  VIADD R0, R13, 0x10 ;  /* 0x000000100d007836 */ /* 0x000fe20000000000 */
[----:B------:R-:W-:Y:S01]  /*11b50*/  ULDC UR4, c[0x0][0x22c] ;  /* 0x00008b0000047ab9 */ /* 0x000fe20000000800 */
[----:B------:R-:W-:Y:S01]  /*11b60*/  VIADD R89, R213, UR28 ;  /* 0x0000001cd5597c36 */ /* 0x000fe20008000000 */
[----:B------:R1:W-:Y:S01]  /*11b70*/  @P3 STG.E desc[UR16][R4.64], R10 ;  /* 0x0000000a04003986 */ /* 0x0003e2000c101910 */
[----:B------:R-:W-:Y:S01]  /*11b80*/  ULDC UR8, c[0x0][0x228] ;  /* 0x00008a0000087ab9 */ /* 0x000fe20000000800 */
[----:B------:R-:W-:Y:S01]  /*11b90*/  ISETP.GE.AND P3, PT, R0, UR4, PT ;  /* 0x0000000400007c0c */ /* 0x000fe2000bf66270 */
[----:B------:R-:W-:Y:S01]  /*11ba0*/  IMAD.WIDE R8, R89, 0x4, R2 ;  /* 0x0000000459087825 */ /* 0x000fe200078e0202 */
[----:B------:R-:W-:Y:S01]  /*11bb0*/  ULDC UR4, c[0x0][0x228] ;  /* 0x00008a0000047ab9 */ /* 0x000fe20000000800 */
[----:B------:R-:W-:-:S02]  /*11bc0*/  ULDC UR10, c[0x0][0x228] ;  /* 0x00008a00000a7ab9 */ /* 0x000fc40000000800 */
[----:B------:R-:W-:Y:S01]  /*11bd0*/  IMAD.WIDE R20, R89, 0x4, R18 ;  /* 0x0000000459147825 */ /* 0x000fe200078e0212 */
[----:B------:R-:W-:Y:S01]  /*11be0*/  ISETP.LT.AND P2, PT, R15, UR4, !P2 ;  /* 0x000000040f007c0c */ /* 0x000fe2000d741270 */
[----:B------:R-:W-:Y:S02]  /*11bf0*/  ULDC UR4, c[0x0][0x228] ;  /* 0x00008a0000047ab9 */ /* 0x000fe40000000800 */
[C---:B------:R-:W-:Y:S01]  /*11c00*/  IMAD.WIDE R60, R89.reuse, 0x4, R84 ;  /* 0x00000004593c7825 */ /* 0x040fe200078e0254 */
[----:B------:R4:W-:Y:S01]  /*11c10*/  @P0 STG.E desc[UR16][R8.64], R6 ;  /* 0x0000000608000986 */ /* 0x0009e2000c101910 */
[----:B------:R-:W-:Y:S01]  /*11c20*/  ISETP.LT.AND P0, PT, R14, UR4, !P4 ;  /* 0x000000040e007c0c */ /* 0x000fe2000e701270 */
[----:B------:R-:W-:Y:S02]  /*11c30*/  ULDC UR4, c[0x0][0x228] ;  /* 0x00008a0000047ab9 */ /* 0x000fe40000000800 */
[----:B------:R4:W-:Y:S01]  /*11c40*/  @P5 STG.E desc[UR16][R20.64], R22 ;  /* 0x0000001614005986 */ /* 0x0009e2000c101910 */
[----:B------:R-:W-:Y:S01]  /*11c50*/  ISETP.LT.AND P5, PT, R16, UR4, !P4 ;  /* 0x0000000410007c0c */ /* 0x000fe2000e7a1270 */
[----:B------:R-:W-:-:S02]  /*11c60*/  VIADD R149, R89, UR28 ;  /* 0x0000001c59957c36 */ /* 0x000fc40008000000 */
[----:B-1----:R-:W-:Y:S01]  /*11c70*/  IMAD.WIDE R4, R89, 0x4, R86 ;  /* 0x0000000459047825 */ /* 0x002fe200078e0256 */
[----:B------:R1:W-:Y:S01]  /*11c80*/  @P6 STG.E desc[UR16][R60.64], R62 ;  /* 0x0000003e3c006986 */ /* 0x0003e2000c101910 */
[----:B------:R-:W-:Y:S01]  /*11c90*/  ISETP.LT.AND P6, PT, R17, UR6, !P4 ;  /* 0x0000000611007c0c */ /* 0x000fe2000e7c1270 */
[----:B------:R-:W-:Y:S01]  /*11ca0*/  ULDC UR4, c[0x0][0x22c] ;  /* 0x00008b0000047ab9 */ /* 0x000fe20000000800 */
[----:B------:R-:W-:Y:S01]  /*11cb0*/  ISETP.LT.AND P4, PT, R15, UR8, !P4 ;  /* 0x000000080f007c0c */ /* 0x000fe2000e781270 */
[----:B----4-:R-:W-:Y:S01]  /*11cc0*/  IMAD.WIDE R8, R149, 0x4, R2 ;  /* 0x0000000495087825 */ /* 0x010fe200078e0202 */
[----:B------:R-:W-:Y:S01]  /*11cd0*/  IADD3 R0, R13, 0x11, RZ ;  /* 0x000000110d007810 */ /* 0x000fe20007ffe0ff */
[----:B------:R4:W-:Y:S01]  /*11ce0*/  @P2 STG.E desc[UR16][R4.64], R90 ;  /* 0x0000005a04002986 */ /* 0x0009e2000c101910 */
[----:B------:R-:W-:Y:S01]  /*11cf0*/  ULDC UR6, c[0x0][0x228] ;  /* 0x00008a0000067ab9 */ /* 0x000fe20000000800 */
[C---:B------:R-:W-:Y:S01]  /*11d00*/  IMAD.WIDE R20, R149.reuse, 0x4, R18 ;  /* 0x0000000495147825 */ /* 0x040fe200078e0212 */
[----:B------:R-:W-:Y:S01]  /*11d10*/  ISETP.GE.AND P2, PT, R0, UR4, PT ;  /* 0x0000000400007c0c */ /* 0x000fe2000bf46270 */
[----:B------:R-:W-:Y:S01]  /*11d20*/  ULDC UR4, c[0x0][0x228] ;  /* 0x00008a0000047ab9 */ /* 0x000fe20000000800 */
[----:B------:R-:W-:Y:S01]  /*11d30*/  ULDC UR8, c[0x0][0x228] ;  /* 0x00008a0000087ab9 */ /* 0x000fe20000000800 */
[----:B-1----:R-:W-:-:S04]  /*11d40*/  IMAD.WIDE R60, R149, 0x4, R84 ;  /* 0x00000004953c7825 */ /* 0x002fc800078e0254 */
[----:B------:R-:W-:-:S04]  /*11d50*/  IMAD.WIDE R88, R149, 0x4, R86 ;  /* 0x0000000495587825 */ /* 0x000fc800078e0256 */
[----:B------:R-:W-:Y:S01]  /*11d60*/  VIADD R149, R149, UR28 ;  /* 0x0000001c95957c36 */ /* 0x000fe20008000000 */
[----:B---3--:R1:W-:Y:S01]  /*11d70*/  @P0 STG.E desc[UR16][R8.64], R239 ;  /* 0x000000ef08000986 */ /* 0x0083e2000c101910 */
[----:B------:R-:W-:Y:S01]  /*11d80*/  ISETP.LT.AND P0, PT, R14, UR4, !P1 ;  /* 0x000000040e007c0c */ /* 0x000fe2000cf01270 */
[----:B------:R-:W-:Y:S01]  /*11d90*/  ULDC UR4, c[0x0][0x228] ;  /* 0x00008a0000047ab9 */ /* 0x000fe20000000800 */
[----:B----4-:R-:W-:-:S04]  /*11da0*/  IMAD.WIDE R4, R149, 0x4, R2 ;  /* 0x0000000495047825 */ /* 0x010fc800078e0202 */
[----:B------:R-:W-:Y:S02]  /*11db0*/  VIADD R0, R13, 0x12 ;  /* 0x000000120d007836 */ /* 0x000fe40000000000 */
[----:B-1----:R-:W-:Y:S01]  /*11dc0*/  IMAD.WIDE R8, R149, 0x4, R18 ;  /* 0x0000000495087825 */ /* 0x002fe200078e0212 */
[----:B--2---:R1:W-:Y:S04]  /*11dd0*/  @P6 STG.E desc[UR16][R20.64], R238 ;  /* 0x000000ee14006986 */ /* 0x0043e8000c101910 */
[----:B------:R-:W-:Y:S01]  /*11de0*/  @P5 STG.E desc[UR16][R60.64], R251 ;  /* 0x000000fb3c005986 */ /* 0x000fe2000c101910 */
[----:B------:R-:W-:Y:S01]  /*11df0*/  ISETP.LT.AND P5, PT, R16, UR6, !P1 ;  /* 0x0000000610007c0c */ /* 0x000fe2000cfa1270 */
[----:B------:R-:W-:Y:S02]  /*11e00*/  ULDC UR6, c[0x0][0x228] ;  /* 0x00008a0000067ab9 */ /* 0x000fe40000000800 */
[----:B------:R2:W-:Y:S01]  /*11e10*/  @P4 STG.E desc[UR16][R88.64], R11 ;  /* 0x0000000b58004986 */ /* 0x0005e2000c101910 */
[----:B------:R-:W-:Y:S01]  /*11e20*/  ISETP.LT.AND P4, PT, R17, UR4, !P1 ;  /* 0x0000000411007c0c */ /* 0x000fe2000cf81270 */
[----:B------:R-:W-:Y:S01]  /*11e30*/  ULDC UR4, c[0x0][0x22c] ;  /* 0x00008b0000047ab9 */ /* 0x000fe20000000800 */
[----:B------:R-:W-:Y:S01]  /*11e40*/  ISETP.LT.AND P1, PT, R15, UR8, !P1 ;  /* 0x000000080f007c0c */ /* 0x000fe2000cf21270 */
[C---:B-1----:R-:W-:Y:S01]  /*11e50*/  IMAD.WIDE R20, R149.reuse, 0x4, R86 ;  /* 0x0000000495147825 */ /* 0x042fe200078e0256 */
[----:B------:R1:W-:Y:S01]  /*11e60*/  @P0 STG.E desc[UR16][R4.64], R7 ;  /* 0x0000000704000986 */ /* 0x0003e2000c101910 */
[----:B------:R-:W-:Y:S01]  /*11e70*/  ISETP.GE.AND P0, PT, R0, UR4, PT ;  /* 0x0000000400007c0c */ /* 0x000fe2000bf06270 */
[----:B------:R-:W-:Y:S01]  /*11e80*/  ULDC UR4, c[0x0][0x228] ;  /* 0x00008a0000047ab9 */ /* 0x000fe20000000800 */
[----:B------:R-:W-:Y:S01]  /*11e90*/  ISETP.LT.AND P6, PT, R14, UR10, !P3 ;  /* 0x0000000a0e007c0c */ /* 0x000fe2000dfc1270 */
[----:B------:R-:W-:Y:S01]  /*11ea0*/  ULDC UR8, c[0x0][0x228] ;  /* 0x00008a0000087ab9 */ /* 0x000fe20000000800 */
[----:B--2---:R-:W-:Y:S01]  /*11eb0*/  IMAD.WIDE R10, R149, 0x4, R84 ;  /* 0x00000004950a7825 */ /* 0x004fe200078e0254 */
[----:B------:R-:W-:-:S03]  /*11ec0*/  ULDC UR10, c[0x0][0x228] ;  /* 0x00008a00000a7ab9 */ /* 0x000fc60000000800 */
[----:B------:R2:W-:Y:S04]  /*11ed0*/  @P4 STG.E desc[UR16][R8.64], R23 ;  /* 0x0000001708004986 */ /* 0x0005e8000c101910 */
[----:B------:R3:W-:Y:S04]  /*11ee0*/  @P5 STG.E desc[UR16][R10.64], R63 ;  /* 0x0000003f0a005986 */ /* 0x0007e8000c101910 */
[----:B------:R4:W-:Y:S01]  /*11ef0*/  @P1 STG.E desc[UR16][R20.64], R91 ;  /* 0x0000005b14001986 */ /* 0x0009e2000c101910 */
[----:B------:R-:W-:Y:S01]  /*11f00*/  ISETP.LT.AND P1, PT, R17, UR4, !P3 ;  /* 0x0000000411007c0c */ /* 0x000fe2000df21270 */
[----:B------:R-:W-:Y:S01]  /*11f10*/  ULDC UR4, c[0x0][0x228] ;  /* 0x00008a0000047ab9 */ /* 0x000fe20000000800 */
        /* <DEDUP_REMOVED lines=8> */
[C---:B-1----:R-:W-:Y:S01]  /*11fa0*/  IMAD.WIDE R4, R89.reuse, 0x4, R18 ;  /* 0x0000000459047825 */ /* 0x042fe200078e0212 */
[----:B------:R1:W-:Y:S03]  /*11fb0*/  @P6 STG.E desc[UR16][R60.64], R56 ;  /* 0x000000383c006986 */ /* 0x0003e6000c101910 */
[----:B------:R-:W-:Y:S01]  /*11fc0*/  IMAD.WIDE R6, R89, 0x4, R84 ;  /* 0x0000000459067825 */ /* 0x000fe200078e0254 */
[----:B------:R1:W-:Y:S01]  /*11fd0*/  @P1 STG.E desc[UR16][R4.64], R28 ;  /* 0x0000001c04001986 */ /* 0x0003e2000c101910 */
[----:B------:R-:W-:Y:S01]  /*11fe0*/  ISETP.GE.AND P1, PT, R0, UR4, PT ;  /* 0x0000000400007c0c */ /* 0x000fe2000bf26270 */
[----:B------:R-:W-:Y:S01]  /*11ff0*/  ULDC UR4, c[0x0][0x228] ;  /* 0x00008a0000047ab9 */ /* 0x000fe20000000800 */
[----:B------:R-:W-:Y:S01]  /*12000*/  ISETP.LT.AND P6, PT, R17, UR10, !P2 ;  /* 0x0000000a11007c0c */ /* 0x000fe2000d7c1270 */
[C---:B--2---:R-:W-:Y:S01]  /*12010*/  IMAD.WIDE R8, R89.reuse, 0x4, R86 ;  /* 0x0000000459087825 */ /* 0x044fe200078e0256 */
[----:B------:R2:W-:Y:S01]  /*12020*/  @P4 STG.E desc[UR16][R6.64], R120 ;  /* 0x0000007806004986 */ /* 0x0005e2000c101910 */
[----:B------:R-:W-:Y:S01]  /*12030*/  ISETP.LT.AND P4, PT, R16, UR4, !P2 ;  /* 0x0000000410007c0c */ /* 0x000fe2000d781270 */
[----:B------:R-:W-:Y:S01]  /*12040*/  ULDC UR4, c[0x0][0x228] ;  /* 0x00008a0000047ab9 */ /* 0x000fe20000000800 */
[----:B------:R-:W-:Y:S01]  /*12050*/  VIADD R23, R89, UR28 ;  /* 0x0000001c59177c36 */ /* 0x000fe20008000000 */
[----:B------:R2:W-:Y:S01]  /*12060*/  @P3 STG.E desc[UR16][R8.64], R24 ;  /* 0x0000001808003986 */ /* 0x0005e2000c101910 */
[----:B------:R-:W-:Y:S01]  /*12070*/  ISETP.LT.AND P2, PT, R15, UR4, !P2 ;  /* 0x000000040f007c0c */ /* 0x000fe2000d741270 */
[----:B------:R-:W-:Y:S01]  /*12080*/  ULDC UR8, c[0x0][0x228] ;  /* 0x00008a0000087ab9 */ /* 0x000fe20000000800 */
[----:B------:R-:W-:Y:S01]  /*12090*/  ISETP.LT.AND P3, PT, R14, UR6, !P0 ;  /* 0x000000060e007c0c */ /* 0x000fe2000c761270 */
[C---:B---3--:R-:W-:Y:S01]  /*120a0*/  IMAD.WIDE R10, R23.reuse, 0x4, R2 ;  /* 0x00000004170a7825 */ /* 0x048fe200078e0202 */
[----:B------:R-:W-:Y:S01]  /*120b0*/  ULDC UR10, c[0x0][0x228] ;  /* 0x00008a00000a7ab9 */ /* 0x000fe20000000800 */
[----:B------:R-:W-:Y:S01]  /*120c0*/  ULDC UR4, c[0x0][0x22c] ;  /* 0x00008b0000047ab9 */ /* 0x000fe20000000800 */
[----:B------:R-:W-:Y:S01]  /*120d0*/  ULDC UR6, c[0x0][0x228] ;  /* 0x00008a0000067ab9 */ /* 0x000fe20000000800 */
[C---:B----4-:R-:W-:Y:S01]  /*120e0*/  IMAD.WIDE R20, R23.reuse, 0x4, R18 ;  /* 0x0000000417147825 */ /* 0x050fe200078e0212 */
[----:B------:R3:W-:Y:S03]  /*120f0*/  @P5 STG.E desc[UR16][R10.64], R96 ;  /* 0x000000600a005986 */ /* 0x0007e6000c101910 */
[----:B-1----:R-:W-:-:S02]  /*12100*/  VIADD R61, R23, UR28 ;  /* 0x0000001c173d7c36 */ /* 0x002fc40008000000 */
[----:B------:R-:W-:Y:S01]  /*12110*/  IMAD.WIDE R4, R23, 0x4, R84 ;  /* 0x0000000417047825 */ /* 0x000fe200078e0254 */
[----:B------:R1:W-:Y:S01]  /*12120*/  @P6 STG.E desc[UR16][R20.64], R92 ;  /* 0x0000005c14006986 */ /* 0x0003e2000c101910 */
[----:B------:R-:W-:Y:S01]  /*12130*/  ISETP.LT.AND P5, PT, R17, UR8, !P0 ;  /* 0x0000000811007c0c */ /* 0x000fe2000c7a1270 */
[----:B------:R-:W-:Y:S01]  /*12140*/  ULDC UR8, c[0x0][0x228] ;  /* 0x00008a0000087ab9 */ /* 0x000fe20000000800 */
[----:B------:R-:W-:Y:S01]  /*12150*/  VIADD R0, R13, 0x14 ;  /* 0x000000140d007836 */ /* 0x000fe20000000000 */
[----:B------:R-:W-:Y:S01]  /*12160*/  ISETP.LT.AND P6, PT, R16, UR10, !P0 ;  /* 0x0000000a10007c0c */ /* 0x000fe2000c7c1270 */
[----:B--2---:R-:W-:Y:S01]  /*12170*/  IMAD.WIDE R6, R23, 0x4, R86 ;  /* 0x0000000417067825 */ /* 0x004fe200078e0256 */
[----:B------:R2:W-:Y:S01]  /*12180*/  @P4 STG.E desc[UR16][R4.64], R128 ;  /* 0x0000008004004986 */ /* 0x0005e2000c101910 */
[----:B------:R-:W-:Y:S02]  /*12190*/  ULDC UR10, c[0x0][0x228] ;  /* 0x00008a00000a7ab9 */ /* 0x000fe40000000800 */
[C---:B------:R-:W-:Y:S01]  /*121a0*/  IMAD.WIDE R8, R61.reuse, 0x4, R2 ;  /* 0x000000043d087825 */ /* 0x040fe200078e0202 */
[----:B------:R-:W-:Y:S01]  /*121b0*/  ISETP.GE.AND P4, PT, R0, UR4, PT ;  /* 0x0000000400007c0c */ /* 0x000fe2000bf86270 */
[----:B------:R-:W-:Y:S01]  /*121c0*/  @P2 STG.E desc[UR16][R6.64], R152 ;  /* 0x0000009806002986 */ /* 0x000fe2000c101910 */
[----:B------:R-:W-:Y:S01]  /*121d0*/  ULDC UR4, c[0x0][0x228] ;  /* 0x00008a0000047ab9 */ /* 0x000fe20000000800 */
[----:B---3--:R-:W-:-:S02]  /*121e0*/  IMAD.WIDE R10, R61, 0x4, R18 ;  /* 0x000000043d0a7825 */ /* 0x008fc400078e0212 */
[----:B------:R-:W-:Y:S01]  /*121f0*/  @P3 STG.E desc[UR16][R8.64], R57 ;  /* 0x0000003908003986 */ /* 0x000fe2000c101910 */
[----:B------:R-:W-:Y:S01]  /*12200*/  ISETP.LT.AND P3, PT, R15, UR4, !P0 ;  /* 0x000000040f007c0c */ /* 0x000fe2000c761270 */
[----:B-1----:R-:W-:Y:S01]  /*12210*/  IMAD.WIDE R20, R61, 0x4, R84 ;  /* 0x000000043d147825 */ /* 0x002fe200078e0254 */
[----:B------:R-:W-:-:S03]  /*12220*/  ULDC UR4, c[0x0][0x22c] ;  /* 0x00008b0000047ab9 */ /* 0x000fc60000000800 */
[----:B------:R-:W-:Y:S01]  /*12230*/  VIADD R0, R13, 0x15 ;  /* 0x000000150d007836 */ /* 0x000fe20000000000 */
[----:B------:R-:W-:Y:S01]  /*12240*/  @P5 STG.E desc[UR16][R10.64], R29 ;  /* 0x0000001d0a005986 */ /* 0x000fe2000c101910 */
[----:B------:R-:W-:Y:S01]  /*12250*/  ISETP.LT.AND P0, PT, R14, UR6, !P1 ;  /* 0x000000060e007c0c */ /* 0x000fe2000cf01270 */
[----:B--2---:R-:W-:Y:S01]  /*12260*/  IMAD.WIDE R4, R61, 0x4, R86 ;  /* 0x000000043d047825 */ /* 0x004fe200078e0256 */
[----:B------:R-:W-:Y:S01]  /*12270*/  ISETP.LT.AND P5, PT, R17, UR8, !P1 ;  /* 0x0000000811007c0c */ /* 0x000fe2000cfa1270 */
[----:B------:R1:W-:Y:S01]  /*12280*/  @P6 STG.E desc[UR16][R20.64], R121 ;  /* 0x0000007914006986 */ /* 0x0003e2000c101910 */
[----:B------:R-:W-:Y:S01]  /*12290*/  ISETP.LT.AND P6, PT, R16, UR10, !P1 ;  /* 0x0000000a10007c0c */ /* 0x000fe2000cfc1270 */
[----:B------:R-:W-:Y:S01]  /*122a0*/  ULDC UR6, c[0x0][0x228] ;  /* 0x00008a0000067ab9 */ /* 0x000fe20000000800 */
[----:B------:R-:W-:Y:S01]  /*122b0*/  ISETP.GE.AND P2, PT, R0, UR4, PT ;  /* 0x0000000400007c0c */ /* 0x000fe2000bf46270 */
[----:B------:R-:W-:Y:S01]  /*122c0*/  VIADD R0, R13, 0x16 ;  /* 0x000000160d007836 */ /* 0x000fe20000000000 */
[----:B------:R-:W-:Y:S01]  /*122d0*/  ULDC UR4, c[0x0][0x22c] ;  /* 0x00008b0000047ab9 */ /* 0x000fe20000000800 */
[----:B------:R2:W-:Y:S01]  /*122e0*/  @P3 STG.E desc[UR16][R4.64], R25 ;  /* 0x0000001904003986 */ /* 0x0005e2000c101910 */
[----:B------:R-:W-:Y:S01]  /*122f0*/  ULDC UR8, c[0x0][0x228] ;  /* 0x00008a0000087ab9 */ /* 0x000fe20000000800 */
[----:B------:R-:W-:Y:S01]  /*12300*/  ULDC UR10, c[0x0][0x228] ;  /* 0x00008a00000a7ab9 */ /* 0x000fe20000000800 */
[----:B-1----:R-:W-:Y:S01]  /*12310*/  VIADD R21, R61, UR28 ;  /* 0x0000001c3d157c36 */ /* 0x002fe20008000000 */
[----:B------:R-:W-:Y:S01]  /*12320*/  ISETP.GE.AND P3, PT, R0, UR4, PT ;  /* 0x0000000400007c0c */ /* 0x000fe2000bf66270 */
[----:B------:R-:W-:-:S02]  /*12330*/  ULDC UR4, c[0x0][0x228] ;  /* 0x00008a0000047ab9 */ /* 0x000fc40000000800 */
[----:B------:R-:W-:Y:S01]  /*12340*/  IMAD.WIDE R6, R21, 0x4, R2 ;  /* 0x0000000415067825 */ /* 0x000fe200078e0202 */
[----:B------:R-:W-:Y:S01]  /*12350*/  ISETP.LT.AND P1, PT, R15, UR4, !P1 ;  /* 0x000000040f007c0c */ /* 0x000fe2000cf21270 */
[----:B------:R-:W-:Y:S02]  /*12360*/  ULDC UR4, c[0x0][0x228] ;  /* 0x00008a0000047ab9 */ /* 0x000fe40000000800 */
[C---:B------:R-:W-:Y:S01]  /*12370*/  IMAD.WIDE R8, R21.reuse, 0x4, R18 ;  /* 0x0000000415087825 */ /* 0x040fe200078e0212 */
[----:B------:R1:W-:Y:S03]  /*12380*/  @P0 STG.E desc[UR16][R6.64], R97 ;  /* 0x0000006106000986 */ /* 0x0003e6000c101910 */
[----:B------:R-:W-:Y:S01]  /*12390*/  IMAD.WIDE R10, R21, 0x4, R84 ;  /* 0x00000004150a7825 */ /* 0x000fe200078e0254 */
[----:B------:R3:W-:Y:S01]  /*123a0*/  @P5 STG.E desc[UR16][R8.64], R93 ;  /* 0x0000005d08005986 */ /* 0x0007e2000c101910 */
[----:B------:R-:W-:Y:S01]  /*123b0*/  ISETP.LT.AND P0, PT, R14, UR4, !P4 ;  /* 0x000000040e007c0c */ /* 0x000fe2000e701270 */
[----:B------:R-:W-:-:S02]  /*123c0*/  ULDC UR4, c[0x0][0x228] ;  /* 0x00008a0000047ab9 */ /* 0x000fc40000000800 */
[----:B------:R4:W-:Y:S01]  /*123d0*/  @P6 STG.E desc[UR16][R10.64], R129 ;  /* 0x000000810a006986 */ /* 0x0009e2000c101910 */
[----:B------:R-:W-:Y:S01]  /*123e0*/  ISETP.LT.AND P6, PT, R17, UR6, !P4 ;  /* 0x0000000611007c0c */ /* 0x000fe2000e7c1270 */
[C---:B------:R-:W-:Y:S01]  /*123f0*/  VIADD R23, R21.reuse, UR28 ;  /* 0x0000001c15177c36 */ /* 0x040fe20008000000 */
[----:B------:R-:W-:Y:S01]  /*12400*/  ISETP.LT.AND P5, PT, R16, UR4, !P4 ;  /* 0x0000000410007c0c */ /* 0x000fe2000e7a1270 */
[----:B--2---:R-:W-:Y:S01]  /*12410*/  IMAD.WIDE R4, R21, 0x4, R86 ;  /* 0x0000000415047825 */ /* 0x004fe200078e0256 */
[----:B------:R-:W-:Y:S01]  /*12420*/  ISETP.LT.AND P4, PT, R15, UR8, !P4 ;  /* 0x000000080f007c0c */ /* 0x000fe2000e781270 */
[----:B------:R-:W-:Y:S01]  /*12430*/  ULDC UR4, c[0x0][0x22c] ;  /* 0x00008b0000047ab9 */ /* 0x000fe20000000800 */
[----:B------:R-:W-:Y:S01]  /*12440*/  ULDC UR6, c[0x0][0x228] ;  /* 0x00008a0000067ab9 */ /* 0x000fe20000000800 */
[----:B------:R-:W-:Y:S02]  /*12450*/  VIADD R0, R13, 0x17 ;  /* 0x000000170d007836 */ /* 0x000fe40000000000 */
[----:B-1----:R-:W-:Y:S01]  /*12460*/  IMAD.WIDE R6, R23, 0x4, R2 ;  /* 0x0000000417067825 */ /* 0x002fe200078e0202 */
[----:B------:R1:W-:Y:S01]  /*12470*/  @P1 STG.E desc[UR16][R4.64], R153 ;  /* 0x0000009904001986 */ /* 0x0003e2000c101910 */
[----:B------:R-:W-:-:S02]  /*12480*/  ULDC UR8, c[0x0][0x228] ;  /* 0x00008a0000087ab9 */ /* 0x000fc40000000800 */
[C---:B---3--:R-:W-:Y:S01]  /*12490*/  IMAD.WIDE R8, R23.reuse, 0x4, R18 ;  /* 0x0000000417087825 */ /* 0x048fe200078e0212 */
[----:B------:R-:W-:Y:S01]  /*124a0*/  ISETP.GE.AND P1, PT, R0, UR4, PT ;  /* 0x0000000400007c0c */ /* 0x000fe2000bf26270 */
[----:B------:R-:W-:Y:S02]  /*124b0*/  ULDC UR4, c[0x0][0x228] ;  /* 0x00008a0000047ab9 */ /* 0x000fe40000000800 */
[C---:B----4-:R-:W-:Y:S01]  /*124c0*/  IMAD.WIDE R10, R23.reuse, 0x4, R84 ;  /* 0x00000004170a7825 */ /* 0x050fe200078e0254 */
[----:B------:R2:W-:Y:S03]  /*124d0*/  @P0 STG.E desc[UR16][R6.64], R58 ;  /* 0x0000003a06000986 */ /* 0x0005e6000c101910 */
[----:B------:R-:W-:Y:S01]  /*124e0*/  IMAD.WIDE R20, R23, 0x4, R86 ;  /* 0x0000000417147825 */ /* 0x000fe200078e0256 */
[----:B------:R3:W-:Y:S01]  /*124f0*/  @P6 STG.E desc[UR16][R8.64], R30 ;  /* 0x0000001e08006986 */ /* 0x0007e2000c101910 */
[----:B------:R-:W-:Y:S01]  /*12500*/  ISETP.LT.AND P0, PT, R14, UR4, !P2 ;  /* 0x000000040e007c0c */ /* 0x000fe2000d701270 */
[----:B------:R-:W-:-:S02]  /*12510*/  ULDC UR4, c[0x0][0x228] ;  /* 0x00008a0000047ab9 */ /* 0x000fc40000000800 */
[----:B------:R4:W-:Y:S01]  /*12520*/  @P5 STG.E desc[UR16][R10.64], R122 ;  /* 0x0000007a0a005986 */ /* 0x0009e2000c101910 */
[----:B------:R-:W-:Y:S01]  /*12530*/  ISETP.LT.AND P5, PT, R16, UR6, !P2 ;  /* 0x0000000610007c0c */ /* 0x000fe2000d7a1270 */
[----:B------:R-:W-:Y:S01]  /*12540*/  VIADD R0, R13, 0x18 ;  /* 0x000000180d007836 */ /* 0x000fe20000000000 */
[----:B------:R-:W-:Y:S01]  /*12550*/  IADD3 R23, R23, UR28, RZ ;  /* 0x0000001c17177c10 */ /* 0x000fe2000fffe0ff */
[----:B------:R4:W-:Y:S01]  /*12560*/  @P4 STG.E desc[UR16][R20.64], R26 ;  /* 0x0000001a14004986 */ /* 0x0009e2000c101910 */
[----:B------:R-:W-:Y:S01]  /*12570*/  ISETP.LT.AND P4, PT, R17, UR4, !P2 ;  /* 0x0000000411007c0c */ /* 0x000fe2000d781270 */
[----:B------:R-:W-:Y:S01]  /*12580*/  ULDC UR4, c[0x0][0x22c] ;  /* 0x00008b0000047ab9 */ /* 0x000fe20000000800 */
[----:B------:R-:W-:Y:S01]  /*12590*/  ISETP.LT.AND P2, PT, R15, UR8, !P2 ;  /* 0x000000080f007c0c */ /* 0x000fe2000d741270 */
[C---:B-1----:R-:W-:Y:S01]  /*125a0*/  IMAD.WIDE R4, R23.reuse, 0x4, R2 ;  /* 0x0000000417047825 */ /* 0x042fe200078e0202 */
[----:B------:R-:W-:Y:S01]  /*125b0*/  ISETP.LT.AND P6, PT, R14, UR10, !P3 ;  /* 0x0000000a0e007c0c */ /* 0x000fe2000dfc1270 */
[----:B------:R-:W-:Y:S01]  /*125c0*/  ULDC UR6, c[0x0][0x228] ;  /* 0x00008a0000067ab9 */ /* 0x000fe20000000800 */
[----:B------:R-:W-:Y:S01]  /*125d0*/  ULDC UR8, c[0x0][0x228] ;  /* 0x00008a0000087ab9 */ /* 0x000fe20000000800 */
[C---:B--2---:R-:W-:Y:S01]  /*125e0*/  IMAD.WIDE R6, R23.reuse, 0x4, R18 ;  /* 0x0000000417067825 */ /* 0x044fe200078e0212 */
[----:B------:R1:W-:Y:S03]  /*125f0*/  @P0 STG.E desc[UR16][R4.64], R98 ;  /* 0x0000006204000986 */ /* 0x0003e6000c101910 */
[----:B---3--:R-:W-:Y:S01]  /*12600*/  IMAD.WIDE R8, R23, 0x4, R84 ;  /* 0x0000000417087825 */ /* 0x008fe200078e0254 */
[----:B------:R-:W-:-:S03]  /*12610*/  ISETP.GE.AND P0, PT, R0, UR4, PT ;  /* 0x0000000400007c0c */ /* 0x000fc6000bf06270 */
[----:B----4-:R-:W-:Y:S01]  /*12620*/  IMAD.WIDE R10, R23, 0x4, R86 ;  /* 0x00000004170a7825 */ /* 0x010fe200078e0256 */
[----:B------:R2:W-:Y:S01]  /*12630*/  @P4 STG.E desc[UR16][R6.64], R94 ;  /* 0x0000005e06004986 */ /* 0x0005e2000c101910 */
[----:B------:R-:W-:Y:S01]  /*12640*/  ULDC UR4, c[0x0][0x228] ;  /* 0x00008a0000047ab9 */ /* 0x000fe20000000800 */
[----:B------:R-:W-:Y:S02]  /*12650*/  ULDC UR10, c[0x0][0x228] ;  /* 0x00008a00000a7ab9 */ /* 0x000fe40000000800 */
        /* <DEDUP_REMOVED lines=14> */
[----:B--2---:R-:W-:Y:S01]  /*12740*/  IMAD.WIDE R6, R25, 0x4, R84 ;  /* 0x0000000419067825 */ /* 0x004fe200078e0254 */
[----:B------:R2:W-:Y:S01]  /*12750*/  @P2 STG.E desc[UR16][R4.64], R31 ;  /* 0x0000001f04002986 */ /* 0x0005e2000c101910 */
[----:B------:R-:W-:Y:S01]  /*12760*/  ISETP.GE.AND P2, PT, R0, UR4, PT ;  /* 0x0000000400007c0c */ /* 0x000fe2000bf46270 */
[----:B------:R-:W-:Y:S01]  /*12770*/  ULDC UR4, c[0x0][0x228] ;  /* 0x00008a0000047ab9 */ /* 0x000fe20000000800 */
[----:B------:R-:W-:Y:S01]  /*12780*/  ISETP.LT.AND P6, PT, R17, UR10, !P1 ;  /* 0x0000000a11007c0c */ /* 0x000fe2000cfc1270 */
[C---:B---3--:R-:W-:Y:S01]  /*12790*/  IMAD.WIDE R8, R25.reuse, 0x4, R86 ;  /* 0x0000000419087825 */ /* 0x048fe200078e0256 */
        /* <DEDUP_REMOVED lines=8> */
[C---:B----4-:R-:W-:Y:S01]  /*12820*/  IMAD.WIDE R10, R23.reuse, 0x4, R2 ;  /* 0x00000004170a7825 */ /* 0x050fe200078e0202 */
[----:B------:R-:W-:Y:S01]  /*12830*/  ULDC UR10, c[0x0][0x228] ;  /* 0x00008a00000a7ab9 */ /* 0x000fe20000000800 */
[----:B------:R-:W-:Y:S01]  /*12840*/  ULDC UR4, c[0x0][0x22c] ;  /* 0x00008b0000047ab9 */ /* 0x000fe20000000800 */
[----:B------:R-:W-:Y:S01]  /*12850*/  ULDC UR6, c[0x0][0x228] ;  /* 0x00008a0000067ab9 */ /* 0x000fe20000000800 */
[C---:B-1----:R-:W-:Y:S01]  /*12860*/  IMAD.WIDE R20, R23.reuse, 0x4, R18 ;  /* 0x0000000417147825 */ /* 0x042fe200078e0212 */
[----:B------:R1:W-:Y:S03]  /*12870*/  @P5 STG.E desc[UR16][R10.64], R99 ;  /* 0x000000630a005986 */ /* 0x0003e6000c101910 */
[----:B------:R-:W-:-:S02]  /*12880*/  VIADD R25, R23, UR28 ;  /* 0x0000001c17197c36 */ /* 0x000fc40008000000 */
[----:B--2---:R-:W-:Y:S01]  /*12890*/  IMAD.WIDE R4, R23, 0x4, R84 ;  /* 0x0000000417047825 */ /* 0x004fe200078e0254 */
[----:B------:R2:W-:Y:S01]  /*128a0*/  @P6 STG.E desc[UR16][R20.64], R95 ;  /* 0x0000005f14006986 */ /* 0x0005e2000c101910 */
[----:B------:R-:W-:Y:S01]  /*128b0*/  ISETP.LT.AND P5, PT, R17, UR8, !P0 ;  /* 0x0000000811007c0c */ /* 0x000fe2000c7a1270 */
[----:B------:R-:W-:Y:S01]  /*128c0*/  ULDC UR8, c[0x0][0x228] ;  /* 0x00008a0000087ab9 */ /* 0x000fe20000000800 */
[----:B------:R-:W-:Y:S01]  /*128d0*/  VIADD R0, R13, 0x1a ;  /* 0x0000001a0d007836 */ /* 0x000fe20000000000 */
[----:B------:R-:W-:Y:S01]  /*128e0*/  ISETP.LT.AND P6, PT, R16, UR10, !P0 ;  /* 0x0000000a10007c0c */ /* 0x000fe2000c7c1270 */
[----:B---3--:R-:W-:Y:S01]  /*128f0*/  IMAD.WIDE R6, R23, 0x4, R86 ;  /* 0x0000000417067825 */ /* 0x008fe200078e0256 */
[----:B------:R3:W-:Y:S01]  /*12900*/  @P4 STG.E desc[UR16][R4.64], R131 ;  /* 0x0000008304004986 */ /* 0x0007e2000c101910 */
[----:B------:R-:W-:Y:S02]  /*12910*/  ULDC UR10, c[0x0][0x228] ;  /* 0x00008a00000a7ab9 */ /* 0x000fe40000000800 */
[C---:B------:R-:W-:Y:S01]  /*12920*/  IMAD.WIDE R8, R25.reuse, 0x4, R2 ;  /* 0x0000000419087825 */ /* 0x040fe200078e0202 */
[----:B------:R-:W-:Y:S01]  /*12930*/  ISETP.GE.AND P4, PT, R0, UR4, PT ;  /* 0x0000000400007c0c */ /* 0x000fe2000bf86270 */
[----:B------:R-:W-:Y:S01]  /*12940*/  @P1 STG.E desc[UR16][R6.64], R155 ;  /* 0x0000009b06001986 */ /* 0x000fe2000c101910 */
[----:B------:R-:W-:Y:S01]  /*12950*/  ULDC UR4, c[0x0][0x228] ;  /* 0x00008a0000047ab9 */ /* 0x000fe20000000800 */
[----:B-1----:R-:W-:-:S02]  /*12960*/  IMAD.WIDE R10, R25, 0x4, R18 ;  /* 0x00000004190a7825 */ /* 0x002fc400078e0212 */
[----:B------:R-:W-:Y:S01]  /*12970*/  @P3 STG.E desc[UR16][R8.64], R124 ;  /* 0x0000007c08003986 */ /* 0x000fe2000c101910 */
[----:B------:R-:W-:Y:S01]  /*12980*/  ISETP.LT.AND P3, PT, R15, UR4, !P0 ;  /* 0x000000040f007c0c */ /* 0x000fe2000c761270 */
[----:B--2---:R-:W-:Y:S01]  /*12990*/  IMAD.WIDE R20, R25, 0x4, R84 ;  /* 0x0000000419147825 */ /* 0x004fe200078e0254 */
[----:B------:R-:W-:-:S03]  /*129a0*/  ULDC UR4, c[0x0][0x22c] ;  /* 0x00008b0000047ab9 */ /* 0x000fc60000000800 */
[----:B------:R-:W-:Y:S01]  /*129b0*/  VIADD R0, R13, 0x1b ;  /* 0x0000001b0d007836 */ /* 0x000fe20000000000 */
[----:B------:R-:W-:Y:S01]  /*129c0*/  @P5 STG.E desc[UR16][R10.64], R64 ;  /* 0x000000400a005986 */ /* 0x000fe2000c101910 */
[----:B------:R-:W-:Y:S01]  /*129d0*/  ISETP.LT.AND P1, PT, R14, UR6, !P2 ;  /* 0x000000060e007c0c */ /* 0x000fe2000d721270 */
[----:B---3--:R-:W-:Y:S01]  /*129e0*/  IMAD.WIDE R4, R25, 0x4, R86 ;  /* 0x0000000419047825 */ /* 0x008fe200078e0256 */
        /* <DEDUP_REMOVED lines=45> */
[----:B------:R-:W-:Y:S01]  /*12cc0*/  VIADD R23, R23, UR28 ;  /* 0x0000001c17177c36 */ /* 0x000fe20008000000 */
[----:B------:R-:W-:Y:S01]  /*12cd0*/  ISETP.LT.AND P6, PT, R14, UR10, !P3 ;  /* 0x0000000a0e007c0c */ /* 0x000fe2000dfc1270 */
[----:B------:R4:W-:Y:S01]  /*12ce0*/  @P4 STG.E desc[UR16][R20.64], R33 ;  /* 0x0000002114004986 */ /* 0x0009e2000c101910 */
[----:B------:R-:W-:Y:S01]  /*12cf0*/  ISETP.LT.AND P4, PT, R17, UR4, !P0 ;  /* 0x0000000411007c0c */ /* 0x000fe2000c781270 */
[----:B-1----:R-:W-:Y:S01]  /*12d00*/  IMAD.WIDE R4, R23, 0x4, R2 ;  /* 0x0000000417047825 */ /* 0x002fe200078e0202 */
[----:B------:R-:W-:Y:S01]  /*12d10*/  ISETP.LT.AND P0, PT, R15, UR8, !P0 ;  /* 0x000000080f007c0c */ /* 0x000fe2000c701270 */
[----:B------:R-:W-:Y:S01]  /*12d20*/  ULDC UR4, c[0x0][0x22c] ;  /* 0x00008b0000047ab9 */ /* 0x000fe20000000800 */
[----:B------:R-:W-:Y:S01]  /*12d30*/  IADD3 R25, R23, UR28, RZ ;  /* 0x0000001c17197c10 */ /* 0x000fe2000fffe0ff */
[----:B------:R-:W-:Y:S01]  /*12d40*/  VIADD R0, R13, 0x1e ;  /* 0x0000001e0d007836 */ /* 0x000fe20000000000 */
[----:B------:R-:W-:Y:S01]  /*12d50*/  ULDC UR6, c[0x0][0x228] ;  /* 0x00008a0000067ab9 */ /* 0x000fe20000000800 */
[----:B--2---:R-:W-:Y:S01]  /*12d60*/  IMAD.WIDE R6, R23, 0x4, R18 ;  /* 0x0000000417067825 */ /* 0x004fe200078e0212 */
[----:B------:R1:W-:Y:S01]  /*12d70*/  @P1 STG.E desc[UR16][R4.64], R101 ;  /* 0x0000006504001986 */ /* 0x0003e2000c101910 */
[----:B------:R-:W-:-:S02]  /*12d80*/  ULDC UR8, c[0x0][0x228] ;  /* 0x00008a0000087ab9 */ /* 0x000fc40000000800 */
[----:B---3--:R-:W-:Y:S01]  /*12d90*/  IMAD.WIDE R8, R23, 0x4, R84 ;  /* 0x0000000417087825 */ /* 0x008fe200078e0254 */
[----:B------:R-:W-:-:S03]  /*12da0*/  ISETP.GE.AND P1, PT, R0, UR4, PT ;  /* 0x0000000400007c0c */ /* 0x000fc6000bf26270 */
[----:B----4-:R-:W-:Y:S01]  /*12db0*/  IMAD.WIDE R10, R23, 0x4, R86 ;  /* 0x00000004170a7825 */ /* 0x010fe200078e0256 */
[----:B------:R2:W-:Y:S01]  /*12dc0*/  @P4 STG.E desc[UR16][R6.64], R133 ;  /* 0x0000008506004986 */ /* 0x0005e2000c101910 */
[----:B------:R-:W-:Y:S01]  /*12dd0*/  ULDC UR4, c[0x0][0x228] ;  /* 0x00008a0000047ab9 */ /* 0x000fe20000000800 */
[----:B------:R-:W-:Y:S01]  /*12de0*/  ULDC UR10, c[0x0][0x228] ;  /* 0x00008a00000a7ab9 */ /* 0x000fe20000000800 */
[----:B------:R-:W-:Y:S01]  /*12df0*/  IMAD.WIDE R20, R25, 0x4, R2 ;  /* 0x0000000419147825 */ /* 0x000fe200078e0202 */
[----:B------:R3:W-:Y:S04]  /*12e00*/  @P5 STG.E desc[UR16][R8.64], R185 ;  /* 0x000000b908005986 */ /* 0x0007e8000c101910 */
[----:B------:R4:W-:Y:S01]  /*12e10*/  @P0 STG.E desc[UR16][R10.64], R165 ;  /* 0x000000a50a000986 */ /* 0x0009e2000c101910 */
[----:B------:R-:W-:Y:S01]  /*12e20*/  ISETP.LT.AND P0, PT, R17, UR4, !P3 ;  /* 0x0000000411007c0c */ /* 0x000fe2000df01270 */
[----:B------:R-:W-:-:S02]  /*12e30*/  ULDC UR4, c[0x0][0x228] ;  /* 0x00008a0000047ab9 */ /* 0x000fc40000000800 */
[----:B------:R4:W-:Y:S01]  /*12e40*/  @P6 STG.E desc[UR16][R20.64], R126 ;  /* 0x0000007e14006986 */ /* 0x0009e2000c101910 */
[----:B------:R-:W-:Y:S01]  /*12e50*/  ISETP.LT.AND P6, PT, R16, UR4, !P3 ;  /* 0x0000000410007c0c */ /* 0x000fe2000dfc1270 */
[----:B-1----:R-:W-:Y:S01]  /*12e60*/  IMAD.WIDE R4, R25, 0x4, R18 ;  /* 0x0000000419047825 */ /* 0x002fe200078e0212 */
[----:B------:R-:W-:Y:S01]  /*12e70*/  ISETP.LT.AND P3, PT, R15, UR6, !P3 ;  /* 0x000000060f007c0c */ /* 0x000fe2000df61270 */
[----:B------:R-:W-:Y:S01]  /*12e80*/  ULDC UR4, c[0x0][0x22c] ;  /* 0x00008b0000047ab9 */ /* 0x000fe20000000800 */
[----:B------:R-:W-:Y:S01]  /*12e90*/  ISETP.LT.AND P4, PT, R14, UR8, !P2 ;  /* 0x000000080e007c0c */ /* 0x000fe2000d781270 */
[----:B------:R-:W-:Y:S01]  /*12ea0*/  VIADD R0, R13, 0x1f ;  /* 0x0000001f0d007836 */ /* 0x000fe20000000000 */
[----:B------:R-:W-:Y:S01]  /*12eb0*/  ISETP.LT.AND P5, PT, R17, UR10, !P2 ;  /* 0x0000000a11007c0c */ /* 0x000fe2000d7a1270 */
[C---:B--2---:R-:W-:Y:S01]  /*12ec0*/  IMAD.WIDE R6, R25.reuse, 0x4, R84 ;  /* 0x0000000419067825 */ /* 0x044fe200078e0254 */
[----:B------:R-:W-:Y:S01]  /*12ed0*/  ULDC UR6, c[0x0][0x228] ;  /* 0x00008a0000067ab9 */ /* 0x000fe20000000800 */
[----:B------:R1:W-:Y:S02]  /*12ee0*/  @P0 STG.E desc[UR16][R4.64], R66 ;  /* 0x0000004204000986 */ /* 0x0003e4000c101910 */
[C---:B---3--:R-:W-:Y:S01]  /*12ef0*/  IMAD.WIDE R8, R25.reuse, 0x4, R86 ;  /* 0x0000000419087825 */ /* 0x048fe200078e0256 */
[----:B------:R-:W-:Y:S01]  /*12f00*/  ISETP.GE.AND P0, PT, R0, UR4, PT ;  /* 0x0000000400007c0c */ /* 0x000fe2000bf06270 */
[----:B------:R2:W-:Y:S01]  /*12f10*/  @P6 STG.E desc[UR16][R6.64], R162 ;  /* 0x000000a206006986 */ /* 0x0005e2000c101910 */
[----:B------:R-:W-:Y:S01]  /*12f20*/  ULDC UR4, c[0x0][0x228] ;  /* 0x00008a0000047ab9 */ /* 0x000fe20000000800 */
[----:B------:R-:W-:Y:S01]  /*12f30*/  VIADD R23, R25, UR28 ;  /* 0x0000001c19177c36 */ /* 0x000fe20008000000 */
[----:B------:R-:W-:Y:S01]  /*12f40*/  ULDC UR8, c[0x0][0x228] ;  /* 0x00008a0000087ab9 */ /* 0x000fe20000000800 */
[----:B------:R3:W-:Y:S01]  /*12f50*/  @P3 STG.E desc[UR16][R8.64], R34 ;  /* 0x0000002208003986 */ /* 0x0007e2000c101910 */
[----:B------:R-:W-:Y:S01]  /*12f60*/  ISETP.LT.AND P3, PT, R16, UR4, !P2 ;  /* 0x0000000410007c0c */ /* 0x000fe2000d761270 */
[----:B----4-:R-:W-:Y:S01]  /*12f70*/  IMAD.WIDE R10, R23, 0x4, R2 ;  /* 0x00000004170a7825 */ /* 0x010fe200078e0202 */
[----:B------:R-:W-:Y:S01]  /*12f80*/  ULDC UR4, c[0x0][0x228] ;  /* 0x00008a0000047ab9 */ /* 0x000fe20000000800 */
[----:B------:R-:W-:-:S02]  /*12f90*/  ULDC UR10, c[0x0][0x228] ;  /* 0x00008a00000a7ab9 */ /* 0x000fc40000000800 */
[----:B------:R-:W-:Y:S01]  /*12fa0*/  IMAD.WIDE R20, R23, 0x4, R18 ;  /* 0x0000000417147825 */ /* 0x000fe200078e0212 */
[----:B------:R4:W-:Y:S01]  /*12fb0*/  @P4 STG.E desc[UR16][R10.64], R102 ;  /* 0x000000660a004986 */ /* 0x0009e2000c101910 */
[----:B------:R-:W-:Y:S01]  /*12fc0*/  ISETP.LT.AND P2, PT, R15, UR4, !P2 ;  /* 0x000000040f007c0c */ /* 0x000fe2000d741270 */
[----:B------:R-:W-:Y:S01]  /*12fd0*/  ULDC UR4, c[0x0][0x22c] ;  /* 0x00008b0000047ab9 */ /* 0x000fe20000000800 */
[----:B------:R-:W-:Y:S01]  /*12fe0*/  ISETP.LT.AND P6, PT, R14, UR6, !P1 ;  /* 0x000000060e007c0c */ /* 0x000fe2000cfc1270 */
[----:B------:R4:W-:Y:S01]  /*12ff0*/  @P5 STG.E desc[UR16][R20.64], R134 ;  /* 0x0000008614005986 */ /* 0x0009e2000c101910 */
[----:B-1----:R-:W-:Y:S01]  /*13000*/  IMAD.WIDE R4, R23, 0x4, R84 ;  /* 0x0000000417047825 */ /* 0x002fe200078e0254 */
[----:B------:R-:W-:Y:S01]  /*13010*/  ISETP.LT.AND P5, PT, R17, UR8, !P1 ;  /* 0x0000000811007c0c */ /* 0x000fe2000cfa1270 */
[----:B------:R-:W-:Y:S01]  /*13020*/  ULDC UR6, c[0x0][0x228] ;  /* 0x00008a0000067ab9 */ /* 0x000fe20000000800 */
[----:B------:R-:W-:Y:S01]  /*13030*/  ISETP.LT.AND P4, PT, R16, UR10, !P1 ;  /* 0x0000000a10007c0c */ /* 0x000fe2000cf81270 */
[----:B------:R-:W-:-:S02]  /*13040*/  VIADD R0, R13, 0x20 ;  /* 0x000000200d007836 */ /* 0x000fc40000000000 */
[C---:B------:R-:W-:Y:S01]  /*13050*/  VIADD R25, R23.reuse, UR28 ;  /* 0x0000001c17197c36 */ /* 0x040fe20008000000 */
[----:B------:R1:W-:Y:S01]  /*13060*/  @P3 STG.E desc[UR16][R4.64], R186 ;  /* 0x000000ba04003986 */ /* 0x0003e2000c101910 */
[----:B--2---:R-:W-:Y:S01]  /*13070*/  IMAD.WIDE R6, R23, 0x4, R86 ;  /* 0x0000000417067825 */ /* 0x004fe200078e0256 */
[----:B------:R-:W-:Y:S01]  /*13080*/  ISETP.GE.AND P3, PT, R0, UR4, PT ;  /* 0x0000000400007c0c */ /* 0x000fe2000bf66270 */
[----:B------:R-:W-:Y:S01]  /*13090*/  ULDC UR4, c[0x0][0x228] ;  /* 0x00008a0000047ab9 */ /* 0x000fe20000000800 */
[----:B------:R-:W-:Y:S01]  /*130a0*/  ULDC UR8, c[0x0][0x228] ;  /* 0x00008a0000087ab9 */ /* 0x000fe20000000800 */
[----:B---3--:R-:W-:Y:S01]  /*130b0*/  IMAD.WIDE R8, R25, 0x4, R2 ;  /* 0x0000000419087825 */ /* 0x008fe200078e0202 */
[----:B------:R-:W-:Y:S01]  /*130c0*/  ISETP.LT.AND P1, PT, R15, UR4, !P1 ;  /* 0x000000040f007c0c */ /* 0x000fe2000cf21270 */
[----:B------:R-:W-:Y:S02]  /*130d0*/  ULDC UR10, c[0x0][0x228] ;  /* 0x00008a00000a7ab9 */ /* 0x000fe40000000800 */
[----:B----4-:R-:W-:Y:S01]  /*130e0*/  IMAD.WIDE R10, R25, 0x4, R18 ;  /* 0x00000004190a7825 */ /* 0x010fe200078e0212 */
[----:B------:R-:W-:Y:S01]  /*130f0*/  @P2 STG.E desc[UR16][R6.64], R166 ;  /* 0x000000a606002986 */ /* 0x000fe2000c101910 */
[----:B------:R-:W-:-:S02]  /*13100*/  ULDC UR4, c[0x0][0x22c] ;  /* 0x00008b0000047ab9 */ /* 0x000fc40000000800 */
[----:B------:R-:W-:Y:S01]  /*13110*/  IMAD.WIDE R20, R25, 0x4, R84 ;  /* 0x0000000419147825 */ /* 0x000fe200078e0254 */
[----:B------:R-:W-:Y:S03]  /*13120*/  @P6 STG.E desc[UR16][R8.64], R127 ;  /* 0x0000007f08006986 */ /* 0x000fe6000c101910 */
[----:B------:R-:W-:Y:S01]  /*13130*/  VIADD R0, R13, 0x21 ;  /* 0x000000210d007836 */ /* 0x000fe20000000000 */
[----:B------:R-:W-:Y:S01]  /*13140*/  @P5 STG.E desc[UR16][R10.64], R67 ;  /* 0x000000430a005986 */ /* 0x000fe2000c101910 */
[----:B------:R-:W-:Y:S01]  /*13150*/  ISETP.LT.AND P5, PT, R17, UR8, !P0 ;  /* 0x0000000811007c0c */ /* 0x000fe2000c7a1270 */
[----:B-1----:R-:W-:Y:S01]  /*13160*/  IMAD.WIDE R4, R25, 0x4, R86 ;  /* 0x0000000419047825 */ /* 0x002fe200078e0256 */
        /* <DEDUP_REMOVED lines=44> */
[----:B------:R-:W-:-:S03]  /*13430*/  VIADD R23, R23, UR28 ;  /* 0x0000001c17177c36 */ /* 0x000fc60008000000 */
[----:B------:R4:W-:Y:S01]  /*13440*/  @P3 STG.E desc[UR16][R20.64], R36 ;  /* 0x0000002414003986 */ /* 0x0009e2000c101910 */
[----:B------:R-:W-:Y:S02]  /*13450*/  ISETP.LT.AND P3, PT, R17, UR4, !P2 ;  /* 0x0000000411007c0c */ /* 0x000fe4000d761270 */
[----:B------:R-:W-:Y:S01]  /*13460*/  ISETP.LT.AND P5, PT, R16, UR6, !P2 ;  /* 0x0000000610007c0c */ /* 0x000fe2000d7a1270 */
[----:B-1----:R-:W-:Y:S01]  /*13470*/  IMAD.WIDE R4, R23, 0x4, R2 ;  /* 0x0000000417047825 */ /* 0x002fe200078e0202 */
[----:B------:R-:W-:Y:S01]  /*13480*/  ISETP.LT.AND P2, PT, R15, UR8, !P2 ;  /* 0x000000080f007c0c */ /* 0x000fe2000d741270 */
[----:B------:R-:W-:Y:S02]  /*13490*/  ULDC UR4, c[0x0][0x22c] ;  /* 0x00008b0000047ab9 */ /* 0x000fe40000000800 */
[----:B------:R-:W-:Y:S02]  /*134a0*/  VIADD R0, R13, 0x24 ;  /* 0x000000240d007836 */ /* 0x000fe40000000000 */
[C---:B--2---:R-:W-:Y:S01]  /*134b0*/  IMAD.WIDE R6, R23.reuse, 0x4, R18 ;  /* 0x0000000417067825 */ /* 0x044fe200078e0212 */
[----:B------:R1:W-:Y:S01]  /*134c0*/  @P4 STG.E desc[UR16][R4.64], R104 ;  /* 0x0000006804004986 */ /* 0x0003e2000c101910 */
[----:B------:R-:W-:Y:S01]  /*134d0*/  ISETP.LT.AND P6, PT, R14, UR10, !P1 ;  /* 0x0000000a0e007c0c */ /* 0x000fe2000cfc1270 */
[----:B------:R-:W-:Y:S01]  /*134e0*/  ULDC UR6, c[0x0][0x228] ;  /* 0x00008a0000067ab9 */ /* 0x000fe20000000800 */
[----:B---3--:R-:W-:Y:S01]  /*134f0*/  IMAD.WIDE R8, R23, 0x4, R84 ;  /* 0x0000000417087825 */ /* 0x008fe200078e0254 */
[----:B------:R-:W-:Y:S01]  /*13500*/  ISETP.GE.AND P4, PT, R0, UR4, PT ;  /* 0x0000000400007c0c */ /* 0x000fe2000bf86270 */
[----:B------:R-:W-:-:S02]  /*13510*/  ULDC UR4, c[0x0][0x228] ;  /* 0x00008a0000047ab9 */ /* 0x000fc40000000800 */
[----:B----4-:R-:W-:Y:S01]  /*13520*/  IMAD.WIDE R10, R23, 0x4, R86 ;  /* 0x00000004170a7825 */ /* 0x010fe200078e0256 */
[----:B------:R2:W-:Y:S01]  /*13530*/  @P3 STG.E desc[UR16][R6.64], R136 ;  /* 0x0000008806003986 */ /* 0x0005e2000c101910 */
[----:B------:R-:W-:Y:S01]  /*13540*/  ISETP.LT.AND P3, PT, R17, UR4, !P1 ;  /* 0x0000000411007c0c */ /* 0x000fe2000cf61270 */
[----:B------:R-:W-:Y:S01]  /*13550*/  ULDC UR4, c[0x0][0x228] ;  /* 0x00008a0000047ab9 */ /* 0x000fe20000000800 */
[----:B------:R-:W-:Y:S01]  /*13560*/  VIADD R25, R23, UR28 ;  /* 0x0000001c17197c36 */ /* 0x000fe20008000000 */
[----:B------:R3:W-:Y:S01]  /*13570*/  @P5 STG.E desc[UR16][R8.64], R188 ;  /* 0x000000bc08005986 */ /* 0x0007e2000c101910 */
[----:B------:R-:W-:Y:S01]  /*13580*/  ULDC UR8, c[0x0][0x228] ;  /* 0x00008a0000087ab9 */ /* 0x000fe20000000800 */
[----:B------:R-:W-:Y:S02]  /*13590*/  ULDC UR10, c[0x0][0x228] ;  /* 0x00008a00000a7ab9 */ /* 0x000fe40000000800 */
[----:B------:R4:W-:Y:S01]  /*135a0*/  @P2 STG.E desc[UR16][R10.64], R196 ;  /* 0x000000c40a002986 */ /* 0x0009e2000c101910 */
[----:B------:R-:W-:Y:S01]  /*135b0*/  ISETP.LT.AND P2, PT, R16, UR4, !P1 ;  /* 0x0000000410007c0c */ /* 0x000fe2000cf41270 */
[----:B------:R-:W-:Y:S01]  /*135c0*/  IMAD.WIDE R20, R25, 0x4, R2 ;  /* 0x0000000419147825 */ /* 0x000fe200078e0202 */
[----:B------:R-:W-:Y:S01]  /*135d0*/  ISETP.LT.AND P1, PT, R15, UR6, !P1 ;  /* 0x000000060f007c0c */ /* 0x000fe2000cf21270 */
[----:B------:R-:W-:-:S02]  /*135e0*/  ULDC UR4, c[0x0][0x22c] ;  /* 0x00008b0000047ab9 */ /* 0x000fc40000000800 */
[----:B-1----:R-:W-:Y:S01]  /*135f0*/  IMAD.WIDE R4, R25, 0x4, R18 ;  /* 0x0000000419047825 */ /* 0x002fe200078e0212 */
[----:B------:R1:W-:Y:S01]  /*13600*/  @P6 STG.E desc[UR16][R20.64], R157 ;  /* 0x0000009d14006986 */ /* 0x0003e2000c101910 */
[----:B------:R-:W-:Y:S01]  /*13610*/  ISETP.LT.AND P5, PT, R14, UR8, !P0 ;  /* 0x000000080e007c0c */ /* 0x000fe2000c7a1270 */
[----:B------:R-:W-:Y:S01]  /*13620*/  ULDC UR6, c[0x0][0x228] ;  /* 0x00008a0000067ab9 */ /* 0x000fe20000000800 */
[----:B------:R-:W-:Y:S02]  /*13630*/  VIADD R0, R13, 0x25 ;  /* 0x000000250d007836 */ /* 0x000fe40000000000 */
[----:B--2---:R-:W-:Y:S01]  /*13640*/  IMAD.WIDE R6, R25, 0x4, R84 ;  /* 0x0000000419067825 */ /* 0x004fe200078e0254 */
[----:B------:R-:W-:Y:S01]  /*13650*/  ISETP.LT.AND P6, PT, R17, UR10, !P0 ;  /* 0x0000000a11007c0c */ /* 0x000fe2000c7c1270 */
[----:B------:R2:W-:Y:S02]  /*13660*/  @P3 STG.E desc[UR16][R4.64], R69 ;  /* 0x0000004504003986 */ /* 0x0005e4000c101910 */
[C---:B---3--:R-:W-:Y:S01]  /*13670*/  IMAD.WIDE R8, R25.reuse, 0x4, R86 ;  /* 0x0000000419087825 */ /* 0x048fe200078e0256 */
[----:B------:R-:W-:Y:S01]  /*13680*/  IADD3 R23, R25, UR28, RZ ;  /* 0x0000001c19177c10 */ /* 0x000fe2000fffe0ff */
[----:B------:R3:W-:Y:S01]  /*13690*/  @P2 STG.E desc[UR16][R6.64], R193 ;  /* 0x000000c106002986 */ /* 0x0007e2000c101910 */
[----:B------:R-:W-:Y:S01]  /*136a0*/  ISETP.GE.AND P3, PT, R0, UR4, PT ;  /* 0x0000000400007c0c */ /* 0x000fe2000bf66270 */
[----:B------:R-:W-:Y:S01]  /*136b0*/  ULDC UR4, c[0x0][0x228] ;  /* 0x00008a0000047ab9 */ /* 0x000fe20000000800 */
[----:B------:R-:W-:Y:S01]  /*136c0*/  ULDC UR8, c[0x0][0x228] ;  /* 0x00008a0000087ab9 */ /* 0x000fe20000000800 */
[----:B------:R3:W-:Y:S01]  /*136d0*/  @P1 STG.E desc[UR16][R8.64], R37 ;  /* 0x0000002508001986 */ /* 0x0007e2000c101910 */
[----:B------:R-:W-:Y:S01]  /*136e0*/  ISETP.LT.AND P1, PT, R16, UR4, !P0 ;  /* 0x0000000410007c0c */ /* 0x000fe2000c721270 */
[----:B------:R-:W-:Y:S01]  /*136f0*/  ULDC UR4, c[0x0][0x228] ;  /* 0x00008a0000047ab9 */ /* 0x000fe20000000800 */
[----:B----4-:R-:W-:Y:S01]  /*13700*/  IMAD.WIDE R10, R23, 0x4, R2 ;  /* 0x00000004170a7825 */ /* 0x010fe200078e0202 */
[----:B------:R-:W-:Y:S01]  /*13710*/  ISETP.LT.AND P0, PT, R15, UR4, !P0 ;  /* 0x000000040f007c0c */ /* 0x000fe2000c701270 */
[----:B------:R-:W-:Y:S01]  /*13720*/  ULDC UR10, c[0x0][0x228] ;  /* 0x00008a00000a7ab9 */ /* 0x000fe20000000800 */
[----:B------:R-:W-:Y:S01]  /*13730*/  ULDC UR4, c[0x0][0x22c] ;  /* 0x00008b0000047ab9 */ /* 0x000fe20000000800 */
[----:B-1----:R-:W-:Y:S01]  /*13740*/  IMAD.WIDE R20, R23, 0x4, R18 ;  /* 0x0000000417147825 */ /* 0x002fe200078e0212 */
[----:B------:R1:W-:Y:S01]  /*13750*/  @P5 STG.E desc[UR16][R10.64], R105 ;  /* 0x000000690a005986 */ /* 0x0003e2000c101910 */
[----:B------:R-:W-:Y:S01]  /*13760*/  ISETP.LT.AND P5, PT, R17, UR8, !P4 ;  /* 0x0000000811007c0c */ /* 0x000fe2000e7a1270 */
[----:B------:R-:W-:Y:S01]  /*13770*/  ULDC UR8, c[0x0][0x228] ;  /* 0x00008a0000087ab9 */ /* 0x000fe20000000800 */
[----:B--2---:R-:W-:Y:S01]  /*13780*/  IMAD.WIDE R4, R23, 0x4, R84 ;  /* 0x0000000417047825 */ /* 0x004fe200078e0254 */
[----:B------:R2:W-:Y:S01]  /*13790*/  @P6 STG.E desc[UR16][R20.64], R137 ;  /* 0x0000008914006986 */ /* 0x0005e2000c101910 */
[----:B------:R-:W-:Y:S01]  /*137a0*/  ISETP.LT.AND P6, PT, R14, UR6, !P4 ;  /* 0x000000060e007c0c */ /* 0x000fe2000e7c1270 */
[----:B------:R-:W-:Y:S01]  /*137b0*/  ULDC UR6, c[0x0][0x228] ;  /* 0x00008a0000067ab9 */ /* 0x000fe20000000800 */
[----:B------:R-:W-:Y:S01]  /*137c0*/  VIADD R0, R13, 0x26 ;  /* 0x000000260d007836 */ /* 0x000fe20000000000 */
[----:B------:R-:W-:Y:S01]  /*137d0*/  ISETP.LT.AND P2, PT, R16, UR10, !P4 ;  /* 0x0000000a10007c0c */ /* 0x000fe2000e741270 */
[C---:B---3--:R-:W-:Y:S01]  /*137e0*/  IMAD.WIDE R6, R23.reuse, 0x4, R86 ;  /* 0x0000000417067825 */ /* 0x048fe200078e0256 */
[----:B------:R3:W-:Y:S01]  /*137f0*/  @P1 STG.E desc[UR16][R4.64], R189 ;  /* 0x000000bd04001986 */ /* 0x0007e2000c101910 */
[----:B------:R-:W-:Y:S01]  /*13800*/  ULDC UR10, c[0x0][0x228] ;  /* 0x00008a00000a7ab9 */ /* 0x000fe20000000800 */
[----:B------:R-:W-:Y:S01]  /*13810*/  ISETP.GE.AND P1, PT, R0, UR4, PT ;  /* 0x0000000400007c0c */ /* 0x000fe2000bf26270 */
[----:B------:R-:W-:Y:S01]  /*13820*/  VIADD R25, R23, UR28 ;  /* 0x0000001c17197c36 */ /* 0x000fe20008000000 */
[----:B------:R-:W-:Y:S01]  /*13830*/  ULDC UR4, c[0x0][0x228] ;  /* 0x00008a0000047ab9 */ /* 0x000fe20000000800 */
[----:B------:R-:W-:Y:S01]  /*13840*/  @P0 STG.E desc[UR16][R6.64], R197 ;  /* 0x000000c506000986 */ /* 0x000fe2000c101910 */
[----:B------:R-:W-:Y:S01]  /*13850*/  ISETP.LT.AND P0, PT, R15, UR4, !P4 ;  /* 0x000000040f007c0c */ /* 0x000fe2000e701270 */
[----:B------:R-:W-:Y:S01]  /*13860*/  IMAD.WIDE R8, R25, 0x4, R2 ;  /* 0x0000000419087825 */ /* 0x000fe200078e0202 */
[----:B------:R-:W-:-:S03]  /*13870*/  ULDC UR4, c[0x0][0x22c] ;  /* 0x00008b0000047ab9 */ /* 0x000fc60000000800 */
[C---:B-1----:R-:W-:Y:S01]  /*13880*/  IMAD.WIDE R10, R25.reuse, 0x4, R18 ;  /* 0x00000004190a7825 */ /* 0x042fe200078e0212 */
[----:B------:R-:W-:Y:S03]  /*13890*/  @P6 STG.E desc[UR16][R8.64], R158 ;  /* 0x0000009e08006986 */ /* 0x000fe6000c101910 */
[----:B--2---:R-:W-:Y:S01]  /*138a0*/  IMAD.WIDE R20, R25, 0x4, R84 ;  /* 0x0000000419147825 */ /* 0x004fe200078e0254 */
[----:B------:R-:W-:Y:S03]  /*138b0*/  @P5 STG.E desc[UR16][R10.64], R70 ;  /* 0x000000460a005986 */ /* 0x000fe6000c101910 */
[----:B------:R-:W-:Y:S01]  /*138c0*/  VIADD R0, R13, 0x27 ;  /* 0x000000270d007836 */ /* 0x000fe20000000000 */
[----:B------:R-:W-:Y:S01]  /*138d0*/  ISETP.LT.AND P4, PT, R14, UR6, !P3 ;  /* 0x000000060e007c0c */ /* 0x000fe2000df81270 */
[----:B------:R1:W-:Y:S01]  /*138e0*/  @P2 STG.E desc[UR16][R20.64], R194 ;  /* 0x000000c214002986 */ /* 0x0003e2000c101910 */
[----:B------:R-:W-:Y:S01]  /*138f0*/  ISETP.LT.AND P5, PT, R17, UR8, !P3 ;  /* 0x0000000811007c0c */ /* 0x000fe2000dfa1270 */
[----:B---3--:R-:W-:Y:S01]  /*13900*/  IMAD.WIDE R4, R25, 0x4, R86 ;  /* 0x0000000419047825 */ /* 0x008fe200078e0256 */
        /* <DEDUP_REMOVED lines=43> */
[----:B------:R-:W-:Y:S02]  /*13bc0*/  VIADD R23, R23, UR28 ;  /* 0x0000001c17177c36 */ /* 0x000fe40008000000 */
[----:B------:R-:W-:Y:S01]  /*13bd0*/  VIADD R0, R13, 0x2a ;  /* 0x0000002a0d007836 */ /* 0x000fe20000000000 */
[----:B------:R4:W-:Y:S01]  /*13be0*/  @P1 STG.E desc[UR16][R20.64], R39 ;  /* 0x0000002714001986 */ /* 0x0009e2000c101910 */
[----:B------:R-:W-:Y:S01]  /*13bf0*/  ISETP.LT.AND P1, PT, R17, UR4, !P2 ;  /* 0x0000000411007c0c */ /* 0x000fe2000d721270 */
[----:B-1----:R-:W-:Y:S01]  /*13c00*/  IMAD.WIDE R4, R23, 0x4, R2 ;  /* 0x0000000417047825 */ /* 0x002fe200078e0202 */
[----:B------:R-:W-:Y:S01]  /*13c10*/  ISETP.LT.AND P2, PT, R15, UR8, !P2 ;  /* 0x000000080f007c0c */ /* 0x000fe2000d741270 */
[----:B------:R-:W-:Y:S01]  /*13c20*/  ULDC UR4, c[0x0][0x22c] ;  /* 0x00008b0000047ab9 */ /* 0x000fe20000000800 */
[----:B------:R-:W-:Y:S01]  /*13c30*/  ISETP.LT.AND P6, PT, R14, UR10, !P0 ;  /* 0x0000000a0e007c0c */ /* 0x000fe2000c7c1270 */
[----:B--2---:R-:W-:Y:S01]  /*13c40*/  IMAD.WIDE R6, R23, 0x4, R18 ;  /* 0x0000000417067825 */ /* 0x004fe200078e0212 */
[----:B------:R1:W-:Y:S01]  /*13c50*/  @P4 STG.E desc[UR16][R4.64], R107 ;  /* 0x0000006b04004986 */ /* 0x0003e2000c101910 */
[----:B------:R-:W-:-:S02]  /*13c60*/  ULDC UR6, c[0x0][0x228] ;  /* 0x00008a0000067ab9 */ /* 0x000fc40000000800 */
[C---:B---3--:R-:W-:Y:S01]  /*13c70*/  IMAD.WIDE R8, R23.reuse, 0x4, R84 ;  /* 0x0000000417087825 */ /* 0x048fe200078e0254 */
[----:B------:R-:W-:Y:S01]  /*13c80*/  ISETP.GE.AND P4, PT, R0, UR4, PT ;  /* 0x0000000400007c0c */ /* 0x000fe2000bf86270 */
[----:B------:R-:W-:Y:S01]  /*13c90*/  ULDC UR4, c[0x0][0x228] ;  /* 0x00008a0000047ab9 */ /* 0x000fe20000000800 */
[----:B------:R-:W-:Y:S01]  /*13ca0*/  ULDC UR8, c[0x0][0x228] ;  /* 0x00008a0000087ab9 */ /* 0x000fe20000000800 */
[----:B----4-:R-:W-:Y:S01]  /*13cb0*/  IMAD.WIDE R10, R23, 0x4, R86 ;  /* 0x00000004170a7825 */ /* 0x010fe200078e0256 */
[----:B------:R2:W-:Y:S01]  /*13cc0*/  @P1 STG.E desc[UR16][R6.64], R139 ;  /* 0x0000008b06001986 */ /* 0x0005e2000c101910 */
[----:B------:R-:W-:-:S03]  /*13cd0*/  ULDC UR10, c[0x0][0x228] ;  /* 0x00008a00000a7ab9 */ /* 0x000fc60000000800 */
[----:B------:R3:W-:Y:S01]  /*13ce0*/  @P5 STG.E desc[UR16][R8.64], R191 ;  /* 0x000000bf08005986 */ /* 0x0007e2000c101910 */
[----:B------:R-:W-:-:S03]  /*13cf0*/  VIADD R25, R23, UR28 ;  /* 0x0000001c17197c36 */ /* 0x000fc60008000000 */
[----:B------:R4:W-:Y:S01]  /*13d00*/  @P2 STG.E desc[UR16][R10.64], R199 ;  /* 0x000000c70a002986 */ /* 0x0009e2000c101910 */
[----:B------:R-:W-:Y:S01]  /*13d10*/  ISETP.LT.AND P2, PT, R17, UR4, !P0 ;  /* 0x0000000411007c0c */ /* 0x000fe2000c741270 */
[----:B------:R-:W-:Y:S02]  /*13d20*/  ULDC UR4, c[0x0][0x228] ;  /* 0x00008a0000047ab9 */ /* 0x000fe40000000800 */
[----:B------:R-:W-:Y:S01]  /*13d30*/  ISETP.LT.AND P1, PT, R16, UR4, !P0 ;  /* 0x0000000410007c0c */ /* 0x000fe2000c721270 */
[----:B------:R-:W-:Y:S01]  /*13d40*/  IMAD.WIDE R20, R25, 0x4, R2 ;  /* 0x0000000419147825 */ /* 0x000fe200078e0202 */
[----:B------:R-:W-:Y:S01]  /*13d50*/  ISETP.LT.AND P0, PT, R15, UR6, !P0 ;  /* 0x000000060f007c0c */ /* 0x000fe2000c701270 */
[----:B------:R-:W-:Y:S01]  /*13d60*/  ULDC UR4, c[0x0][0x22c] ;  /* 0x00008b0000047ab9 */ /* 0x000fe20000000800 */
[----:B------:R-:W-:Y:S01]  /*13d70*/  ISETP.LT.AND P5, PT, R14, UR8, !P3 ;  /* 0x000000080e007c0c */ /* 0x000fe2000dfa1270 */
[----:B-1----:R-:W-:Y:S01]  /*13d80*/  IMAD.WIDE R4, R25, 0x4, R18 ;  /* 0x0000000419047825 */ /* 0x002fe200078e0212 */
[----:B------:R1:W-:Y:S01]  /*13d90*/  @P6 STG.E desc[UR16][R20.64], R168 ;  /* 0x000000a814006986 */ /* 0x0003e2000c101910 */
[----:B------:R-:W-:Y:S01]  /*13da0*/  ISETP.LT.AND P6, PT, R17, UR10, !P3 ;  /* 0x0000000a11007c0c */ /* 0x000fe2000dfc1270 */
[----:B------:R-:W-:Y:S01]  /*13db0*/  ULDC UR6, c[0x0][0x228] ;  /* 0x00008a0000067ab9 */ /* 0x000fe20000000800 */
[----:B------:R-:W-:-:S02]  /*13dc0*/  VIADD R0, R13, 0x2b ;  /* 0x0000002b0d007836 */ /* 0x000fc40000000000 */
[C---:B--2---:R-:W-:Y:S01]  /*13dd0*/  IMAD.WIDE R6, R25.reuse, 0x4, R84 ;  /* 0x0000000419067825 */ /* 0x044fe200078e0254 */
[----:B------:R2:W-:Y:S01]  /*13de0*/  @P2 STG.E desc[UR16][R4.64], R72 ;  /* 0x0000004804002986 */ /* 0x0005e2000c101910 */
[----:B------:R-:W-:Y:S02]  /*13df0*/  ULDC UR8, c[0x0][0x228] ;  /* 0x00008a0000087ab9 */ /* 0x000fe40000000800 */
        /* <DEDUP_REMOVED lines=9> */
[----:B------:R-:W-:-:S02]  /*13e90*/  ULDC UR4, c[0x0][0x228] ;  /* 0x00008a0000047ab9 */ /* 0x000fc40000000800 */
[----:B------:R-:W-:Y:S01]  /*13ea0*/  ISETP.LT.AND P3, PT, R15, UR4, !P3 ;  /* 0x000000040f007c0c */ /* 0x000fe2000df61270 */
        /* <DEDUP_REMOVED lines=8> */
[----:B------:R-:W-:Y:S01]  /*13f30*/  IADD3 R0, R13, 0x2c, RZ ;  /* 0x0000002c0d007810 */ /* 0x000fe20007ffe0ff */
[C---:B---3--:R-:W-:Y:S01]  /*13f40*/  IMAD.WIDE R6, R23.reuse, 0x4, R86 ;  /* 0x0000000417067825 */ /* 0x048fe200078e0256 */
[----:B------:R-:W-:Y:S01]  /*13f50*/  ISETP.LT.AND P1, PT, R16, UR10, !P4 ;  /* 0x0000000a10007c0c */ /* 0x000fe2000e721270 */
[----:B------:R3:W-:Y:S02]  /*13f60*/  @P0 STG.E desc[UR16][R4.64], R200 ;  /* 0x000000c804000986 */ /* 0x0007e4000c101910 */
[----:B------:R-:W-:Y:S01]  /*13f70*/  VIADD R25, R23, UR28 ;  /* 0x0000001c17197c36 */ /* 0x000fe20008000000 */
[----:B------:R-:W-:Y:S01]  /*13f80*/  ISETP.GE.AND P0, PT, R0, UR4, PT ;  /* 0x0000000400007c0c */ /* 0x000fe2000bf06270 */
[----:B------:R-:W-:Y:S01]  /*13f90*/  ULDC UR4, c[0x0][0x228] ;  /* 0x00008a0000047ab9 */ /* 0x000fe20000000800 */
[----:B------:R4:W-:Y:S01]  /*13fa0*/  @P3 STG.E desc[UR16][R6.64], R204 ;  /* 0x000000cc06003986 */ /* 0x0009e2000c101910 */
[----:B------:R-:W-:Y:S01]  /*13fb0*/  IMAD.WIDE R8, R25, 0x4, R2 ;  /* 0x0000000419087825 */ /* 0x000fe200078e0202 */
[----:B------:R-:W-:Y:S01]  /*13fc0*/  ISETP.LT.AND P3, PT, R15, UR4, !P4 ;  /* 0x000000040f007c0c */ /* 0x000fe2000e761270 */
[----:B------:R-:W-:Y:S01]  /*13fd0*/  ULDC UR8, c[0x0][0x228] ;  /* 0x00008a0000087ab9 */ /* 0x000fe20000000800 */
[----:B------:R-:W-:Y:S01]  /*13fe0*/  ULDC UR10, c[0x0][0x228] ;  /* 0x00008a00000a7ab9 */ /* 0x000fe20000000800 */
[C---:B-1----:R-:W-:Y:S01]  /*13ff0*/  IMAD.WIDE R10, R25.reuse, 0x4, R18 ;  /* 0x00000004190a7825 */ /* 0x042fe200078e0212 */
[----:B------:R1:W-:Y:S03]  /*14000*/  @P6 STG.E desc[UR16][R8.64], R169 ;  /* 0x000000a908006986 */ /* 0x0003e6000c101910 */
[----:B--2---:R-:W-:Y:S01]  /*14010*/  IMAD.WIDE R20, R25, 0x4, R84 ;  /* 0x0000000419147825 */ /* 0x004fe200078e0254 */
[----:B------:R-:W-:-:S03]  /*14020*/  ISETP.LT.AND P6, PT, R14, UR6, !P2 ;  /* 0x000000060e007c0c */ /* 0x000fc6000d7c1270 */
[----:B------:R-:W-:Y:S01]  /*14030*/  VIADD R0, R13, 0x2d ;  /* 0x0000002d0d007836 */ /* 0x000fe20000000000 */
[----:B------:R2:W-:Y:S01]  /*14040*/  @P5 STG.E desc[UR16][R10.64], R73 ;  /* 0x000000490a005986 */ /* 0x0005e2000c101910 */
[----:B------:R-:W-:Y:S01]  /*14050*/  ULDC UR4, c[0x0][0x22c] ;  /* 0x00008b0000047ab9 */ /* 0x000fe20000000800 */
[----:B------:R-:W-:Y:S01]  /*14060*/  ISETP.LT.AND P4, PT, R17, UR8, !P2 ;  /* 0x0000000811007c0c */ /* 0x000fe2000d781270 */
[C---:B---3--:R-:W-:Y:S01]  /*14070*/  IMAD.WIDE R4, R25.reuse, 0x4, R86 ;  /* 0x0000000419047825 */ /* 0x048fe200078e0256 */
[----:B------:R-:W-:Y:S01]  /*14080*/  @P1 STG.E desc[UR16][R20.64], R217 ;  /* 0x000000d914001986 */ /* 0x000fe2000c101910 */
[----:B------:R-:W-:Y:S01]  /*14090*/  ISETP.LT.AND P5, PT, R16, UR10, !P2 ;  /* 0x0000000a10007c0c */ /* 0x000fe2000d7a1270 */
[----:B------:R-:W-:Y:S01]  /*140a0*/  ULDC UR6, c[0x0][0x228] ;  /* 0x00008a0000067ab9 */ /* 0x000fe20000000800 */
[----:B------:R-:W-:Y:S01]  /*140b0*/  ISETP.GE.AND P1, PT, R0, UR4, PT ;  /* 0x0000000400007c0c */ /* 0x000fe2000bf26270 */
[----:B------:R-:W-:Y:S01]  /*140c0*/  VIADD R25, R25, UR28 ;  /* 0x0000001c19197c36 */ /* 0x000fe20008000000 */
[----:B------:R-:W-:Y:S01]  /*140d0*/  ULDC UR4, c[0x0][0x22c] ;  /* 0x00008b0000047ab9 */ /* 0x000fe20000000800 */
[----:B------:R-:W-:Y:S01]  /*140e0*/  VIADD R0, R13, 0x2e ;  /* 0x0000002e0d007836 */ /* 0x000fe20000000000 */
[----:B------:R3:W-:Y:S01]  /*140f0*/  @P3 STG.E desc[UR16][R4.64], R41 ;  /* 0x0000002904003986 */ /* 0x0007e2000c101910 */
[C---:B----4-:R-:W-:Y:S01]  /*14100*/  IMAD.WIDE R6, R25.reuse, 0x4, R2 ;  /* 0x0000000419067825 */ /* 0x050fe200078e0202 */
[----:B------:R-:W-:Y:S01]  /*14110*/  ULDC UR8, c[0x0][0x228] ;  /* 0x00008a0000087ab9 */ /* 0x000fe20000000800 */
[----:B------:R-:W-:Y:S01]  /*14120*/  ULDC UR10, c[0x0][0x228] ;  /* 0x00008a00000a7ab9 */ /* 0x000fe20000000800 */
[----:B------:R-:W-:Y:S01]  /*14130*/  ISETP.GE.AND P3, PT, R0, UR4, PT ;  /* 0x0000000400007c0c */ /* 0x000fe2000bf66270 */
[----:B-1----:R-:W-:Y:S01]  /*14140*/  IMAD.WIDE R8, R25, 0x4, R18 ;  /* 0x0000000419087825 */ /* 0x002fe200078e0212 */
[----:B------:R-:W-:Y:S01]  /*14150*/  ULDC UR4, c[0x0][0x228] ;  /* 0x00008a0000047ab9 */ /* 0x000fe20000000800 */
[----:B------:R1:W-:Y:S01]  /*14160*/  @P6 STG.E desc[UR16][R6.64], R141 ;  /* 0x0000008d06006986 */ /* 0x0003e2000c101910 */
[----:B------:R-:W-:Y:S01]  /*14170*/  ISETP.LT.AND P2, PT, R15, UR4, !P2 ;  /* 0x000000040f007c0c */ /* 0x000fe2000d741270 */
[C---:B--2---:R-:W-:Y:S01]  /*14180*/  IMAD.WIDE R10, R25.reuse, 0x4, R84 ;  /* 0x00000004190a7825 */ /* 0x044fe200078e0254 */
[----:B------:R-:W-:Y:S01]  /*14190*/  ULDC UR4, c[0x0][0x228] ;  /* 0x00008a0000047ab9 */ /* 0x000fe20000000800 */
[----:B------:R2:W-:Y:S01]  /*141a0*/  @P4 STG.E desc[UR16][R8.64], R109 ;  /* 0x0000006d08004986 */ /* 0x0005e2000c101910 */
[----:B------:R-:W-:Y:S01]  /*141b0*/  ISETP.LT.AND P4, PT, R14, UR4, !P0 ;  /* 0x000000040e007c0c */ /* 0x000fe2000c781270 */
[----:B---3--:R-:W-:Y:S01]  /*141c0*/  IMAD.WIDE R4, R25, 0x4, R86 ;  /* 0x0000000419047825 */ /* 0x008fe200078e0256 */
[----:B------:R-:W-:Y:S01]  /*141d0*/  ISETP.LT.AND P6, PT, R17, UR6, !P0 ;  /* 0x0000000611007c0c */ /* 0x000fe2000c7c1270 */
[----:B------:R3:W-:Y:S01]  /*141e0*/  @P5 STG.E desc[UR16][R10.64], R201 ;  /* 0x000000c90a005986 */ /* 0x0007e2000c101910 */
[----:B------:R-:W-:Y:S01]  /*141f0*/  ISETP.LT.AND P5, PT, R16, UR8, !P0 ;  /* 0x0000000810007c0c */ /* 0x000fe2000c7a1270 */
[----:B------:R-:W-:Y:S01]  /*14200*/  VIADD R25, R25, UR28 ;  /* 0x0000001c19197c36 */ /* 0x000fe20008000000 */
[----:B------:R-:W-:Y:S01]  /*14210*/  ISETP.LT.AND P0, PT, R15, UR10, !P0 ;  /* 0x0000000a0f007c0c */ /* 0x000fe2000c701270 */
[----:B------:R-:W-:Y:S01]  /*14220*/  VIADD R0, R13, 0x2f ;  /* 0x0000002f0d007836 */ /* 0x000fe20000000000 */
[----:B------:R-:W-:Y:S01]  /*14230*/  ULDC UR4, c[0x0][0x22c] ;  /* 0x00008b0000047ab9 */ /* 0x000fe20000000800 */
[C---:B-1----:R-:W-:Y:S01]  /*14240*/  IMAD.WIDE R6, R25.reuse, 0x4, R2 ;  /* 0x0000000419067825 */ /* 0x042fe200078e0202 */
[----:B------:R1:W-:Y:S01]  /*14250*/  @P2 STG.E desc[UR16][R4.64], R205 ;  /* 0x000000cd04002986 */ /* 0x0003e2000c101910 */
[----:B------:R-:W-:Y:S01]  /*14260*/  ULDC UR6, c[0x0][0x228] ;  /* 0x00008a0000067ab9 */ /* 0x000fe20000000800 */
[----:B------:R-:W-:Y:S01]  /*14270*/  ULDC UR8, c[0x0][0x228] ;  /* 0x00008a0000087ab9 */ /* 0x000fe20000000800 */
[----:B--2---:R-:W-:Y:S01]  /*14280*/  IMAD.WIDE R8, R25, 0x4, R18 ;  /* 0x0000000419087825 */ /* 0x004fe200078e0212 */
[----:B------:R-:W-:-:S03]  /*14290*/  ISETP.GE.AND P2, PT, R0, UR4, PT ;  /* 0x0000000400007c0c */ /* 0x000fc6000bf46270 */
[C---:B---3--:R-:W-:Y:S01]  /*142a0*/  IMAD.WIDE R10, R25.reuse, 0x4, R84 ;  /* 0x00000004190a7825 */ /* 0x048fe200078e0254 */
        /* <DEDUP_REMOVED lines=10> */
[----:B------:R-:W-:Y:S01]  /*14350*/  VIADD R25, R25, UR28 ;  /* 0x0000001c19197c36 */ /* 0x000fe20008000000 */
[----:B------:R-:W-:Y:S01]  /*14360*/  ISETP.LT.AND P4, PT, R16, UR6, !P1 ;  /* 0x0000000610007c0c */ /* 0x000fe2000cf81270 */
[----:B------:R-:W-:Y:S01]  /*14370*/  VIADD R0, R13, 0x30 ;  /* 0x000000300d007836 */ /* 0x000fe20000000000 */
[----:B------:R-:W-:Y:S01]  /*14380*/  ISETP.LT.AND P1, PT, R15, UR8, !P1 ;  /* 0x000000080f007c0c */ /* 0x000fe2000cf21270 */
[C---:B-1----:R-:W-:Y:S01]  /*14390*/  IMAD.WIDE R4, R25.reuse, 0x4, R2 ;  /* 0x0000000419047825 */ /* 0x042fe200078e0202 */
[----:B------:R-:W-:Y:S01]  /*143a0*/  ISETP.LT.AND P6, PT, R14, UR10, !P3 ;  /* 0x0000000a0e007c0c */ /* 0x000fe2000dfc1270 */
[----:B------:R-:W-:Y:S01]  /*143b0*/  ULDC UR4, c[0x0][0x22c] ;  /* 0x00008b0000047ab9 */ /* 0x000fe20000000800 */
[----:B------:R-:W-:Y:S01]  /*143c0*/  ULDC UR6, c[0x0][0x228] ;  /* 0x00008a0000067ab9 */ /* 0x000fe20000000800 */
[C---:B--2---:R-:W-:Y:S01]  /*143d0*/  IMAD.WIDE R6, R25.reuse, 0x4, R18 ;  /* 0x0000000419067825 */ /* 0x044fe200078e0212 */
[----:B------:R1:W-:Y:S01]  /*143e0*/  @P5 STG.E desc[UR16][R4.64], R142 ;  /* 0x0000008e04005986 */ /* 0x0003e2000c101910 */
[----:B------:R-:W-:Y:S01]  /*143f0*/  ISETP.GE.AND P5, PT, R0, UR4, PT ;  /* 0x0000000400007c0c */ /* 0x000fe2000bfa6270 */
[----:B------:R-:W-:Y:S01]  /*14400*/  ULDC UR4, c[0x0][0x228] ;  /* 0x00008a0000047ab9 */ /* 0x000fe20000000800 */
[----:B------:R-:W-:-:S02]  /*14410*/  VIADD R23, R25, UR28 ;  /* 0x0000001c19177c36 */ /* 0x000fc40008000000 */
[C---:B---3--:R-:W-:Y:S01]  /*14420*/  IMAD.WIDE R8, R25.reuse, 0x4, R84 ;  /* 0x0000000419087825 */ /* 0x048fe200078e0254 */
[----:B------:R2:W-:Y:S03]  /*14430*/  @P0 STG.E desc[UR16][R6.64], R110 ;  /* 0x0000006e06000986 */ /* 0x0005e6000c101910 */
[----:B----4-:R-:W-:Y:S01]  /*14440*/  IMAD.WIDE R10, R25, 0x4, R86 ;  /* 0x00000004190a7825 */ /* 0x010fe200078e0256 */
[----:B------:R-:W-:Y:S01]  /*14450*/  ISETP.LT.AND P0, PT, R17, UR4, !P3 ;  /* 0x0000000411007c0c */ /* 0x000fe2000df01270 */
[----:B------:R3:W-:Y:S01]  /*14460*/  @P4 STG.E desc[UR16][R8.64], R202 ;  /* 0x000000ca08004986 */ /* 0x0007e2000c101910 */
[----:B------:R-:W-:Y:S01]  /*14470*/  ULDC UR4, c[0x0][0x228] ;  /* 0x00008a0000047ab9 */ /* 0x000fe20000000800 */
[----:B------:R-:W-:Y:S01]  /*14480*/  IMAD.WIDE R20, R23, 0x4, R2 ;  /* 0x0000000417147825 */ /* 0x000fe200078e0202 */
[----:B------:R-:W-:Y:S01]  /*14490*/  ULDC UR8, c[0x0][0x228] ;  /* 0x00008a0000087ab9 */ /* 0x000fe20000000800 */
[----:B------:R4:W-:Y:S01]  /*144a0*/  @P1 STG.E desc[UR16][R10.64], R206 ;  /* 0x000000ce0a001986 */ /* 0x0009e2000c101910 */
[----:B------:R-:W-:Y:S01]  /*144b0*/  ISETP.LT.AND P1, PT, R16, UR4, !P3 ;  /* 0x0000000410007c0c */ /* 0x000fe2000df21270 */
[----:B------:R-:W-:Y:S01]  /*144c0*/  ULDC UR10, c[0x0][0x228] ;  /* 0x00008a00000a7ab9 */ /* 0x000fe20000000800 */
[----:B------:R-:W-:Y:S01]  /*144d0*/  ISETP.LT.AND P3, PT, R15, UR6, !P3 ;  /* 0x000000060f007c0c */ /* 0x000fe2000df61270 */
[----:B------:R4:W-:Y:S01]  /*144e0*/  @P6 STG.E desc[UR16][R20.64], R171 ;  /* 0x000000ab14006986 */ /* 0x0009e2000c101910 */
[----:B------:R-:W-:Y:S01]  /*144f0*/  ISETP.LT.AND P6, PT, R14, UR8, !P2 ;  /* 0x000000080e007c0c */ /* 0x000fe2000d7c1270 */
[----:B-1----:R-:W-:Y:S01]  /*14500*/  IMAD.WIDE R4, R23, 0x4, R18 ;  /* 0x0000000417047825 */ /* 0x002fe200078e0212 */
[----:B------:R-:W-:Y:S01]  /*14510*/  ISETP.LT.AND P4, PT, R17, UR10, !P2 ;  /* 0x0000000a11007c0c */ /* 0x000fe2000d781270 */
[----:B------:R-:W-:Y:S01]  /*14520*/  ULDC UR4, c[0x0][0x22c] ;  /* 0x00008b0000047ab9 */ /* 0x000fe20000000800 */
[----:B------:R-:W-:Y:S01]  /*14530*/  ULDC UR6, c[0x0][0x228] ;  /* 0x00008a0000067ab9 */ /* 0x000fe20000000800 */
[----:B------:R-:W-:-:S02]  /*14540*/  VIADD R0, R13, 0x31 ;  /* 0x000000310d007836 */ /* 0x000fc40000000000 */
[C---:B------:R-:W-:Y:S02]  /*14550*/  VIADD R25, R23.reuse, UR28 ;  /* 0x0000001c17197c36 */ /* 0x040fe40008000000 */
[C---:B--2---:R-:W-:Y:S01]  /*14560*/  IMAD.WIDE R6, R23.reuse, 0x4, R84 ;  /* 0x0000000417067825 */ /* 0x044fe200078e0254 */
[----:B------:R1:W-:Y:S01]  /*14570*/  @P0 STG.E desc[UR16][R4.64], R75 ;  /* 0x0000004b04000986 */ /* 0x0003e2000c101910 */
[----:B------:R-:W-:Y:S01]  /*14580*/  ISETP.GE.AND P0, PT, R0, UR4, PT ;  /* 0x0000000400007c0c */ /* 0x000fe2000bf06270 */
[----:B------:R-:W-:Y:S01]  /*14590*/  ULDC UR4, c[0x0][0x228] ;  /* 0x00008a0000047ab9 */ /* 0x000fe20000000800 */
[----:B---3--:R-:W-:Y:S01]  /*145a0*/  IMAD.WIDE R8, R23, 0x4, R86 ;  /* 0x0000000417087825 */ /* 0x008fe200078e0256 */
[----:B------:R2:W-:Y:S01]  /*145b0*/  @P1 STG.E desc[UR16][R6.64], R219 ;  /* 0x000000db06001986 */ /* 0x0005e2000c101910 */
[----:B------:R-:W-:Y:S01]  /*145c0*/  ULDC UR8, c[0x0][0x228] ;  /* 0x00008a0000087ab9 */ /* 0x000fe20000000800 */
[----:B------:R-:W-:Y:S01]  /*145d0*/  ULDC UR10, c[0x0][0x228] ;  /* 0x00008a00000a7ab9 */ /* 0x000fe20000000800 */
[----:B----4-:R-:W-:Y:S01]  /*145e0*/  IMAD.WIDE R10, R25, 0x4, R2 ;  /* 0x00000004190a7825 */ /* 0x010fe200078e0202 */
[----:B------:R-:W-:-:S03]  /*145f0*/  ISETP.LT.AND P1, PT, R16, UR4, !P2 ;  /* 0x0000000410007c0c */ /* 0x000fc6000d721270 */
[----:B------:R-:W-:Y:S01]  /*14600*/  IMAD.WIDE R20, R25, 0x4, R18 ;  /* 0x0000000419147825 */ /* 0x000fe200078e0212 */
[----:B------:R3:W-:Y:S01]  /*14610*/  @P3 STG.E desc[UR16][R8.64], R43 ;  /* 0x0000002b08003986 */ /* 0x0007e2000c101910 */
[----:B------:R-:W-:Y:S01]  /*14620*/  ULDC UR4, c[0x0][0x228] ;  /* 0x00008a0000047ab9 */ /* 0x000fe20000000800 */
[----:B------:R-:W-:Y:S01]  /*14630*/  ISETP.LT.AND P2, PT, R15, UR6, !P2 ;  /* 0x000000060f007c0c */ /* 0x000fe2000d741270 */
[C---:B------:R-:W-:Y:S01]  /*14640*/  VIADD R27, R25.reuse, UR28 ;  /* 0x0000001c191b7c36 */ /* 0x040fe20008000000 */
[----:B------:R4:W-:Y:S01]  /*14650*/  @P6 STG.E desc[UR16][R10.64], R143 ;  /* 0x0000008f0a006986 */ /* 0x0009e2000c101910 */
[----:B------:R-:W-:Y:S01]  /*14660*/  ISETP.LT.AND P6, PT, R14, UR4, !P5 ;  /* 0x000000040e007c0c */ /* 0x000fe2000efc1270 */
[----:B-1----:R-:W-:Y:S01]  /*14670*/  IMAD.WIDE R4, R25, 0x4, R84 ;  /* 0x0000000419047825 */ /* 0x002fe200078e0254 */
[----:B------:R-:W-:Y:S01]  /*14680*/  ISETP.LT.AND P3, PT, R16, UR10, !P5 ;  /* 0x0000000a10007c0c */ /* 0x000fe2000ef61270 */
[----:B------:R1:W-:Y:S01]  /*14690*/  @P4 STG.E desc[UR16][R20.64], R111 ;  /* 0x0000006f14004986 */ /* 0x0003e2000c101910 */
[----:B------:R-:W-:Y:S01]  /*146a0*/  ISETP.LT.AND P4, PT, R17, UR8, !P5 ;  /* 0x0000000811007c0c */ /* 0x000fe2000ef81270 */
[----:B--2---:R-:W-:Y:S01]  /*146b0*/  IMAD.WIDE R6, R25, 0x4, R86 ;  /* 0x0000000419067825 */ /* 0x004fe200078e0256 */
[----:B------:R-:W-:Y:S01]  /*146c0*/  ISETP.LT.AND P5, PT, R15, UR12, !P5 ;  /* 0x0000000c0f007c0c */ /* 0x000fe2000efa1270 */
[----:B------:R-:W-:Y:S01]  /*146d0*/  ULDC UR4, c[0x0][0x22c] ;  /* 0x00008b0000047ab9 */ /* 0x000fe20000000800 */
[----:B------:R-:W-:Y:S01]  /*146e0*/  ULDC UR6, c[0x0][0x228] ;  /* 0x00008a0000067ab9 */ /* 0x000fe20000000800 */
[----:B------:R-:W-:-:S02]  /*146f0*/  VIADD R0, R13, 0x32 ;  /* 0x000000320d007836 */ /* 0x000fc40000000000 */
[C---:B---3--:R-:W-:Y:S01]  /*14700*/  IMAD.WIDE R8, R27.reuse, 0x4, R2 ;  /* 0x000000041b087825 */ /* 0x048fe200078e0202 */
[----:B------:R-:W-:Y:S01]  /*14710*/  @P1 STG.E desc[UR16][R4.64], R203 ;  /* 0x000000cb04001986 */ /* 0x000fe2000c101910 */
[----:B------:R-:W-:Y:S01]  /*14720*/  ULDC UR8, c[0x0][0x228] ;  /* 0x00008a0000087ab9 */ /* 0x000fe20000000800 */
[----:B------:R-:W-:Y:S01]  /*14730*/  ULDC UR10, c[0x0][0x228] ;  /* 0x00008a00000a7ab9 */ /* 0x000fe20000000800 */
[C---:B----4-:R-:W-:Y:S01]  /*14740*/  IMAD.WIDE R10, R27.reuse, 0x4, R18 ;  /* 0x000000041b0a7825 */ /* 0x050fe200078e0212 */
[----:B------:R-:W-:Y:S03]  /*14750*/  @P2 STG.E desc[UR16][R6.64], R207 ;  /* 0x000000cf06002986 */ /* 0x000fe6000c101910 */
[C---:B-1----:R-:W-:Y:S01]  /*14760*/  IMAD.WIDE R20, R27.reuse, 0x4, R84 ;  /* 0x000000041b147825 */ /* 0x042fe200078e0254 */
[----:B------:R-:W-:Y:S01]  /*14770*/  ISETP.GE.AND P1, PT, R0, UR4, PT ;  /* 0x0000000400007c0c */ /* 0x000fe2000bf26270 */
[----:B------:R-:W-:Y:S01]  /*14780*/  @P6 STG.E desc[UR16][R8.64], R76 ;  /* 0x0000004c08006986 */ /* 0x000fe2000c101910 */
[----:B------:R-:W-:Y:S01]  /*14790*/  ULDC UR4, c[0x0][0x228] ;  /* 0x00008a0000047ab9 */ /* 0x000fe20000000800 */
[----:B------:R-:W-:Y:S01]  /*147a0*/  IMAD.WIDE R22, R27, 0x4, R86 ;  /* 0x000000041b167825 */ /* 0x000fe200078e0256 */
[----:B------:R-:W-:Y:S01]  /*147b0*/  ULDC UR12, c[0x0][0x228] ;  /* 0x00008a00000c7ab9 */ /* 0x000fe20000000800 */
[----:B------:R1:W-:Y:S01]  /*147c0*/  @P4 STG.E desc[UR16][R10.64], R172 ;  /* 0x000000ac0a004986 */ /* 0x0003e2000c101910 */
[----:B------:R-:W-:Y:S01]  /*147d0*/  ISETP.LT.AND P4, PT, R16, UR8, !P0 ;  /* 0x0000000810007c0c */ /* 0x000fe2000c781270 */
[----:B------:R-:W-:Y:S01]  /*147e0*/  VIADD R0, R13, 0x33 ;  /* 0x000000330d007836 */ /* 0x000fe20000000000 */
[C---:B------:R-:W-:Y:S01]  /*147f0*/  ISETP.LT.AND P6, PT, R14.reuse, UR12, !P1 ;  /* 0x0000000c0e007c0c */ /* 0x040fe2000cfc1270 */
[----:B------:R-:W-:Y:S01]  /*14800*/  @P3 STG.E desc[UR16][R20.64], R224 ;  /* 0x000000e014003986 */ /* 0x000fe2000c101910 */
[----:B------:R-:W-:Y:S01]  /*14810*/  ISETP.LT.AND P3, PT, R14, UR4, !P0 ;  /* 0x000000040e007c0c */ /* 0x000fe2000c761270 */
[----:B------:R-:W-:Y:S01]  /*14820*/  ULDC UR4, c[0x0][0x22c] ;  /* 0x00008b0000047ab9 */ /* 0x000fe20000000800 */
[----:B------:R-:W-:Y:S01]  /*14830*/  ULDC UR8, c[0x0][0x228] ;  /* 0x00008a0000087ab9 */ /* 0x000fe20000000800 */
[----:B------:R2:W-:Y:S01]  /*14840*/  @P5 STG.E desc[UR16][R22.64], R44 ;  /* 0x0000002c16005986 */ /* 0x0005e2000c101910 */
[----:B------:R-:W-:Y:S01]  /*14850*/  ISETP.LT.AND P5, PT, R17, UR6, !P0 ;  /* 0x0000000611007c0c */ /* 0x000fe2000c7a1270 */
[----:B------:R-:W-:Y:S01]  /*14860*/  ULDC UR6, c[0x0][0x228] ;  /* 0x00008a0000067ab9 */ /* 0x000fe20000000800 */
[----:B------:R-:W-:Y:S01]  /*14870*/  ISETP.LT.AND P0, PT, R15, UR10, !P0 ;  /* 0x0000000a0f007c0c */ /* 0x000fe2000c701270 */
[----:B------:R-:W-:Y:S01]  /*14880*/  ULDC UR10, c[0x0][0x228] ;  /* 0x00008a00000a7ab9 */ /* 0x000fe20000000800 */
[----:B-1----:R-:W-:-:S05]  /*14890*/  IADD3 R11, R27, UR28, RZ ;  /* 0x0000001c1b0b7c10 */ /* 0x002fca000fffe0ff */
[----:B------:R-:W-:-:S04]  /*148a0*/  IMAD.WIDE R4, R11, 0x4, R2 ;  /* 0x000000040b047825 */ /* 0x000fc800078e0202 */
[----:B------:R-:W-:Y:S01]  /*148b0*/  IMAD.WIDE R6, R11, 0x4, R18 ;  /* 0x000000040b067825 */ /* 0x000fe200078e0212 */
[----:B------:R-:W-:-:S03]  /*148c0*/  ISETP.GE.AND P2, PT, R0, UR4, PT ;  /* 0x0000000400007c0c */ /* 0x000fc6000bf46270 */
[C---:B------:R-:W-:Y:S01]  /*148d0*/  IMAD.WIDE R8, R11.reuse, 0x4, R84 ;  /* 0x000000040b087825 */ /* 0x040fe200078e0254 */
[----:B------:R1:W-:Y:S01]  /*148e0*/  @P3 STG.E desc[UR16][R4.64], R144 ;  /* 0x0000009004003986 */ /* 0x0003e2000c101910 */
[----:B------:R-:W-:Y:S02]  /*148f0*/  ULDC UR4, c[0x0][0x228] ;  /* 0x00008a0000047ab9 */ /* 0x000fe40000000800 */
[C---:B--2---:R-:W-:Y:S02]  /*14900*/  VIADD R23, R11.reuse, UR28 ;  /* 0x0000001c0b177c36 */ /* 0x044fe40008000000 */
[----:B------:R-:W-:Y:S01]  /*14910*/  IMAD.WIDE R10, R11, 0x4, R86 ;  /* 0x000000040b0a7825 */ /* 0x000fe200078e0256 */
[----:B------:R2:W-:Y:S01]  /*14920*/  @P5 STG.E desc[UR16][R6.64], R112 ;  /* 0x0000007006005986 */ /* 0x0005e2000c101910 */
[----:B------:R-:W-:Y:S01]  /*14930*/  ISETP.LT.AND P3, PT, R16, UR6, !P1 ;  /* 0x0000000610007c0c */ /* 0x000fe2000cf61270 */
[----:B------:R-:W-:Y:S01]  /*14940*/  ULDC UR6, c[0x0][0x228] ;  /* 0x00008a0000067ab9 */ /* 0x000fe20000000800 */
[----:B------:R-:W-:Y:S01]  /*14950*/  IMAD.WIDE R20, R23, 0x4, R2 ;  /* 0x0000000417147825 */ /* 0x000fe200078e0202 */
[----:B------:R3:W-:Y:S01]  /*14960*/  @P4 STG.E desc[UR16][R8.64], R220 ;  /* 0x000000dc08004986 */ /* 0x0007e2000c101910 */
[----:B------:R-:W-:Y:S01]  /*14970*/  ISETP.LT.AND P4, PT, R17, UR4, !P1 ;  /* 0x0000000411007c0c */ /* 0x000fe2000cf81270 */
[----:B------:R-:W-:-:S02]  /*14980*/  ULDC UR4, c[0x0][0x22c] ;  /* 0x00008b0000047ab9 */ /* 0x000fc40000000800 */
[----:B------:R4:W-:Y:S01]  /*14990*/  @P0 STG.E desc[UR16][R10.64], R208 ;  /* 0x000000d00a000986 */ /* 0x0009e2000c101910 */
[----:B------:R-:W-:Y:S01]  /*149a0*/  ISETP.LT.AND P0, PT, R15, UR8, !P1 ;  /* 0x000000080f007c0c */ /* 0x000fe2000cf01270 */
[----:B------:R-:W-:Y:S01]  /*149b0*/  VIADD R0, R13, 0x34 ;  /* 0x000000340d007836 */ /* 0x000fe20000000000 */
[----:B------:R-:W-:Y:S01]  /*149c0*/  ISETP.LT.AND P5, PT, R17, UR6, !P2 ;  /* 0x0000000611007c0c */ /* 0x000fe2000d7a1270 */
[----:B------:R4:W-:Y:S01]  /*149d0*/  @P6 STG.E desc[UR16][R20.64], R77 ;  /* 0x0000004d14006986 */ /* 0x0009e2000c101910 */
[----:B------:R-:W-:Y:S01]  /*149e0*/  ISETP.LT.AND P6, PT, R14, UR10, !P2 ;  /* 0x0000000a0e007c0c */ /* 0x000fe2000d7c1270 */
[----:B-1----:R-:W-:-:S04]  /*149f0*/  IMAD.WIDE R4, R23, 0x4, R18 ;  /* 0x0000000417047825 */ /* 0x002fc800078e0212 */
[----:B--2---:R-:W-:Y:S01]  /*14a00*/  IMAD.WIDE R6, R23, 0x4, R84 ;  /* 0x0000000417067825 */ /* 0x004fe200078e0254 */
[----:B------:R-:W-:-:S03]  /*14a10*/  ISETP.GE.AND P1, PT, R0, UR4, PT ;  /* 0x0000000400007c0c */ /* 0x000fc6000bf26270 */
[C---:B------:R-:W-:Y:S02]  /*14a20*/  VIADD R25, R23.reuse, UR28 ;  /* 0x0000001c17197c36 */ /* 0x040fe40008000000 */
[----:B---3--:R-:W-:Y:S01]  /*14a30*/  IMAD.WIDE R8, R23, 0x4, R86 ;  /* 0x0000000417087825 */ /* 0x008fe200078e0256 */
[----:B------:R1:W-:Y:S01]  /*14a40*/  @P4 STG.E desc[UR16][R4.64], R173 ;  /* 0x000000ad04004986 */ /* 0x0003e2000c101910 */
[----:B------:R-:W-:Y:S01]  /*14a50*/  ULDC UR4, c[0x0][0x228] ;  /* 0x00008a0000047ab9 */ /* 0x000fe20000000800 */
[----:B------:R-:W-:Y:S01]  /*14a60*/  ULDC UR6, c[0x0][0x228] ;  /* 0x00008a0000067ab9 */ /* 0x000fe20000000800 */
[C---:B----4-:R-:W-:Y:S01]  /*14a70*/  IMAD.WIDE R10, R25.reuse, 0x4, R2 ;  /* 0x00000004190a7825 */ /* 0x050fe200078e0202 */
[----:B------:R2:W-:Y:S01]  /*14a80*/  @P3 STG.E desc[UR16][R6.64], R225 ;  /* 0x000000e106003986 */ /* 0x0005e2000c101910 */
[----:B------:R-:W-:Y:S01]  /*14a90*/  ULDC UR8, c[0x0][0x228] ;  /* 0x00008a0000087ab9 */ /* 0x000fe20000000800 */
[----:B------:R-:W-:Y:S01]  /*14aa0*/  ULDC UR10, c[0x0][0x228] ;  /* 0x00008a00000a7ab9 */ /* 0x000fe20000000800 */
[----:B------:R-:W-:Y:S01]  /*14ab0*/  IMAD.WIDE R20, R25, 0x4, R18 ;  /* 0x0000000419147825 */ /* 0x000fe200078e0212 */
[----:B------:R3:W-:Y:S01]  /*14ac0*/  @P0 STG.E desc[UR16][R8.64], R45 ;  /* 0x0000002d08000986 */ /* 0x0007e2000c101910 */
[----:B------:R-:W-:Y:S01]  /*14ad0*/  ISETP.LT.AND P0, PT, R16, UR4, !P2 ;  /* 0x0000000410007c0c */ /* 0x000fe2000d701270 */
[----:B------:R-:W-:Y:S01]  /*14ae0*/  ULDC UR4, c[0x0][0x228] ;  /* 0x00008a0000047ab9 */ /* 0x000fe20000000800 */
[----:B------:R-:W-:Y:S01]  /*14af0*/  VIADD R0, R13, 0x35 ;  /* 0x000000350d007836 */ /* 0x000fe20000000000 */
        /* <DEDUP_REMOVED lines=9> */
[----:B------:R-:W-:Y:S01]  /*14b90*/  ISETP.GE.AND P3, PT, R0, UR7, PT ;  /* 0x0000000700007c0c */ /* 0x000fe2000bf66270 */
[----:B------:R-:W-:-:S02]  /*14ba0*/  VIADD R0, R13, 0x36 ;  /* 0x000000360d007836 */ /* 0x000fc40000000000 */
[----:B--2---:R-:W-:Y:S01]  /*14bb0*/  IMAD.WIDE R6, R25, 0x4, R86 ;  /* 0x0000000419067825 */ /* 0x004fe200078e0256 */
[----:B------:R1:W-:Y:S01]  /*14bc0*/  @P0 STG.E desc[UR16][R4.64], R221 ;  /* 0x000000dd04000986 */ /* 0x0003e2000c101910 */
[----:B------:R-:W-:Y:S01]  /*14bd0*/  ISETP.LT.AND P1, PT, R15, UR4, !P1 ;  /* 0x000000040f007c0c */ /* 0x000fe2000cf21270 */
[----:B------:R-:W-:Y:S01]  /*14be0*/  ULDC UR4, c[0x0][0x228] ;  /* 0x00008a0000047ab9 */ /* 0x000fe20000000800 */
[----:B---3--:R-:W-:Y:S01]  /*14bf0*/  IMAD.WIDE R8, R23, 0x4, R2 ;  /* 0x0000000417087825 */ /* 0x008fe200078e0202 */
[----:B------:R-:W-:-:S03]  /*14c00*/  ISETP.GE.AND P0, PT, R0, UR5, PT ;  /* 0x0000000500007c0c */ /* 0x000fc6000bf06270 */
[C---:B----4-:R-:W-:Y:S01]  /*14c10*/  IMAD.WIDE R10, R23.reuse, 0x4, R18 ;  /* 0x00000004170a7825 */ /* 0x050fe200078e0212 */
[----:B------:R-:W-:Y:S01]  /*14c20*/  @P2 STG.E desc[UR16][R6.64], R209 ;  /* 0x000000d106002986 */ /* 0x000fe2000c101910 */
[----:B------:R-:W-:Y:S01]  /*14c30*/  ULDC UR5, c[0x0][0x228] ;  /* 0x00008a0000057ab9 */ /* 0x000fe20000000800 */
[----:B------:R-:W-:Y:S01]  /*14c40*/  ULDC UR6, c[0x0][0x228] ;  /* 0x00008a0000067ab9 */ /* 0x000fe20000000800 */
[----:B------:R-:W-:Y:S01]  /*14c50*/  IMAD.WIDE R20, R23, 0x4, R84 ;  /* 0x0000000417147825 */ /* 0x000fe200078e0254 */
[----:B------:R-:W-:Y:S01]  /*14c60*/  @P4 STG.E desc[UR16][R8.64], R78 ;  /* 0x0000004e08004986 */ /* 0x000fe2000c101910 */
[----:B------:R-:W-:Y:S01]  /*14c70*/  ISETP.LT.AND P2, PT, R14, UR4, !P3 ;  /* 0x000000040e007c0c */ /* 0x000fe2000df41270 */
[----:B------:R-:W-:Y:S01]  /*14c80*/  ULDC UR7, c[0x0][0x228] ;  /* 0x00008a0000077ab9 */ /* 0x000fe20000000800 */
[----:B------:R-:W-:Y:S01]  /*14c90*/  ISETP.LT.AND P4, PT, R17, UR5, !P3 ;  /* 0x0000000511007c0c */ /* 0x000fe2000df81270 */
[----:B------:R-:W-:Y:S01]  /*14ca0*/  @P5 STG.E desc[UR16][R10.64], R174 ;  /* 0x000000ae0a005986 */ /* 0x000fe2000c101910 */
[----:B------:R-:W-:Y:S01]  /*14cb0*/  ISETP.LT.AND P5, PT, R16, UR6, !P3 ;  /* 0x0000000610007c0c */ /* 0x000fe2000dfa1270 */
[----:B-1----:R-:W-:Y:S01]  /*14cc0*/  IMAD.WIDE R4, R23, 0x4, R86 ;  /* 0x0000000417047825 */ /* 0x002fe200078e0256 */
[----:B------:R-:W-:Y:S01]  /*14cd0*/  ISETP.LT.AND P3, PT, R15, UR7, !P3 ;  /* 0x000000070f007c0c */ /* 0x000fe2000df61270 */
[----:B------:R1:W-:Y:S01]  /*14ce0*/  @P6 STG.E desc[UR16][R20.64], R226 ;  /* 0x000000e214006986 */ /* 0x0003e2000c101910 */
[----:B------:R-:W-:Y:S01]  /*14cf0*/  ULDC UR8, c[0x0][0x228] ;  /* 0x00008a0000087ab9 */ /* 0x000fe20000000800 */
[----:B------:R-:W-:Y:S01]  /*14d00*/  ULDC UR4, c[0x0][0x228] ;  /* 0x00008a0000047ab9 */ /* 0x000fe20000000800 */
[----:B------:R-:W-:Y:S01]  /*14d10*/  ULDC UR5, c[0x0][0x228] ;  /* 0x00008a0000057ab9 */ /* 0x000fe20000000800 */
[----:B------:R2:W-:Y:S01]  /*14d20*/  @P1 STG.E desc[UR16][R4.64], R46 ;  /* 0x0000002e04001986 */ /* 0x0005e2000c101910 */
[----:B------:R-:W-:Y:S01]  /*14d30*/  VIADD R0, R13, 0x37 ;  /* 0x000000370d007836 */ /* 0x000fe20000000000 */
[----:B------:R-:W-:Y:S01]  /*14d40*/  ULDC UR6, c[0x0][0x228] ;  /* 0x00008a0000067ab9 */ /* 0x000fe20000000800 */
[----:B------:R-:W-:Y:S01]  /*14d50*/  ULDC UR7, c[0x0][0x228] ;  /* 0x00008a0000077ab9 */ /* 0x000fe20000000800 */
[----:B-1----:R-:W-:-:S04]  /*14d60*/  VIADD R21, R23, UR28 ;  /* 0x0000001c17157c36 */ /* 0x002fc80008000000 */
[----:B------:R-:W-:-:S04]  /*14d70*/  IMAD.WIDE R6, R21, 0x4, R2 ;  /* 0x0000000415067825 */ /* 0x000fc800078e0202 */
[C---:B------:R-:W-:Y:S01]  /*14d80*/  IMAD.WIDE R8, R21.reuse, 0x4, R18 ;  /* 0x0000000415087825 */ /* 0x040fe200078e0212 */
[----:B------:R1:W-:Y:S03]  /*14d90*/  @P2 STG.E desc[UR16][R6.64], R146 ;  /* 0x0000009206002986 */ /* 0x0003e6000c101910 */
[C---:B------:R-:W-:Y:S02]  /*14da0*/  VIADD R25, R21.reuse, UR28 ;  /* 0x0000001c15197c36 */ /* 0x040fe40008000000 */
[C---:B------:R-:W-:Y:S01]  /*14db0*/  IMAD.WIDE R10, R21.reuse, 0x4, R84 ;  /* 0x00000004150a7825 */ /* 0x040fe200078e0254 */
[----:B------:R3:W-:Y:S03]  /*14dc0*/  @P4 STG.E desc[UR16][R8.64], R114 ;  /* 0x0000007208004986 */ /* 0x0007e6000c101910 */
[----:B------:R-:W-:Y:S01]  /*14dd0*/  IMAD.WIDE R20, R21, 0x4, R86 ;  /* 0x0000000415147825 */ /* 0x000fe200078e0256 */
[----:B------:R-:W-:Y:S01]  /*14de0*/  @P5 STG.E desc[UR16][R10.64], R222 ;  /* 0x000000de0a005986 */ /* 0x000fe2000c101910 */
[----:B------:R-:W-:Y:S01]  /*14df0*/  ISETP.LT.AND P6, PT, R14, UR8, !P0 ;  /* 0x000000080e007c0c */ /* 0x000fe2000c7c1270 */
[----:B------:R-:W-:-:S02]  /*14e00*/  ULDC UR8, c[0x0][0x228] ;  /* 0x00008a0000087ab9 */ /* 0x000fc40000000800 */
[----:B------:R-:W-:Y:S01]  /*14e10*/  @P3 STG.E desc[UR16][R20.64], R210 ;  /* 0x000000d214003986 */ /* 0x000fe2000c101910 */
[----:B------:R-:W-:Y:S01]  /*14e20*/  ISETP.LT.AND P3, PT, R17, UR4, !P0 ;  /* 0x0000000411007c0c */ /* 0x000fe2000c761270 */
[C---:B------:R-:W-:Y:S01]  /*14e30*/  IMAD.WIDE R22, R25.reuse, 0x4, R2 ;  /* 0x0000000419167825 */ /* 0x040fe200078e0202 */
[----:B------:R-:W-:Y:S01]  /*14e40*/  ISETP.LT.AND P4, PT, R16, UR5, !P0 ;  /* 0x0000000510007c0c */ /* 0x000fe2000c781270 */
[----:B------:R-:W-:Y:S01]  /*14e50*/  ULDC UR4, c[0x0][0x228] ;  /* 0x00008a0000047ab9 */ /* 0x000fe20000000800 */
[----:B------:R-:W-:Y:S01]  /*14e60*/  ISETP.GE.AND P1, PT, R0, UR15, PT ;  /* 0x0000000f00007c0c */ /* 0x000fe2000bf26270 */
[----:B--2---:R-:W-:Y:S01]  /*14e70*/  IMAD.WIDE R4, R25, 0x4, R18 ;  /* 0x0000000419047825 */ /* 0x004fe200078e0212 */
[----:B------:R-:W-:Y:S01]  /*14e80*/  ISETP.LT.AND P0, PT, R15, UR6, !P0 ;  /* 0x000000060f007c0c */ /* 0x000fe2000c701270 */
[----:B------:R-:W-:Y:S02]  /*14e90*/  ULDC UR5, c[0x0][0x228] ;  /* 0x00008a0000057ab9 */ /* 0x000fe40000000800 */
[----:B-1----:R-:W-:Y:S01]  /*14ea0*/  IMAD.WIDE R6, R25, 0x4, R84 ;  /* 0x0000000419067825 */ /* 0x002fe200078e0254 */
[----:B------:R1:W-:Y:S01]  /*14eb0*/  @P6 STG.E desc[UR16][R22.64], R79 ;  /* 0x0000004f16006986 */ /* 0x0003e2000c101910 */
[----:B------:R-:W-:Y:S01]  /*14ec0*/  ISETP.LT.AND P5, PT, R14, UR7, !P1 ;  /* 0x000000070e007c0c */ /* 0x000fe2000cfa1270 */
[----:B------:R-:W-:Y:S01]  /*14ed0*/  ULDC UR6, c[0x0][0x228] ;  /* 0x00008a0000067ab9 */ /* 0x000fe20000000800 */
[----:B------:R-:W-:Y:S01]  /*14ee0*/  VIADD R0, R13, 0x38 ;  /* 0x000000380d007836 */ /* 0x000fe20000000000 */
[----:B------:R-:W-:Y:S01]  /*14ef0*/  @P3 STG.E desc[UR16][R4.64], R175 ;  /* 0x000000af04003986 */ /* 0x000fe2000c101910 */
[----:B---3--:R-:W-:Y:S01]  /*14f00*/  IMAD.WIDE R8, R25, 0x4, R86 ;  /* 0x0000000419087825 */ /* 0x008fe200078e0256 */
[----:B------:R-:W-:Y:S01]  /*14f10*/  ISETP.LT.AND P6, PT, R17, UR4, !P1 ;  /* 0x0000000411007c0c */ /* 0x000fe2000cfc1270 */
[----:B------:R-:W-:Y:S01]  /*14f20*/  ULDC UR4, c[0x0][0x228] ;  /* 0x00008a0000047ab9 */ /* 0x000fe20000000800 */
[----:B------:R-:W-:Y:S01]  /*14f30*/  @P4 STG.E desc[UR16][R6.64], R227 ;  /* 0x000000e306004986 */ /* 0x000fe2000c101910 */
[----:B------:R-:W-:Y:S01]  /*14f40*/  VIADD R12, R13, 0x39 ;  /* 0x000000390d0c7836 */ /* 0x000fe20000000000 */
[----:B------:R-:W-:-:S02]  /*14f50*/  ULDC UR7, c[0x0][0x228] ;  /* 0x00008a0000077ab9 */ /* 0x000fc40000000800 */
[----:B------:R-:W2:Y:S01]  /*14f60*/  LDS.128 R4, [R252] ;  /* 0x00000000fc047984 */ /* 0x000ea20000000c00 */
[----:B-1----:R-:W-:Y:S01]  /*14f70*/  VIADD R23, R25, UR28 ;  /* 0x0000001c19177c36 */ /* 0x002fe20008000000 */
[----:B------:R-:W-:-:S03]  /*14f80*/  ISETP.GE.AND P2, PT, R0, UR13, PT ;  /* 0x0000000d00007c0c */ /* 0x000fc6000bf46270 */
[----:B------:R-:W-:Y:S01]  /*14f90*/  IMAD.WIDE R10, R23, 0x4, R2 ;  /* 0x00000004170a7825 */ /* 0x000fe200078e0202 */
[----:B------:R1:W-:Y:S01]  /*14fa0*/  @P0 STG.E desc[UR16][R8.64], R47 ;  /* 0x0000002f08000986 */ /* 0x0003e2000c101910 */
[----:B------:R-:W-:Y:S01]  /*14fb0*/  ISETP.LT.AND P3, PT, R16, UR4, !P1 ;  /* 0x0000000410007c0c */ /* 0x000fe2000cf61270 */
[----:B------:R-:W-:Y:S01]  /*14fc0*/  ULDC UR4, c[0x0][0x228] ;  /* 0x00008a0000047ab9 */ /* 0x000fe20000000800 */
[----:B------:R-:W-:Y:S01]  /*14fd0*/  ISETP.LT.AND P0, PT, R15, UR5, !P1 ;  /* 0x000000050f007c0c */ /* 0x000fe2000cf01270 */
[----:B------:R3:W-:Y:S01]  /*14fe0*/  @P5 STG.E desc[UR16][R10.64], R147 ;  /* 0x000000930a005986 */ /* 0x0007e2000c101910 */
[----:B------:R-:W-:Y:S01]  /*14ff0*/  ISETP.LT.AND P4, PT, R14, UR6, !P2 ;  /* 0x000000060e007c0c */ /* 0x000fe2000d781270 */
[----:B------:R-:W-:Y:S01]  /*15000*/  IMAD.WIDE R20, R23, 0x4, R18 ;  /* 0x0000000417147825 */ /* 0x000fe200078e0212 */
[----:B------:R-:W-:Y:S01]  /*15010*/  ISETP.LT.AND P5, PT, R17, UR4, !P2 ;  /* 0x0000000411007c0c */ /* 0x000fe2000d7a1270 */
[----:B------:R-:W-:Y:S01]  /*15020*/  ULDC UR4, c[0x0][0x228] ;  /* 0x00008a0000047ab9 */ /* 0x000fe20000000800 */
[C---:B------:R-:W-:Y:S01]  /*15030*/  IADD3 R29, R23.reuse, UR28, RZ ;  /* 0x0000001c171d7c10 */ /* 0x040fe2000fffe0ff */
[----:B------:R-:W-:Y:S01]  /*15040*/  ULDC UR5, c[0x0][0x228] ;  /* 0x00008a0000057ab9 */ /* 0x000fe20000000800 */
[----:B------:R4:W-:Y:S01]  /*15050*/  @P6 STG.E desc[UR16][R20.64], R115 ;  /* 0x0000007314006986 */ /* 0x0009e2000c101910 */
[----:B-1----:R-:W-:Y:S01]  /*15060*/  IMAD.WIDE R8, R23, 0x4, R84 ;  /* 0x0000000417087825 */ /* 0x002fe200078e0254 */
[----:B------:R-:W-:Y:S01]  /*15070*/  ISETP.LT.AND P6, PT, R16, UR7, !P2 ;  /* 0x0000000710007c0c */ /* 0x000fe2000d7c1270 */
[----:B------:R-:W-:Y:S01]  /*15080*/  ULDC UR6, c[0x0][0x228] ;  /* 0x00008a0000067ab9 */ /* 0x000fe20000000800 */
[----:B------:R-:W-:Y:S01]  /*15090*/  ISETP.LT.AND P1, PT, R15, UR8, !P2 ;  /* 0x000000080f007c0c */ /* 0x000fe2000d721270 */
[----:B---3--:R-:W-:Y:S01]  /*150a0*/  IMAD.WIDE R10, R23, 0x4, R86 ;  /* 0x00000004170a7825 */ /* 0x008fe200078e0256 */
[----:B------:R-:W-:Y:S01]  /*150b0*/  ISETP.GE.AND P2, PT, R12, UR11, PT ;  /* 0x0000000b0c007c0c */ /* 0x000fe2000bf46270 */
[----:B------:R1:W-:Y:S01]  /*150c0*/  @P3 STG.E desc[UR16][R8.64], R223 ;  /* 0x000000df08003986 */ /* 0x0003e2000c101910 */
[----:B------:R-:W-:Y:S01]  /*150d0*/  ULDC UR7, c[0x0][0x228] ;  /* 0x00008a0000077ab9 */ /* 0x000fe20000000800 */
[----:B------:R-:W-:-:S04]  /*150e0*/  IMAD.WIDE R22, R29, 0x4, R18 ;  /* 0x000000041d167825 */ /* 0x000fc800078e0212 */
[----:B----4-:R-:W-:Y:S01]  /*150f0*/  IMAD.WIDE R20, R29, 0x4, R2 ;  /* 0x000000041d147825 */ /* 0x010fe200078e0202 */
[----:B------:R3:W-:Y:S01]  /*15100*/  @P0 STG.E desc[UR16][R10.64], R211 ;  /* 0x000000d30a000986 */ /* 0x0007e2000c101910 */
[----:B------:R-:W-:Y:S01]  /*15110*/  ISETP.LT.AND P0, PT, R14, UR4, !P2 ;  /* 0x000000040e007c0c */ /* 0x000fe2000d701270 */
[----:B------:R-:W-:Y:S02]  /*15120*/  ULDC UR4, c[0x0][0x228] ;  /* 0x00008a0000047ab9 */ /* 0x000fe40000000800 */
[----:B------:R4:W-:Y:S01]  /*15130*/  @P4 STG.E desc[UR16][R20.64], R176 ;  /* 0x000000b014004986 */ /* 0x0009e2000c101910 */
[----:B------:R-:W-:Y:S01]  /*15140*/  ISETP.LT.AND P4, PT, R17, UR5, !P2 ;  /* 0x0000000511007c0c */ /* 0x000fe2000d781270 */
[C---:B------:R-:W-:Y:S01]  /*15150*/  IMAD.WIDE R24, R29.reuse, 0x4, R84 ;  /* 0x000000041d187825 */ /* 0x040fe200078e0254 */
[----:B------:R-:W-:Y:S01]  /*15160*/  ULDC UR5, c[0x0][0x228] ;  /* 0x00008a0000057ab9 */ /* 0x000fe20000000800 */
[----:B------:R2:W-:Y:S01]  /*15170*/  @P5 STG.E desc[UR16][R22.64], R80 ;  /* 0x0000005016005986 */ /* 0x0005e2000c101910 */
[----:B------:R-:W-:Y:S01]  /*15180*/  ISETP.LT.AND P5, PT, R16, UR6, !P2 ;  /* 0x0000000610007c0c */ /* 0x000fe2000d7a1270 */
[----:B------:R-:W-:Y:S01]  /*15190*/  IMAD.WIDE R26, R29, 0x4, R86 ;  /* 0x000000041d1a7825 */ /* 0x000fe200078e0256 */
[----:B------:R-:W-:-:S03]  /*151a0*/  ISETP.LT.AND P2, PT, R15, UR4, !P2 ;  /* 0x000000040f007c0c */ /* 0x000fc6000d741270 */
[----:B------:R-:W-:Y:S01]  /*151b0*/  VIADD R0, R13, 0x3a ;  /* 0x0000003a0d007836 */ /* 0x000fe20000000000 */
[----:B------:R-:W-:Y:S01]  /*151c0*/  @P6 STG.E desc[UR16][R24.64], R232 ;  /* 0x000000e818006986 */ /* 0x000fe2000c101910 */
[----:B------:R-:W-:Y:S01]  /*151d0*/  VIADD R29, R29, UR28 ;  /* 0x0000001c1d1d7c36 */ /* 0x000fe20008000000 */
[----:B------:R-:W-:Y:S01]  /*151e0*/  ULDC UR4, c[0x0][0x228] ;  /* 0x00008a0000047ab9 */ /* 0x000fe20000000800 */
[----:B------:R-:W-:Y:S02]  /*151f0*/  ULDC UR6, c[0x0][0x228] ;  /* 0x00008a0000067ab9 */ /* 0x000fe40000000800 */
[C---:B-1----:R-:W-:Y:S01]  /*15200*/  IMAD.WIDE R8, R29.reuse, 0x4, R2 ;  /* 0x000000041d087825 */ /* 0x042fe200078e0202 */
[----:B------:R1:W-:Y:S03]  /*15210*/  @P1 STG.E desc[UR16][R26.64], R48 ;  /* 0x000000301a001986 */ /* 0x0003e6000c101910 */
[----:B---3--:R-:W-:Y:S01]  /*15220*/  IMAD.WIDE R10, R29, 0x4, R18 ;  /* 0x000000041d0a7825 */ /* 0x008fe200078e0212 */
[----:B------:R-:W-:-:S03]  /*15230*/  ISETP.GE.AND P3, PT, R0, UR9, PT ;  /* 0x0000000900007c0c */ /* 0x000fc6000bf66270 */
[C---:B----4-:R-:W-:Y:S01]  /*15240*/  IMAD.WIDE R20, R29.reuse, 0x4, R84 ;  /* 0x000000041d147825 */ /* 0x050fe200078e0254 */
[----:B------:R3:W-:Y:S03]  /*15250*/  @P0 STG.E desc[UR16][R8.64], R116 ;  /* 0x0000007408000986 */ /* 0x0007e6000c101910 */
[----:B--2---:R-:W-:Y:S01]  /*15260*/  IMAD.WIDE R22, R29, 0x4, R86 ;  /* 0x000000041d167825 */ /* 0x004fe200078e0256 */
[----:B------:R2:W-:Y:S01]  /*15270*/  @P4 STG.E desc[UR16][R10.64], R180 ;  /* 0x000000b40a004986 */ /* 0x0005e2000c101910 */
[----:B------:R-:W-:Y:S01]  /*15280*/  ISETP.LT.AND P6, PT, R14, UR5, !P3 ;  /* 0x000000050e007c0c */ /* 0x000fe2000dfc1270 */
[----:B------:R-:W-:Y:S02]  /*15290*/  ULDC UR5, c[0x0][0x228] ;  /* 0x00008a0000057ab9 */ /* 0x000fe40000000800 */
[----:B------:R4:W-:Y:S04]  /*152a0*/  @P5 STG.E desc[UR16][R20.64], R52 ;  /* 0x0000003414005986 */ /* 0x0009e8000c101910 */
[----:B------:R4:W-:Y:S01]  /*152b0*/  @P2 STG.E desc[UR16][R22.64], R4 ;  /* 0x0000000416002986 */ /* 0x0009e2000c101910 */
[----:B------:R-:W-:Y:S01]  /*152c0*/  ISETP.LT.AND P2, PT, R17, UR4, !P3 ;  /* 0x0000000411007c0c */ /* 0x000fe2000df41270 */
[----:B------:R-:W-:Y:S01]  /*152d0*/  ULDC UR4, c[0x0][0x228] ;  /* 0x00008a0000047ab9 */ /* 0x000fe20000000800 */
[----:B------:R-:W-:Y:S01]  /*152e0*/  VIADD R0, R13, 0x3b ;  /* 0x0000003b0d007836 */ /* 0x000fe20000000000 */
[----:B------:R-:W-:Y:S01]  /*152f0*/  ISETP.LT.AND P4, PT, R16, UR4, !P3 ;  /* 0x0000000410007c0c */ /* 0x000fe2000df81270 */
[----:B-1----:R-:W-:Y:S01]  /*15300*/  VIADD R27, R29, UR28 ;  /* 0x0000001c1d1b7c36 */ /* 0x002fe20008000000 */
[----:B------:R-:W-:Y:S01]  /*15310*/  ISETP.LT.AND P3, PT, R15, UR5, !P3 ;  /* 0x000000050f007c0c */ /* 0x000fe2000df61270 */
[----:B------:R-:W-:Y:S01]  /*15320*/  ULDC UR4, c[0x0][0x228] ;  /* 0x00008a0000047ab9 */ /* 0x000fe20000000800 */
[----:B------:R-:W-:Y:S01]  /*15330*/  ISETP.GE.AND P1, PT, R0, UR27, PT ;  /* 0x0000001b00007c0c */ /* 0x000fe2000bf26270 */
[----:B------:R-:W-:Y:S01]  /*15340*/  IMAD.WIDE R24, R27, 0x4, R2 ;  /* 0x000000041b187825 */ /* 0x000fe200078e0202 */
[----:B------:R-:W-:-:S03]  /*15350*/  ULDC UR5, c[0x0][0x228] ;  /* 0x00008a0000057ab9 */ /* 0x000fc60000000800 */
[----:B---3--:R-:W-:Y:S01]  /*15360*/  IMAD.WIDE R8, R27, 0x4, R18 ;  /* 0x000000041b087825 */ /* 0x008fe200078e0212 */
[----:B------:R-:W-:-:S03]  /*15370*/  ISETP.LT.AND P5, PT, R14, UR6, !P1 ;  /* 0x000000060e007c0c */ /* 0x000fc6000cfa1270 */
[----:B------:R-:W-:Y:S02]  /*15380*/  VIADD R0, R13, 0x3f ;  /* 0x0000003f0d007836 */ /* 0x000fe40000000000 */
[C---:B--2---:R-:W-:Y:S01]  /*15390*/  IMAD.WIDE R10, R27.reuse, 0x4, R84 ;  /* 0x000000041b0a7825 */ /* 0x044fe200078e0254 */
[----:B------:R1:W-:Y:S03]  /*153a0*/  @P6 STG.E desc[UR16][R24.64], R177 ;  /* 0x000000b118006986 */ /* 0x0003e6000c101910 */
[----:B----4-:R-:W-:Y:S01]  /*153b0*/  IMAD.WIDE R20, R27, 0x4, R86 ;  /* 0x000000041b147825 */ /* 0x010fe200078e0256 */
[----:B------:R2:W-:Y:S01]  /*153c0*/  @P2 STG.E desc[UR16][R8.64], R81 ;  /* 0x0000005108002986 */ /* 0x0005e2000c101910 */
[----:B------:R-:W-:Y:S01]  /*153d0*/  ISETP.LT.AND P6, PT, R17, UR7, !P1 ;  /* 0x0000000711007c0c */ /* 0x000fe2000cfc1270 */
[----:B------:R-:W-:Y:S01]  /*153e0*/  ULDC UR6, c[0x0][0x228] ;  /* 0x00008a0000067ab9 */ /* 0x000fe20000000800 */
[----:B------:R-:W-:Y:S01]  /*153f0*/  ISETP.GE.AND P0, PT, R0, UR25, PT ;  /* 0x0000001900007c0c */ /* 0x000fe2000bf06270 */
[----:B------:R3:W-:Y:S01]  /*15400*/  @P4 STG.E desc[UR16][R10.64], R233 ;  /* 0x000000e90a004986 */ /* 0x0007e2000c101910 */
[----:B------:R-:W-:Y:S01]  /*15410*/  VIADD R29, R27, UR28 ;  /* 0x0000001c1b1d7c36 */ /* 0x000fe20008000000 */
[----:B------:R-:W-:Y:S01]  /*15420*/  ULDC UR7, c[0x0][0x228] ;  /* 0x00008a0000077ab9 */ /* 0x000fe20000000800 */
[----:B------:R-:W-:Y:S01]  /*15430*/  VIADD R0, R13, 0x3c ;  /* 0x0000003c0d007836 */ /* 0x000fe20000000000 */
[----:B------:R4:W-:Y:S01]  /*15440*/  @P3 STG.E desc[UR16][R20.64], R49 ;  /* 0x0000003114003986 */ /* 0x0009e2000c101910 */
[----:B------:R-:W-:Y:S01]  /*15450*/  ISETP.LT.AND P3, PT, R16, UR4, !P1 ;  /* 0x0000000410007c0c */ /* 0x000fe2000cf61270 */
[----:B------:R-:W-:Y:S01]  /*15460*/  IMAD.WIDE R22, R29, 0x4, R2 ;  /* 0x000000041d167825 */ /* 0x000fe200078e0202 */
[----:B------:R-:W-:Y:S01]  /*15470*/  ULDC UR4, c[0x0][0x228] ;  /* 0x00008a0000047ab9 */ /* 0x000fe20000000800 */
[----:B------:R-:W-:-:S02]  /*15480*/  ISETP.GE.AND P2, PT, R0, UR23, PT ;  /* 0x0000001700007c0c */ /* 0x000fc4000bf46270 */
[----:B-1----:R-:W-:Y:S01]  /*15490*/  IMAD.WIDE R24, R29, 0x4, R18 ;  /* 0x000000041d187825 */ /* 0x002fe200078e0212 */
[----:B------:R-:W-:Y:S01]  /*154a0*/  ISETP.LT.AND P1, PT, R15, UR5, !P1 ;  /* 0x000000050f007c0c */ /* 0x000fe2000cf21270 */
[----:B------:R-:W-:Y:S01]  /*154b0*/  ULDC UR5, c[0x0][0x228] ;  /* 0x00008a0000057ab9 */ /* 0x000fe20000000800 */
[----:B------:R1:W-:Y:S01]  /*154c0*/  @P5 STG.E desc[UR16][R22.64], R117 ;  /* 0x0000007516005986 */ /* 0x0003e2000c101910 */
[----:B------:R-:W-:Y:S01]  /*154d0*/  ISETP.LT.AND P4, PT, R14, UR4, !P2 ;  /* 0x000000040e007c0c */ /* 0x000fe2000d781270 */
[----:B--2---:R-:W-:Y:S01]  /*154e0*/  IMAD.WIDE R8, R29, 0x4, R84 ;  /* 0x000000041d087825 */ /* 0x004fe200078e0254 */
[----:B------:R-:W-:Y:S01]  /*154f0*/  ISETP.LT.AND P5, PT, R17, UR5, !P2 ;  /* 0x0000000511007c0c */ /* 0x000fe2000d7a1270 */
[----:B------:R2:W-:Y:S02]  /*15500*/  @P6 STG.E desc[UR16][R24.64], R181 ;  /* 0x000000b518006986 */ /* 0x0005e4000c101910 */
[----:B------:R-:W-:Y:S01]  /*15510*/  VIADD R0, R13, 0x3d ;  /* 0x0000003d0d007836 */ /* 0x000fe20000000000 */
[----:B------:R-:W-:Y:S01]  /*15520*/  ISETP.LT.AND P6, PT, R16, UR6, !P2 ;  /* 0x0000000610007c0c */ /* 0x000fe2000d7c1270 */
[----:B---3--:R-:W-:Y:S01]  /*15530*/  IMAD.WIDE R10, R29, 0x4, R86 ;  /* 0x000000041d0a7825 */ /* 0x008fe200078e0256 */
[----:B------:R-:W-:Y:S01]  /*15540*/  ISETP.LT.AND P2, PT, R15, UR7, !P2 ;  /* 0x000000070f007c0c */ /* 0x000fe2000d741270 */
[----:B------:R-:W-:Y:S01]  /*15550*/  @P3 STG.E desc[UR16][R8.64], R53 ;  /* 0x0000003508003986 */ /* 0x000fe2000c101910 */
[----:B------:R-:W-:Y:S01]  /*15560*/  ULDC UR4, c[0x0][0x228] ;  /* 0x00008a0000047ab9 */ /* 0x000fe20000000800 */
[----:B------:R-:W-:Y:S01]  /*15570*/  VIADD R29, R29, UR28 ;  /* 0x0000001c1d1d7c36 */ /* 0x000fe20008000000 */
[----:B------:R-:W-:Y:S01]  /*15580*/  ISETP.GE.AND P3, PT, R0, UR21, PT ;  /* 0x0000001500007c0c */ /* 0x000fe2000bf66270 */
[----:B------:R-:W-:Y:S01]  /*15590*/  VIADD R0, R13, 0x3e ;  /* 0x0000003e0d007836 */ /* 0x000fe20000000000 */
[----:B------:R-:W-:Y:S01]  /*155a0*/  ULDC UR5, c[0x0][0x228] ;  /* 0x00008a0000057ab9 */ /* 0x000fe20000000800 */
[----:B------:R-:W-:Y:S01]  /*155b0*/  IMAD.WIDE R12, R29, 0x4, R2 ;  /* 0x000000041d0c7825 */ /* 0x000fe200078e0202 */
[----:B------:R3:W-:Y:S01]  /*155c0*/  @P1 STG.E desc[UR16][R10.64], R5 ;  /* 0x000000050a001986 */ /* 0x0007e2000c101910 */
[----:B------:R-:W-:-:S02]  /*155d0*/  ULDC UR6, c[0x0][0x228] ;  /* 0x00008a0000067ab9 */ /* 0x000fc40000000800 */
[C---:B----4-:R-:W-:Y:S01]  /*155e0*/  IMAD.WIDE R20, R29.reuse, 0x4, R18 ;  /* 0x000000041d147825 */ /* 0x050fe200078e0212 */
[----:B------:R-:W-:Y:S03]  /*155f0*/  @P4 STG.E desc[UR16][R12.64], R178 ;  /* 0x000000b20c004986 */ /* 0x000fe6000c101910 */
[C---:B-1----:R-:W-:Y:S01]  /*15600*/  IMAD.WIDE R22, R29.reuse, 0x4, R84 ;  /* 0x000000041d167825 */ /* 0x042fe200078e0254 */
[----:B------:R-:W-:Y:S01]  /*15610*/  @P5 STG.E desc[UR16][R20.64], R82 ;  /* 0x0000005214005986 */ /* 0x000fe2000c101910 */
[----:B------:R-:W-:Y:S01]  /*15620*/  ISETP.LT.AND P5, PT, R14, UR4, !P3 ;  /* 0x000000040e007c0c */ /* 0x000fe2000dfa1270 */
[----:B------:R-:W-:Y:S01]  /*15630*/  ULDC UR4, c[0x0][0x228] ;  /* 0x00008a0000047ab9 */ /* 0x000fe20000000800 */
[----:B--2---:R-:W-:Y:S01]  /*15640*/  IMAD.WIDE R24, R29, 0x4, R86 ;  /* 0x000000041d187825 */ /* 0x004fe200078e0256 */
[----:B------:R1:W-:Y:S01]  /*15650*/  @P6 STG.E desc[UR16][R22.64], R234 ;  /* 0x000000ea16006986 */ /* 0x0003e2000c101910 */
[----:B------:R-:W-:-:S02]  /*15660*/  ISETP.GE.AND P1, PT, R0, UR19, PT ;  /* 0x0000001300007c0c */ /* 0x000fc4000bf26270 */
[----:B------:R-:W-:Y:S01]  /*15670*/  ISETP.LT.AND P4, PT, R16, UR4, !P3 ;  /* 0x0000000410007c0c */ /* 0x000fe2000df81270 */
[----:B------:R-:W-:Y:S01]  /*15680*/  @P2 STG.E desc[UR16][R24.64], R50 ;  /* 0x0000003218002986 */ /* 0x000fe2000c101910 */
[----:B------:R-:W-:Y:S01]  /*15690*/  ISETP.LT.AND P2, PT, R17, UR5, !P3 ;  /* 0x0000000511007c0c */ /* 0x000fe2000df41270 */
[----:B------:R-:W-:Y:S01]  /*156a0*/  ULDC UR4, c[0x0][0x228] ;  /* 0x00008a0000047ab9 */ /* 0x000fe20000000800 */
[----:B------:R-:W-:Y:S01]  /*156b0*/  ULDC UR5, c[0x0][0x228] ;  /* 0x00008a0000057ab9 */ /* 0x000fe20000000800 */
[----:B------:R-:W-:Y:S01]  /*156c0*/  ISETP.LT.AND P3, PT, R15, UR4, !P3 ;  /* 0x000000040f007c0c */ /* 0x000fe2000df61270 */
[----:B------:R-:W-:Y:S01]  /*156d0*/  VIADD R29, R29, UR28 ;  /* 0x0000001c1d1d7c36 */ /* 0x000fe20008000000 */
[----:B------:R-:W-:Y:S01]  /*156e0*/  ISETP.LT.AND P6, PT, R14, UR5, !P1 ;  /* 0x000000050e007c0c */ /* 0x000fe2000cfc1270 */
[----:B------:R-:W-:Y:S01]  /*156f0*/  ULDC UR4, c[0x0][0x228] ;  /* 0x00008a0000047ab9 */ /* 0x000fe20000000800 */
[----:B------:R-:W-:Y:S01]  /*15700*/  ULDC UR5, c[0x0][0x228] ;  /* 0x00008a0000057ab9 */ /* 0x000fe20000000800 */
[----:B---3--:R-:W-:-:S04]  /*15710*/  IMAD.WIDE R4, R29, 0x4, R2 ;  /* 0x000000041d047825 */ /* 0x008fc800078e0202 */
[C---:B-1----:R-:W-:Y:S02]  /*15720*/  VIADD R23, R29.reuse, UR28 ;  /* 0x0000001c1d177c36 */ /* 0x042fe40008000000 */
[C---:B------:R-:W-:Y:S01]  /*15730*/  IMAD.WIDE R8, R29.reuse, 0x4, R18 ;  /* 0x000000041d087825 */ /* 0x040fe200078e0212 */
[----:B------:R1:W-:Y:S03]  /*15740*/  @P5 STG.E desc[UR16][R4.64], R118 ;  /* 0x0000007604005986 */ /* 0x0003e6000c101910 */
[C---:B------:R-:W-:Y:S01]  /*15750*/  IMAD.WIDE R10, R29.reuse, 0x4, R84 ;  /* 0x000000041d0a7825 */ /* 0x040fe200078e0254 */
[----:B------:R2:W-:Y:S03]  /*15760*/  @P2 STG.E desc[UR16][R8.64], R182 ;  /* 0x000000b608002986 */ /* 0x0005e6000c101910 */
[----:B------:R-:W-:Y:S01]  /*15770*/  IMAD.WIDE R12, R29, 0x4, R86 ;  /* 0x000000041d0c7825 */ /* 0x000fe200078e0256 */
[----:B------:R3:W-:Y:S03]  /*15780*/  @P4 STG.E desc[UR16][R10.64], R54 ;  /* 0x000000360a004986 */ /* 0x0007e6000c101910 */
[----:B------:R-:W-:Y:S01]  /*15790*/  IMAD.WIDE R20, R23, 0x4, R2 ;  /* 0x0000000417147825 */ /* 0x000fe200078e0202 */
[C---:B------:R-:W-:Y:S01]  /*157a0*/  ISETP.LT.AND P2, PT, R17.reuse, UR4, !P1 ;  /* 0x0000000411007c0c */ /* 0x040fe2000cf41270 */
[----:B------:R4:W-:Y:S01]  /*157b0*/  @P3 STG.E desc[UR16][R12.64], R6 ;  /* 0x000000060c003986 */ /* 0x0009e2000c101910 */
        /* <DEDUP_REMOVED lines=8> */
[----:B------:R-:W-:-:S02]  /*15840*/  ISETP.LT.AND P1, PT, R15, UR5, !P1 ;  /* 0x000000050f007c0c */ /* 0x000fc4000cf21270 */
[----:B------:R-:W-:Y:S01]  /*15850*/  ISETP.LT.AND P3, PT, R16, UR6, !P0 ;  /* 0x0000000610007c0c */ /* 0x000fe2000c761270 */
[----:B------:R-:W-:Y:S01]  /*15860*/  VIADD R17, R23, UR28 ;  /* 0x0000001c17117c36 */ /* 0x000fe20008000000 */
[----:B------:R-:W-:Y:S01]  /*15870*/  ISETP.LT.AND P0, PT, R15, UR4, !P0 ;  /* 0x000000040f007c0c */ /* 0x000fe2000c701270 */
[----:B-1----:R-:W-:-:S04]  /*15880*/  IMAD.WIDE R4, R23, 0x4, R18 ;  /* 0x0000000417047825 */ /* 0x002fc800078e0212 */
[C---:B--2---:R-:W-:Y:S01]  /*15890*/  IMAD.WIDE R8, R23.reuse, 0x4, R84 ;  /* 0x0000000417087825 */ /* 0x044fe200078e0254 */
[----:B------:R4:W-:Y:S03]  /*158a0*/  @P2 STG.E desc[UR16][R4.64], R83 ;  /* 0x0000005304002986 */ /* 0x0009e6000c101910 */
[----:B---3--:R-:W-:Y:S01]  /*158b0*/  IMAD.WIDE R10, R23, 0x4, R86 ;  /* 0x00000004170a7825 */ /* 0x008fe200078e0256 */
[----:B------:R4:W-:Y:S03]  /*158c0*/  @P6 STG.E desc[UR16][R8.64], R235 ;  /* 0x000000eb08006986 */ /* 0x0009e6000c101910 */
[C---:B------:R-:W-:Y:S01]  /*158d0*/  IMAD.WIDE R2, R17.reuse, 0x4, R2 ;  /* 0x0000000411027825 */ /* 0x040fe200078e0202 */
[----:B------:R4:W-:Y:S03]  /*158e0*/  @P1 STG.E desc[UR16][R10.64], R51 ;  /* 0x000000330a001986 */ /* 0x0009e6000c101910 */
[C---:B------:R-:W-:Y:S01]  /*158f0*/  IMAD.WIDE R18, R17.reuse, 0x4, R18 ;  /* 0x0000000411127825 */ /* 0x040fe200078e0212 */
[----:B------:R4:W-:Y:S03]  /*15900*/  @P5 STG.E desc[UR16][R2.64], R119 ;  /* 0x0000007702005986 */ /* 0x0009e6000c101910 */
[C---:B------:R-:W-:Y:S01]  /*15910*/  IMAD.WIDE R84, R17.reuse, 0x4, R84 ;  /* 0x0000000411547825 */ /* 0x040fe200078e0254 */
[----:B------:R4:W-:Y:S04]  /*15920*/  @P4 STG.E desc[UR16][R18.64], R183 ;  /* 0x000000b712004986 */ /* 0x0009e8000c101910 */
[----:B------:R4:W-:Y:S01]  /*15930*/  @P3 STG.E desc[UR16][R84.64], R55 ;  /* 0x0000003754003986 */ /* 0x0009e2000c101910 */
[----:B------:R-:W-:Y:S01]  /*15940*/  IMAD.WIDE R86, R17, 0x4, R86 ;  /* 0x0000000411567825 */ /* 0x000fe200078e0256 */
[----:B------:R-:W-:Y:S06]  /*15950*/  @!P0 EXIT ;  /* 0x000000000000894d */ /* 0x000fec0003800000 */
[----:B------:R-:W-:Y:S01]  /*15960*/  STG.E desc[UR16][R86.64], R7 ;  /* 0x0000000756007986 */ /* 0x000fe2000c101910 */
[----:B------:R-:W-:Y:S05]  /*15970*/  EXIT ;  /* 0x000000000000794d */ /* 0x000fea0003800000 */
.L_x_2:
[----:B------:R-:W-:-:S00]  /*15980*/  BRA `(.L_x_2) ;  /* 0xfffffffc00fc7947 */ /* 0x000fc0000383ffff */
[----:B------:R-:W-:-:S00]  /*15990*/  NOP ;  /* 0x0000000000007918 */ /* 0x000fc00000000000 */
        /* <DEDUP_REMOVED lines=14> */
.L_x_3:


//--------------------- .nv.shared.matmul_kernel  --------------------------
	.section	.nv.shared.matmul_kernel,"aw",@nobits
	.sectionflags	@""
	.align	16
	.zero		1024


//--------------------- .nv.shared.reserved.0     --------------------------
	.section	.nv.shared.reserved.0,"aw",@nobits
	.weak		__nv_reservedSMEM_offset_0_alias
	.size		__nv_reservedSMEM_offset_0_alias, 0, 0
	.other		__nv_reservedSMEM_offset_0_alias,@"STO_CUDA_RESERVED_SHARED STV_DEFAULT"
__nv_reservedSMEM_offset_0_alias:
	.zero		0


//--------------------- .nv.constant0.matmul_kernel --------------------------
	.section	.nv.constant0.matmul_kernel,"a",@progbits
	.sectionflags	@""
	.align	4
.nv.constant0.matmul_kernel:
	.zero		608


//--------------------- SYMBOLS --------------------------

	.type		.nv.reservedSmem.offset0,@object
	.size		.nv.reservedSmem.offset0,0x4
